// auto-generated by cutlass_sweep.fmha — config: {"arch": "sm_100", "direction": "fwd", "dtype": "bf16", "head_dim": 256, "mask": "none", "schedule": "individual", "tile_kv": 64, "tile_q": 256}
#include "cutlass/cutlass.h"
#include "cute/tensor.hpp"
#include "cutlass/device_kernel.h"
#include "cutlass/kernel_hardware_info.h"
#include "77_blackwell_fmha/collective/fmha_fusion.hpp"
#include "77_blackwell_fmha/collective/sm100_fmha_load_tma_warpspecialized.hpp"
#include "77_blackwell_fmha/collective/sm100_fmha_fwd_mainloop_tma_warpspecialized.hpp"
#include "77_blackwell_fmha/collective/sm100_fmha_fwd_epilogue_tma_warpspecialized.hpp"
#include "77_blackwell_fmha/kernel/fmha_tile_scheduler.hpp"
#include "77_blackwell_fmha/kernel/sm100_fmha_fwd_kernel_tma_warpspecialized.hpp"

using namespace cute;
using Element    = cutlass::bfloat16_t;
using ElementOut = cutlass::half_t;
using TileShape  = Shape<_256, _64, _256>;

using ProblemShape = cute::tuple<int, int, int, cute::tuple<cute::tuple<int, int>, int>>;
using StrideQ   = cute::tuple<int, _1, cute::tuple<cute::tuple<int, int>, int>>;
using StrideK   = cute::tuple<int, _1, cute::tuple<cute::tuple<_0, int>, int>>;
using StrideV   = StrideK;
using StrideO   = StrideQ;
using StrideLSE = cute::tuple<_1, cute::tuple<cute::tuple<int, int>, int>>;

using TileScheduler = std::conditional_t<
    cute::false_type::value,
    cutlass::fmha::kernel::PersistentTileScheduler,
    cutlass::fmha::kernel::IndividualTileScheduler>;

using Mainloop = cutlass::fmha::collective::Sm100FmhaFwdMainloopTmaWarpspecialized<
    Element, float, float, TileShape, StrideQ, StrideK, StrideV,
    cutlass::fmha::collective::NoMask>;

using Kernel = cutlass::fmha::kernel::Sm100FmhaFwdKernelTmaWarpspecialized<
    ProblemShape, Mainloop,
    cutlass::fmha::collective::Sm100FmhaFwdEpilogueTmaWarpspecialized<
        ElementOut, float, typename Mainloop::TileShapePV, StrideO, StrideLSE>,
    TileScheduler>;

auto* _anchor = &cutlass::device_kernel<Kernel>;


// ===== COMPILED SASS (sm_100a) =====

	.target	sm_100a

	.elftype	@"ET_EXEC"


//--------------------- .note.nv.tkinfo           --------------------------
	.section	.note.nv.tkinfo,"",@"SHT_NOTE"
	.sectionflags	@"SHF_NOTE_NV_TKINFO"
	.tkinfo
        /*0018*/ 	.word	0x00000002
        /*0030*/ 	.string	""
        /*0030*/ 	.string	"ptxas"
        /*0030*/ 	.string	"Cuda compilation tools, release 13.0, V13.0.88"
        /*0030*/ 	.string	"Build cuda_13.0.r13.0/compiler.36424714_0"
        /*0030*/ 	.string	"-arch sm_100a -m 64 "



//--------------------- .note.nv.cuinfo           --------------------------
	.section	.note.nv.cuinfo,"",@"SHT_NOTE"
	.sectionflags	@"SHF_NOTE_NV_CUINFO"
        /*0018*/ 	.short	0x0002
        /*001a*/ 	.short	0x0064
        /*001c*/ 	.short	0x0082
	.zero		2


//--------------------- .nv.info                  --------------------------
	.section	.nv.info,"",@"SHT_CUDA_INFO"
	.align	4


	//----- nvinfo : EIATTR_REGCOUNT
	.align		4
        /*0000*/ 	.byte	0x04, 0x2f
        /*0002*/ 	.short	(.L_34 - .L_33)
	.align		4
.L_33:
        /*0004*/ 	.word	index@(_ZN7cutlass13device_kernelINS_4fmha6kernel36Sm100FmhaFwdKernelTmaWarpspecializedIN4cute5tupleIJiiiNS5_IJNS5_IJiiEEEiEEEEEENS1_10collective38Sm100FmhaFwdMainloopTmaWarpspecializedINS_10bfloat16_tEffNS5_IJNS4_1CILi256EEENSC_ILi64EEESD_EEENS5_IJiNSC_ILi1EEES7_EEENS5_IJiSG_NS5_IJNS5_IJNSC_ILi0EEEiEEEiEEEEEESL_NS9_6NoMaskENS5_IJNSC_ILi2EEESG_SG_EEENSC_ILb0EEEEENS9_38Sm100FmhaFwdEpilogueTmaWarpspecializedINS_6half_tEfNS5_IJNSC_ILi128EEESD_SE_EEESH_NS5_IJSG_S7_EEESP_EENS2_23IndividualTileSchedulerENS2_41Sm100FmhaCtxKernelWarpspecializedScheduleEEEEEvNT_6ParamsE)
        /*0008*/ 	.word	0x00000080


	//----- nvinfo : EIATTR_FRAME_SIZE
	.align		4
.L_34:
        /*000c*/ 	.byte	0x04, 0x11
        /*000e*/ 	.short	(.L_36 - .L_35)
	.align		4
.L_35:
        /*0010*/ 	.word	index@($__internal_3_$__cuda_sm3x_div_rn_noftz_f32_slowpath)
        /*0014*/ 	.word	0x000000c0


	//----- nvinfo : EIATTR_FRAME_SIZE
	.align		4
.L_36:
        /*0018*/ 	.byte	0x04, 0x11
        /*001a*/ 	.short	(.L_38 - .L_37)
	.align		4
.L_37:
        /*001c*/ 	.word	index@($__internal_2_$__cuda_sm10x_tcgen05_guardrail_trap_unallocated_columns_being_dealloced)
        /*0020*/ 	.word	0x000000c0


	//----- nvinfo : EIATTR_FRAME_SIZE
	.align		4
.L_38:
        /*0024*/ 	.byte	0x04, 0x11
        /*0026*/ 	.short	(.L_40 - .L_39)
	.align		4
.L_39:
        /*0028*/ 	.word	index@($__internal_1_$__cuda_sm10x_tcgen05_guardrail_trap_phase_invalid_during_alloc)
        /*002c*/ 	.word	0x000000c0


	//----- nvinfo : EIATTR_FRAME_SIZE
	.align		4
.L_40:
        /*0030*/ 	.byte	0x04, 0x11
        /*0032*/ 	.short	(.L_42 - .L_41)
	.align		4
.L_41:
        /*0034*/ 	.word	index@($__internal_0_$__cuda_sm10x_tcgen05_guardrail_trap_col_being_dealloced_not_returned_by_alloc)
        /*0038*/ 	.word	0x000000c0


	//----- nvinfo : EIATTR_FRAME_SIZE
	.align		4
.L_42:
        /*003c*/ 	.byte	0x04, 0x11
        /*003e*/ 	.short	(.L_44 - .L_43)
	.align		4
.L_43:
        /*0040*/ 	.word	index@(_ZN7cutlass13device_kernelINS_4fmha6kernel36Sm100FmhaFwdKernelTmaWarpspecializedIN4cute5tupleIJiiiNS5_IJNS5_IJiiEEEiEEEEEENS1_10collective38Sm100FmhaFwdMainloopTmaWarpspecializedINS_10bfloat16_tEffNS5_IJNS4_1CILi256EEENSC_ILi64EEESD_EEENS5_IJiNSC_ILi1EEES7_EEENS5_IJiSG_NS5_IJNS5_IJNSC_ILi0EEEiEEEiEEEEEESL_NS9_6NoMaskENS5_IJNSC_ILi2EEESG_SG_EEENSC_ILb0EEEEENS9_38Sm100FmhaFwdEpilogueTmaWarpspecializedINS_6half_tEfNS5_IJNSC_ILi128EEESD_SE_EEESH_NS5_IJSG_S7_EEESP_EENS2_23IndividualTileSchedulerENS2_41Sm100FmhaCtxKernelWarpspecializedScheduleEEEEEvNT_6ParamsE)
        /*0044*/ 	.word	0x000000c0


	//----- nvinfo : EIATTR_MIN_STACK_SIZE
	.align		4
.L_44:
        /*0048*/ 	.byte	0x04, 0x12
        /*004a*/ 	.short	(.L_46 - .L_45)
	.align		4
.L_45:
        /*004c*/ 	.word	index@(_ZN7cutlass13device_kernelINS_4fmha6kernel36Sm100FmhaFwdKernelTmaWarpspecializedIN4cute5tupleIJiiiNS5_IJNS5_IJiiEEEiEEEEEENS1_10collective38Sm100FmhaFwdMainloopTmaWarpspecializedINS_10bfloat16_tEffNS5_IJNS4_1CILi256EEENSC_ILi64EEESD_EEENS5_IJiNSC_ILi1EEES7_EEENS5_IJiSG_NS5_IJNS5_IJNSC_ILi0EEEiEEEiEEEEEESL_NS9_6NoMaskENS5_IJNSC_ILi2EEESG_SG_EEENSC_ILb0EEEEENS9_38Sm100FmhaFwdEpilogueTmaWarpspecializedINS_6half_tEfNS5_IJNSC_ILi128EEESD_SE_EEESH_NS5_IJSG_S7_EEESP_EENS2_23IndividualTileSchedulerENS2_41Sm100FmhaCtxKernelWarpspecializedScheduleEEEEEvNT_6ParamsE)
        /*0050*/ 	.word	0x000000c0
.L_46:


//--------------------- .nv.compat                --------------------------
	.section	.nv.compat,"",@"SHT_CUDA_COMPAT_INFO"
	.align	4
        /*0000*/ 	.byte	0x02, 0x09, 0x01, 0x00, 0x02, 0x02, 0x02, 0x00, 0x02, 0x05, 0x05, 0x00, 0x03, 0x07, 0x01, 0x01
        /*0010*/ 	.byte	0x02, 0x03, 0x01, 0x00, 0x02, 0x06, 0x01, 0x00, 0x04, 0x0b, 0x08, 0x00, 0x01, 0x00, 0x00, 0x00
        /*0020*/ 	.byte	0x00, 0x00, 0x00, 0x00


//--------------------- .nv.info._ZN7cutlass13device_kernelINS_4fmha6kernel36Sm100FmhaFwdKernelTmaWarpspecializedIN4cute5tupleIJiiiNS5_IJNS5_IJiiEEEiEEEEEENS1_10collective38Sm100FmhaFwdMainloopTmaWarpspecializedINS_10bfloat16_tEffNS5_IJNS4_1CILi256EEENSC_ILi64EEESD_EEENS5_IJiNSC_ILi1EEES7_EEENS5_IJiSG_NS5_IJNS5_IJNSC_ILi0EEEiEEEiEEEEEESL_NS9_6NoMaskENS5_IJNSC_ILi2EEESG_SG_EEENSC_ILb0EEEEENS9_38Sm100FmhaFwdEpilogueTmaWarpspecializedINS_6half_tEfNS5_IJNSC_ILi128EEESD_SE_EEESH_NS5_IJSG_S7_EEESP_EENS2_23IndividualTileSchedulerENS2_41Sm100FmhaCtxKernelWarpspecializedScheduleEEEEEvNT_6ParamsE --------------------------
	.section	.nv.info._ZN7cutlass13device_kernelINS_4fmha6kernel36Sm100FmhaFwdKernelTmaWarpspecializedIN4cute5tupleIJiiiNS5_IJNS5_IJiiEEEiEEEEEENS1_10collective38Sm100FmhaFwdMainloopTmaWarpspecializedINS_10bfloat16_tEffNS5_IJNS4_1CILi256EEENSC_ILi64EEESD_EEENS5_IJiNSC_ILi1EEES7_EEENS5_IJiSG_NS5_IJNS5_IJNSC_ILi0EEEiEEEiEEEEEESL_NS9_6NoMaskENS5_IJNSC_ILi2EEESG_SG_EEENSC_ILb0EEEEENS9_38Sm100FmhaFwdEpilogueTmaWarpspecializedINS_6half_tEfNS5_IJNSC_ILi128EEESD_SE_EEESH_NS5_IJSG_S7_EEESP_EENS2_23IndividualTileSchedulerENS2_41Sm100FmhaCtxKernelWarpspecializedScheduleEEEEEvNT_6ParamsE,"",@"SHT_CUDA_INFO"
	.sectionflags	@""
	.align	4


	//----- nvinfo : EIATTR_CUDA_API_VERSION
	.align		4
        /*0000*/ 	.byte	0x04, 0x37
        /*0002*/ 	.short	(.L_48 - .L_47)
.L_47:
        /*0004*/ 	.word	0x00000082


	//----- nvinfo : EIATTR_KPARAM_INFO
	.align		4
.L_48:
        /*0008*/ 	.byte	0x04, 0x17
        /*000a*/ 	.short	(.L_50 - .L_49)
.L_49:
        /*000c*/ 	.word	0x00000000
        /*0010*/ 	.short	0x0000
        /*0012*/ 	.short	0x0000
        /*0014*/ 	.byte	0x00, 0xf0, 0x01, 0x18


	//----- nvinfo : EIATTR_AT_ENTRY_FRAGMENTS
	.align		4
.L_50:
        /*0018*/ 	.byte	0x04, 0x4f
        /*001a*/ 	.short	(.L_52 - .L_51)


	//   ....[0]....
.L_51:
        /*001c*/ 	.word	0x00000006


	//----- nvinfo : EIATTR_RESERVED_SMEM_USED
	.align		4
.L_52:
        /*0020*/ 	.byte	0x01, 0x41
	.zero		2


	//----- nvinfo : EIATTR_SPARSE_MMA_MASK
	.align		4
        /*0024*/ 	.byte	0x03, 0x50
        /*0026*/ 	.short	0x0000


	//----- nvinfo : EIATTR_TCGEN05_1CTA_USED
	.align		4
        /*0028*/ 	.byte	0x01, 0x51
	.zero		2


	//----- nvinfo : EIATTR_MAXREG_COUNT
	.align		4
        /*002c*/ 	.byte	0x03, 0x1b
        /*002e*/ 	.short	0x0080


	//----- nvinfo : EIATTR_NUM_BARRIERS
	.align		4
        /*0030*/ 	.byte	0x02, 0x4c
        /*0032*/ 	.byte	0x01
	.zero		1


	//----- nvinfo : EIATTR_EXTERNS
	.align		4
        /*0034*/ 	.byte	0x04, 0x0f
        /*0036*/ 	.short	(.L_54 - .L_53)


	//   ....[0]....
	.align		4
.L_53:
        /*0038*/ 	.word	index@(vprintf)


	//   ....[1]....
	.align		4
        /*003c*/ 	.word	index@(__assertfail)


	//----- nvinfo : EIATTR_ANNOTATIONS
	.align		4
.L_54:
        /*0040*/ 	.byte	0x04, 0x55
        /*0042*/ 	.short	(.L_56 - .L_55)


	//   ....[0]....
.L_55:
        /*0044*/ 	.word	0x00000001
        /*0048*/ 	.byte	0xd0, 0x9f, 0x00, 0x00, 0x01, 0x00, 0x00, 0x00, 0x60, 0xbc, 0x00, 0x00, 0x01, 0x00, 0x00, 0x00
        /* <DEDUP_REMOVED lines=33> */
        /*0268*/ 	.byte	0xf0, 0x18, 0x02, 0x00


	//----- nvinfo : EIATTR_MERCURY_ISA_VERSION
	.align		4
.L_56:
        /*026c*/ 	.byte	0x03, 0x5f
        /*026e*/ 	.short	0x0101


	//----- nvinfo : EIATTR_INT_WARP_WIDE_INSTR_OFFSETS
	.align		4
        /*0270*/ 	.byte	0x04, 0x31
        /*0272*/ 	.short	(.L_58 - .L_57)


	//   ....[0]....
.L_57:
        /*0274*/ 	.word	0x00022aa0


	//   ....[1]....
        /*0278*/ 	.word	0x00022ac0


	//   ....[2]....
        /*027c*/ 	.word	0x00022af0


	//----- nvinfo : EIATTR_COOP_GROUP_MASK_REGIDS
	.align		4
.L_58:
        /*0280*/ 	.byte	0x04, 0x29
        /*0282*/ 	.short	(.L_60 - .L_59)


	//   ....[0]....
.L_59:
        /*0284*/ 	.word	0xffffffff


	//   ....[1]....
        /*0288*/ 	.word	0xffffffff


	//   ....[2]....
        /*028c*/ 	.word	0xffffffff


	//   ....[3]....
        /*0290*/ 	.word	0xffffffff


	//   ....[4]....
        /*0294*/ 	.word	0xffffffff


	//   ....[5]....
        /*0298*/ 	.word	0xffffffff


	//   ....[6]....
        /*029c*/ 	.word	0xffffffff


	//   ....[7]....
        /*02a0*/ 	.word	0xffffffff


	//   ....[8]....
        /*02a4*/ 	.word	0xffffffff


	//   ....[9]....
        /*02a8*/ 	.word	0xffffffff


	//   ....[10]....
        /*02ac*/ 	.word	0xffffffff


	//   ....[11]....
        /*02b0*/ 	.word	0xffffffff


	//   ....[12]....
        /*02b4*/ 	.word	0xffffffff


	//   ....[13]....
        /*02b8*/ 	.word	0xffffffff


	//   ....[14]....
        /*02bc*/ 	.word	0xffffffff


	//   ....[15]....
        /*02c0*/ 	.word	0xffffffff


	//   ....[16]....
        /*02c4*/ 	.word	0xffffffff


	//   ....[17]....
        /*02c8*/ 	.word	0xffffffff


	//----- nvinfo : EIATTR_COOP_GROUP_INSTR_OFFSETS
	.align		4
.L_60:
        /*02cc*/ 	.byte	0x04, 0x28
        /*02ce*/ 	.short	(.L_62 - .L_61)


	//   ....[0]....
.L_61:
        /*02d0*/ 	.word	0x00000110


	//   ....[1]....
        /*02d4*/ 	.word	0x000008d0


	//   ....[2]....
        /*02d8*/ 	.word	0x00000b00


	//   ....[3]....
        /*02dc*/ 	.word	0x00000c30


	//   ....[4]....
        /*02e0*/ 	.word	0x00000d70


	//   ....[5]....
        /*02e4*/ 	.word	0x00001040


	//   ....[6]....
        /*02e8*/ 	.word	0x00001230


	//   ....[7]....
        /*02ec*/ 	.word	0x00001320


	//   ....[8]....
        /*02f0*/ 	.word	0x00001480


	//   ....[9]....
        /*02f4*/ 	.word	0x000015e0


	//   ....[10]....
        /*02f8*/ 	.word	0x000017f0


	//   ....[11]....
        /*02fc*/ 	.word	0x00001a00


	//   ....[12]....
        /*0300*/ 	.word	0x00001a30


	//   ....[13]....
        /*0304*/ 	.word	0x0000d560


	//   ....[14]....
        /*0308*/ 	.word	0x000107b0


	//   ....[15]....
        /*030c*/ 	.word	0x0001aee0


	//   ....[16]....
        /*0310*/ 	.word	0x000229a0


	//   ....[17]....
        /*0314*/ 	.word	0x00022bc0


	//----- nvinfo : EIATTR_REG_RECONFIG
	.align		4
.L_62:
        /*0318*/ 	.byte	0x01, 0x54
	.zero		2


	//----- nvinfo : EIATTR_VRC_CTA_INIT_COUNT
	.align		4
        /*031c*/ 	.byte	0x02, 0x4a
        /*031e*/ 	.byte	0x80
	.zero		1


	//----- nvinfo : EIATTR_SYSCALL_OFFSETS
	.align		4
        /*0320*/ 	.byte	0x04, 0x46
        /*0322*/ 	.short	(.L_64 - .L_63)


	//   ....[0]....
.L_63:
        /*0324*/ 	.word	0x00005220


	//   ....[1]....
        /*0328*/ 	.word	0x000052e0


	//   ....[2]....
        /*032c*/ 	.word	0x00005350


	//   ....[3]....
        /*0330*/ 	.word	0x000053c0


	//   ....[4]....
        /*0334*/ 	.word	0x00005430


	//   ....[5]....
        /*0338*/ 	.word	0x000054d0


	//   ....[6]....
        /*033c*/ 	.word	0x00005590


	//   ....[7]....
        /*0340*/ 	.word	0x00005630


	//   ....[8]....
        /*0344*/ 	.word	0x000056d0


	//   ....[9]....
        /*0348*/ 	.word	0x00005770


	//   ....[10]....
        /*034c*/ 	.word	0x000057e0


	//   ....[11]....
        /*0350*/ 	.word	0x00005880


	//   ....[12]....
        /*0354*/ 	.word	0x00005920


	//   ....[13]....
        /*0358*/ 	.word	0x00005990


	//   ....[14]....
        /*035c*/ 	.word	0x00005a30


	//   ....[15]....
        /*0360*/ 	.word	0x00005ad0


	//   ....[16]....
        /*0364*/ 	.word	0x00005b70


	//   ....[17]....
        /*0368*/ 	.word	0x00005c10


	//   ....[18]....
        /*036c*/ 	.word	0x00005c80


	//   ....[19]....
        /*0370*/ 	.word	0x00005d20


	//   ....[20]....
        /*0374*/ 	.word	0x00005dc0


	//   ....[21]....
        /*0378*/ 	.word	0x00005e30


	//   ....[22]....
        /*037c*/ 	.word	0x00005ed0


	//   ....[23]....
        /*0380*/ 	.word	0x00005f70


	//   ....[24]....
        /*0384*/ 	.word	0x00006010


	//   ....[25]....
        /*0388*/ 	.word	0x000060b0


	//   ....[26]....
        /*038c*/ 	.word	0x00006120


	//   ....[27]....
        /*0390*/ 	.word	0x000061c0


	//   ....[28]....
        /*0394*/ 	.word	0x00006260


	//   ....[29]....
        /*0398*/ 	.word	0x000062d0


	//   ....[30]....
        /*039c*/ 	.word	0x00006370


	//   ....[31]....
        /*03a0*/ 	.word	0x00006410


	//   ....[32]....
        /*03a4*/ 	.word	0x000064b0


	//   ....[33]....
        /*03a8*/ 	.word	0x00006550


	//   ....[34]....
        /*03ac*/ 	.word	0x000065f0


	//   ....[35]....
        /*03b0*/ 	.word	0x00006690


	//   ....[36]....
        /*03b4*/ 	.word	0x00006700


	//   ....[37]....
        /*03b8*/ 	.word	0x000067a0


	//   ....[38]....
        /*03bc*/ 	.word	0x00006840


	//   ....[39]....
        /*03c0*/ 	.word	0x000068b0


	//   ....[40]....
        /*03c4*/ 	.word	0x00006950


	//   ....[41]....
        /*03c8*/ 	.word	0x000069f0


	//   ....[42]....
        /*03cc*/ 	.word	0x00006a90


	//   ....[43]....
        /*03d0*/ 	.word	0x00006b30


	//   ....[44]....
        /*03d4*/ 	.word	0x00006ba0


	//   ....[45]....
        /*03d8*/ 	.word	0x00006c40


	//   ....[46]....
        /*03dc*/ 	.word	0x00006ce0


	//   ....[47]....
        /*03e0*/ 	.word	0x00006d50


	//   ....[48]....
        /*03e4*/ 	.word	0x00006df0


	//   ....[49]....
        /*03e8*/ 	.word	0x00006e90


	//   ....[50]....
        /*03ec*/ 	.word	0x00006f30


	//   ....[51]....
        /*03f0*/ 	.word	0x00006fd0


	//   ....[52]....
        /*03f4*/ 	.word	0x00007040


	//   ....[53]....
        /*03f8*/ 	.word	0x000070d0


	//   ....[54]....
        /*03fc*/ 	.word	0x00007170


	//   ....[55]....
        /*0400*/ 	.word	0x000071e0


	//   ....[56]....
        /*0404*/ 	.word	0x00007280


	//   ....[57]....
        /*0408*/ 	.word	0x00007320


	//   ....[58]....
        /*040c*/ 	.word	0x000073c0


	//   ....[59]....
        /*0410*/ 	.word	0x00007460


	//   ....[60]....
        /*0414*/ 	.word	0x0000d6a0


	//   ....[61]....
        /*0418*/ 	.word	0x0000d800


	//   ....[62]....
        /*041c*/ 	.word	0x0000d9e0


	//   ....[63]....
        /*0420*/ 	.word	0x0000db40


	//   ....[64]....
        /*0424*/ 	.word	0x0000dd20


	//   ....[65]....
        /*0428*/ 	.word	0x0000de80


	//   ....[66]....
        /*042c*/ 	.word	0x0000e060


	//   ....[67]....
        /*0430*/ 	.word	0x0000e1c0


	//   ....[68]....
        /*0434*/ 	.word	0x0000e3a0


	//   ....[69]....
        /*0438*/ 	.word	0x0000e500


	//   ....[70]....
        /*043c*/ 	.word	0x0000e6e0


	//   ....[71]....
        /*0440*/ 	.word	0x0000e840


	//   ....[72]....
        /*0444*/ 	.word	0x0000ea20


	//   ....[73]....
        /*0448*/ 	.word	0x0000eb80


	//   ....[74]....
        /*044c*/ 	.word	0x0000ed60


	//   ....[75]....
        /*0450*/ 	.word	0x0000eec0


	//   ....[76]....
        /*0454*/ 	.word	0x0000f080


	//   ....[77]....
        /*0458*/ 	.word	0x0000f1d0


	//   ....[78]....
        /*045c*/ 	.word	0x0000f300


	//   ....[79]....
        /*0460*/ 	.word	0x0000f450


	//   ....[80]....
        /*0464*/ 	.word	0x0000f580


	//   ....[81]....
        /*0468*/ 	.word	0x0000f6d0


	//   ....[82]....
        /*046c*/ 	.word	0x0000f800


	//   ....[83]....
        /*0470*/ 	.word	0x0000f960


	//   ....[84]....
        /*0474*/ 	.word	0x0000fa90


	//   ....[85]....
        /*0478*/ 	.word	0x0000fbe0


	//   ....[86]....
        /*047c*/ 	.word	0x0000fd10


	//   ....[87]....
        /*0480*/ 	.word	0x0000fe60


	//   ....[88]....
        /*0484*/ 	.word	0x0000ff90


	//   ....[89]....
        /*0488*/ 	.word	0x000100e0


	//   ....[90]....
        /*048c*/ 	.word	0x00010210


	//   ....[91]....
        /*0490*/ 	.word	0x00010360


	//   ....[92]....
        /*0494*/ 	.word	0x00010630


	//   ....[93]....
        /*0498*/ 	.word	0x000108f0


	//   ....[94]....
        /*049c*/ 	.word	0x00010a40


	//   ....[95]....
        /*04a0*/ 	.word	0x00010c20


	//   ....[96]....
        /*04a4*/ 	.word	0x00010d70


	//   ....[97]....
        /*04a8*/ 	.word	0x00010f50


	//   ....[98]....
        /*04ac*/ 	.word	0x000110a0


	//   ....[99]....
        /*04b0*/ 	.word	0x00011280


	//   ....[100]....
        /*04b4*/ 	.word	0x000113e0


	//   ....[101]....
        /*04b8*/ 	.word	0x000115c0


	//   ....[102]....
        /*04bc*/ 	.word	0x00011710


	//   ....[103]....
        /*04c0*/ 	.word	0x000118f0


	//   ....[104]....
        /*04c4*/ 	.word	0x00011a40


	//   ....[105]....
        /*04c8*/ 	.word	0x00011c20


	//   ....[106]....
        /*04cc*/ 	.word	0x00011d70


	//   ....[107]....
        /*04d0*/ 	.word	0x00011f50


	//   ....[108]....
        /*04d4*/ 	.word	0x000120b0


	//   ....[109]....
        /*04d8*/ 	.word	0x00012270


	//   ....[110]....
        /*04dc*/ 	.word	0x000123d0


	//   ....[111]....
        /*04e0*/ 	.word	0x00012500


	//   ....[112]....
        /*04e4*/ 	.word	0x00012660


	//   ....[113]....
        /*04e8*/ 	.word	0x00012790


	//   ....[114]....
        /*04ec*/ 	.word	0x000128f0


	//   ....[115]....
        /*04f0*/ 	.word	0x00012a20


	//   ....[116]....
        /*04f4*/ 	.word	0x00012b80


	//   ....[117]....
        /*04f8*/ 	.word	0x00012cb0


	//   ....[118]....
        /*04fc*/ 	.word	0x00012e10


	//   ....[119]....
        /*0500*/ 	.word	0x00012f40


	//   ....[120]....
        /*0504*/ 	.word	0x000130a0


	//   ....[121]....
        /*0508*/ 	.word	0x000131d0


	//   ....[122]....
        /*050c*/ 	.word	0x00013330


	//   ....[123]....
        /*0510*/ 	.word	0x00013460


	//   ....[124]....
        /*0514*/ 	.word	0x000135b0


	//   ....[125]....
        /*0518*/ 	.word	0x00013bf0


	//   ....[126]....
        /*051c*/ 	.word	0x00013f30


	//   ....[127]....
        /*0520*/ 	.word	0x00014240


	//   ....[128]....
        /*0524*/ 	.word	0x00014550


	//   ....[129]....
        /*0528*/ 	.word	0x00014860


	//   ....[130]....
        /*052c*/ 	.word	0x00014b70


	//   ....[131]....
        /*0530*/ 	.word	0x00014e80


	//   ....[132]....
        /*0534*/ 	.word	0x00015190


	//   ....[133]....
        /*0538*/ 	.word	0x000154a0


	//   ....[134]....
        /*053c*/ 	.word	0x000157b0


	//   ....[135]....
        /*0540*/ 	.word	0x00015ac0


	//   ....[136]....
        /*0544*/ 	.word	0x00015dd0


	//   ....[137]....
        /*0548*/ 	.word	0x000160e0


	//   ....[138]....
        /*054c*/ 	.word	0x000163f0


	//   ....[139]....
        /*0550*/ 	.word	0x00016700


	//   ....[140]....
        /*0554*/ 	.word	0x00016a10


	//   ....[141]....
        /*0558*/ 	.word	0x00017320


	//   ....[142]....
        /*055c*/ 	.word	0x00017680


	//   ....[143]....
        /*0560*/ 	.word	0x00017970


	//   ....[144]....
        /*0564*/ 	.word	0x00017c60


	//   ....[145]....
        /*0568*/ 	.word	0x00017f50


	//   ....[146]....
        /*056c*/ 	.word	0x00018240


	//   ....[147]....
        /*0570*/ 	.word	0x00018530


	//   ....[148]....
        /*0574*/ 	.word	0x00018820


	//   ....[149]....
        /*0578*/ 	.word	0x00018b10


	//   ....[150]....
        /*057c*/ 	.word	0x00018e20


	//   ....[151]....
        /*0580*/ 	.word	0x00019130


	//   ....[152]....
        /*0584*/ 	.word	0x00019440


	//   ....[153]....
        /*0588*/ 	.word	0x00019750


	//   ....[154]....
        /*058c*/ 	.word	0x00019a60


	//   ....[155]....
        /*0590*/ 	.word	0x00019d70


	//   ....[156]....
        /*0594*/ 	.word	0x0001a080


	//   ....[157]....
        /*0598*/ 	.word	0x0001a390


	//   ....[158]....
        /*059c*/ 	.word	0x0001b080


	//   ....[159]....
        /*05a0*/ 	.word	0x0001b1d0


	//   ....[160]....
        /*05a4*/ 	.word	0x0001b560


	//   ....[161]....
        /*05a8*/ 	.word	0x0001cbf0


	//   ....[162]....
        /*05ac*/ 	.word	0x0001d1f0


	//----- nvinfo : EIATTR_MBARRIER_INSTR_OFFSETS
	.align		4
.L_64:
        /*05b0*/ 	.byte	0x04, 0x39
        /*05b2*/ 	.short	(.L_66 - .L_65)


	//   ....[0]....
.L_65:
        /*05b4*/ 	.word	0x000009b0
        /*05b8*/ 	.word	0x000000ff
        /*05bc*/ 	.word	0x00038000
        /*05c0*/ 	.short	0x0100
        /*05c2*/ 	.byte	0x04
	.zero		1


	//   ....[1]....
        /*05c4*/ 	.word	0x000009c0
        /*05c8*/ 	.word	0x000000ff
        /*05cc*/ 	.word	0x00038010
        /*05d0*/ 	.short	0x0100
        /*05d2*/ 	.byte	0x04
	.zero		1


	//   ....[2]....
        /*05d4*/ 	.word	0x000009d0
        /*05d8*/ 	.word	0x000000ff
        /*05dc*/ 	.word	0x00038008
        /*05e0*/ 	.short	0x0100
        /*05e2*/ 	.byte	0x04
	.zero		1


	//   ....[3]....
        /*05e4*/ 	.word	0x000009e0
        /*05e8*/ 	.word	0x000000ff
        /*05ec*/ 	.word	0x00038018
        /*05f0*/ 	.short	0x0100
        /*05f2*/ 	.byte	0x04
	.zero		1


	//   ....[4]....
        /*05f4*/ 	.word	0x00000bc0
        /*05f8*/ 	.word	0x000000ff
        /*05fc*/ 	.word	0x00038020
        /*0600*/ 	.short	0x0100
        /*0602*/ 	.byte	0x04
	.zero		1


	//   ....[5]....
        /*0604*/ 	.word	0x00000bd0
        /*0608*/ 	.word	0x000000ff
        /*060c*/ 	.word	0x00038038
        /*0610*/ 	.short	0x0100
        /*0612*/ 	.byte	0x04
	.zero		1


	//   ....[6]....
        /*0614*/ 	.word	0x00000be0
        /*0618*/ 	.word	0x000000ff
        /*061c*/ 	.word	0x00038028
        /*0620*/ 	.short	0x0100
        /*0622*/ 	.byte	0x04
	.zero		1


	//   ....[7]....
        /*0624*/ 	.word	0x00000bf0
        /*0628*/ 	.word	0x000000ff
        /*062c*/ 	.word	0x00038040
        /*0630*/ 	.short	0x0100
        /*0632*/ 	.byte	0x04
	.zero		1


	//   ....[8]....
        /*0634*/ 	.word	0x00000c00
        /*0638*/ 	.word	0x000000ff
        /*063c*/ 	.word	0x00038030
        /*0640*/ 	.short	0x0100
        /*0642*/ 	.byte	0x04
	.zero		1


	//   ....[9]....
        /*0644*/ 	.word	0x00000c10
        /*0648*/ 	.word	0x000000ff
        /*064c*/ 	.word	0x00038048
        /*0650*/ 	.short	0x0100
        /*0652*/ 	.byte	0x04
	.zero		1


	//   ....[10]....
        /*0654*/ 	.word	0x00000d40
        /*0658*/ 	.word	0x000000ff
        /*065c*/ 	.word	0x00038050
        /*0660*/ 	.short	0x0100
        /*0662*/ 	.byte	0x04
	.zero		1


	//   ....[11]....
        /*0664*/ 	.word	0x00000d50
        /*0668*/ 	.word	0x000000ff
        /*066c*/ 	.word	0x00038058
        /*0670*/ 	.short	0x0100
        /*0672*/ 	.byte	0x04
	.zero		1


	//   ....[12]....
        /*0674*/ 	.word	0x00000f10
        /*0678*/ 	.word	0x000000ff
        /*067c*/ 	.word	0x00038060
        /*0680*/ 	.short	0x0100
        /*0682*/ 	.byte	0x04
	.zero		1


	//   ....[13]....
        /*0684*/ 	.word	0x00000f20
        /*0688*/ 	.word	0x000000ff
        /*068c*/ 	.word	0x00038068
        /*0690*/ 	.short	0x0100
        /*0692*/ 	.byte	0x04
	.zero		1


	//   ....[14]....
        /*0694*/ 	.word	0x00001100
        /*0698*/ 	.word	0x000000ff
        /*069c*/ 	.word	0x00038070
        /*06a0*/ 	.short	0x0100
        /*06a2*/ 	.byte	0x06
	.zero		1


	//   ....[15]....
        /*06a4*/ 	.word	0x00001110
        /*06a8*/ 	.word	0x000000ff
        /*06ac*/ 	.word	0x00038078
        /*06b0*/ 	.short	0x0100
        /*06b2*/ 	.byte	0x06
	.zero		1


	//   ....[16]....
        /*06b4*/ 	.word	0x000012f0
        /*06b8*/ 	.word	0x000000ff
        /*06bc*/ 	.word	0x00038080
        /*06c0*/ 	.short	0x0100
        /*06c2*/ 	.byte	0x06
	.zero		1


	//   ....[17]....
        /*06c4*/ 	.word	0x00001300
        /*06c8*/ 	.word	0x000000ff
        /*06cc*/ 	.word	0x00038088
        /*06d0*/ 	.short	0x0100
        /*06d2*/ 	.byte	0x06
	.zero		1


	//   ....[18]....
        /*06d4*/ 	.word	0x00001430
        /*06d8*/ 	.word	0x000000ff
        /*06dc*/ 	.word	0x00038090
        /*06e0*/ 	.short	0x0100
        /*06e2*/ 	.byte	0x04
	.zero		1


	//   ....[19]....
        /*06e4*/ 	.word	0x00001440
        /*06e8*/ 	.word	0x000000ff
        /*06ec*/ 	.word	0x000380a0
        /*06f0*/ 	.short	0x0100
        /*06f2*/ 	.byte	0x04
	.zero		1


	//   ....[20]....
        /*06f4*/ 	.word	0x00001450
        /*06f8*/ 	.word	0x000000ff
        /*06fc*/ 	.word	0x00038098
        /*0700*/ 	.short	0x0100
        /*0702*/ 	.byte	0x04
	.zero		1


	//   ....[21]....
        /*0704*/ 	.word	0x00001460
        /*0708*/ 	.word	0x000000ff
        /*070c*/ 	.word	0x000380a8
        /*0710*/ 	.short	0x0100
        /*0712*/ 	.byte	0x04
	.zero		1


	//   ....[22]....
        /*0714*/ 	.word	0x00001590
        /*0718*/ 	.word	0x000000ff
        /*071c*/ 	.word	0x000380b0
        /*0720*/ 	.short	0x0100
        /*0722*/ 	.byte	0x04
	.zero		1


	//   ....[23]....
        /*0724*/ 	.word	0x000015a0
        /*0728*/ 	.word	0x000000ff
        /*072c*/ 	.word	0x000380c0
        /*0730*/ 	.short	0x0100
        /*0732*/ 	.byte	0x04
	.zero		1


	//   ....[24]....
        /*0734*/ 	.word	0x000015b0
        /*0738*/ 	.word	0x000000ff
        /*073c*/ 	.word	0x000380b8
        /*0740*/ 	.short	0x0100
        /*0742*/ 	.byte	0x04
	.zero		1


	//   ....[25]....
        /*0744*/ 	.word	0x000015c0
        /*0748*/ 	.word	0x000000ff
        /*074c*/ 	.word	0x000380c8
        /*0750*/ 	.short	0x0100
        /*0752*/ 	.byte	0x04
	.zero		1


	//   ....[26]....
        /*0754*/ 	.word	0x000016b0
        /*0758*/ 	.word	0x000000ff
        /*075c*/ 	.word	0x000380d0
        /*0760*/ 	.short	0x0100
        /*0762*/ 	.byte	0x06
	.zero		1


	//   ....[27]....
        /*0764*/ 	.word	0x000016c0
        /*0768*/ 	.word	0x000000ff
        /*076c*/ 	.word	0x000380d8
        /*0770*/ 	.short	0x0100
        /*0772*/ 	.byte	0x06
	.zero		1


	//   ....[28]....
        /*0774*/ 	.word	0x00001b30
        /*0778*/ 	.word	0x000000ff
        /*077c*/ 	.word	0x00038000
        /*0780*/ 	.short	0x010a
        /*0782*/ 	.byte	0x12
	.zero		1


	//   ....[29]....
        /*0784*/ 	.word	0x00001b70
        /*0788*/ 	.word	0x000000ff
        /*078c*/ 	.word	0x00038020
        /*0790*/ 	.short	0x010a
        /*0792*/ 	.byte	0x12
	.zero		1


	//   ....[30]....
        /*0794*/ 	.word	0x00001c30
        /*0798*/ 	.word	0x000000ff
        /*079c*/ 	.word	0x00038058
        /*07a0*/ 	.short	0x010a
        /*07a2*/ 	.byte	0x12
	.zero		1


	//   ....[31]....
        /*07a4*/ 	.word	0x000023c0
        /*07a8*/ 	.word	0x000000ff
        /*07ac*/ 	.word	0x00038008
        /*07b0*/ 	.short	0x010a
        /*07b2*/ 	.byte	0x12
	.zero		1


	//   ....[32]....
        /*07b4*/ 	.word	0x00002450
        /*07b8*/ 	.word	0x000000ff
        /*07bc*/ 	.word	0x00038068
        /*07c0*/ 	.short	0x010a
        /*07c2*/ 	.byte	0x12
	.zero		1


	//   ....[33]....
        /*07c4*/ 	.word	0x00002be0
        /*07c8*/ 	.word	0x000000ff
        /*07cc*/ 	.word	0x00038028
        /*07d0*/ 	.short	0x010a
        /*07d2*/ 	.byte	0x12
	.zero		1


	//   ....[34]....
        /*07d4*/ 	.word	0x00002c20
        /*07d8*/ 	.word	0x000000ff
        /*07dc*/ 	.word	0x000380a0
        /*07e0*/ 	.short	0x010a
        /*07e2*/ 	.byte	0x12
	.zero		1


	//   ....[35]....
        /*07e4*/ 	.word	0x00002c60
        /*07e8*/ 	.word	0x000000ff
        /*07ec*/ 	.word	0x00038058
        /*07f0*/ 	.short	0x010a
        /*07f2*/ 	.byte	0x12
	.zero		1


	//   ....[36]....
        /*07f4*/ 	.word	0x000030c0
        /*07f8*/ 	.word	0x000000ff
        /*07fc*/ 	.word	0x00038020
        /*0800*/ 	.short	0x010a
        /*0802*/ 	.byte	0x05
	.zero		1


	//   ....[37]....
        /*0804*/ 	.word	0x00003990
        /*0808*/ 	.word	0x000000ff
        /*080c*/ 	.word	0x000380a8
        /*0810*/ 	.short	0x010a
        /*0812*/ 	.byte	0x26
	.zero		1


	//   ....[38]....
        /*0814*/ 	.word	0x00003a10
        /*0818*/ 	.word	0x000000ff
        /*081c*/ 	.word	0x00038068
        /*0820*/ 	.short	0x010a
        /*0822*/ 	.byte	0x26
	.zero		1


	//   ....[39]....
        /*0824*/ 	.word	0x00004580
        /*0828*/ 	.word	0x000000ff
        /*082c*/ 	.word	0x00038020
        /*0830*/ 	.short	0x010a
        /*0832*/ 	.byte	0x04
	.zero		1


	//   ....[40]....
        /*0834*/ 	.word	0x000045d0
        /*0838*/ 	.word	0x000000ff
        /*083c*/ 	.word	0x000380a0
        /*0840*/ 	.short	0x010a
        /*0842*/ 	.byte	0x26
	.zero		1


	//   ....[41]....
        /*0844*/ 	.word	0x00004640
        /*0848*/ 	.word	0x000000ff
        /*084c*/ 	.word	0x00038058
        /*0850*/ 	.short	0x010a
        /*0852*/ 	.byte	0x26
	.zero		1


	//   ....[42]....
        /*0854*/ 	.word	0x00004b30
        /*0858*/ 	.word	0x000000ff
        /*085c*/ 	.word	0x000380a8
        /*0860*/ 	.short	0x010a
        /*0862*/ 	.byte	0x0c
	.zero		1


	//   ....[43]....
        /*0864*/ 	.word	0x00004ba0
        /*0868*/ 	.word	0x000000ff
        /*086c*/ 	.word	0x00038068
        /*0870*/ 	.short	0x010a
        /*0872*/ 	.byte	0x0c
	.zero		1


	//   ....[44]....
        /*0874*/ 	.word	0x00005080
        /*0878*/ 	.word	0x00000010
        /*087c*/ 	.word	0x000380c0
        /*0880*/ 	.short	0x010a
        /*0882*/ 	.byte	0xff
	.zero		1


	//   ....[45]....
        /*0884*/ 	.word	0x00009fb0
        /*0888*/ 	.word	0x00000010
        /*088c*/ 	.word	0x000380b0
        /*0890*/ 	.short	0x0101
        /*0892*/ 	.byte	0xff
	.zero		1


	//   ....[46]....
        /*0894*/ 	.word	0x0000cc10
        /*0898*/ 	.word	0x00000010
        /*089c*/ 	.word	0x000380c8
        /*08a0*/ 	.short	0x010a
        /*08a2*/ 	.byte	0xff
	.zero		1


	//   ....[47]....
        /*08a4*/ 	.word	0x0000cf10
        /*08a8*/ 	.word	0x00000010
        /*08ac*/ 	.word	0x000380b8
        /*08b0*/ 	.short	0x0101
        /*08b2*/ 	.byte	0xff
	.zero		1


	//   ....[48]....
        /*08b4*/ 	.word	0x0000cfc0
        /*08b8*/ 	.word	0x000000ff
        /*08bc*/ 	.word	0x00038070
        /*08c0*/ 	.short	0x010a
        /*08c2*/ 	.byte	0x24
	.zero		1


	//   ....[49]....
        /*08c4*/ 	.word	0x0000d040
        /*08c8*/ 	.word	0x000000ff
        /*08cc*/ 	.word	0x00000000
        /*08d0*/ 	.short	0x0101
        /*08d2*/ 	.byte	0x05
	.zero		1


	//   ....[50]....
        /*08d4*/ 	.word	0x0000d070
        /*08d8*/ 	.word	0x000000ff
        /*08dc*/ 	.word	0x00038080
        /*08e0*/ 	.short	0x010a
        /*08e2*/ 	.byte	0x24
	.zero		1


	//   ....[51]....
        /*08e4*/ 	.word	0x0000d3e0
        /*08e8*/ 	.word	0x000000ff
        /*08ec*/ 	.word	0x00038070
        /*08f0*/ 	.short	0x010a
        /*08f2*/ 	.byte	0x24
	.zero		1


	//   ....[52]....
        /*08f4*/ 	.word	0x0000d540
        /*08f8*/ 	.word	0x000000ff
        /*08fc*/ 	.word	0x00038090
        /*0900*/ 	.short	0x010a
        /*0902*/ 	.byte	0x24
	.zero		1


	//   ....[53]....
        /*0904*/ 	.word	0x00010410
        /*0908*/ 	.word	0x000000ff
        /*090c*/ 	.word	0x00000000
        /*0910*/ 	.short	0x0101
        /*0912*/ 	.byte	0x04
	.zero		1


	//   ....[54]....
        /*0914*/ 	.word	0x00010490
        /*0918*/ 	.word	0x000000ff
        /*091c*/ 	.word	0x00000000
        /*0920*/ 	.short	0x0101
        /*0922*/ 	.byte	0x04
	.zero		1


	//   ....[55]....
        /*0924*/ 	.word	0x00010500
        /*0928*/ 	.word	0x000000ff
        /*092c*/ 	.word	0x00038080
        /*0930*/ 	.short	0x010a
        /*0932*/ 	.byte	0x24
	.zero		1


	//   ....[56]....
        /*0934*/ 	.word	0x00010790
        /*0938*/ 	.word	0x000000ff
        /*093c*/ 	.word	0x00038098
        /*0940*/ 	.short	0x010a
        /*0942*/ 	.byte	0x24
	.zero		1


	//   ....[57]....
        /*0944*/ 	.word	0x00013640
        /*0948*/ 	.word	0x000000ff
        /*094c*/ 	.word	0x00000000
        /*0950*/ 	.short	0x0101
        /*0952*/ 	.byte	0x05
	.zero		1


	//   ....[58]....
        /*0954*/ 	.word	0x000136e0
        /*0958*/ 	.word	0x000000ff
        /*095c*/ 	.word	0x00000000
        /*0960*/ 	.short	0x0101
        /*0962*/ 	.byte	0x04
	.zero		1


	//   ....[59]....
        /*0964*/ 	.word	0x00013790
        /*0968*/ 	.word	0x000000ff
        /*096c*/ 	.word	0x00000000
        /*0970*/ 	.short	0x0101
        /*0972*/ 	.byte	0x04
	.zero		1


	//   ....[60]....
        /*0974*/ 	.word	0x000137e0
        /*0978*/ 	.word	0x000000ff
        /*097c*/ 	.word	0x00038070
        /*0980*/ 	.short	0x010a
        /*0982*/ 	.byte	0x24
	.zero		1


	//   ....[61]....
        /*0984*/ 	.word	0x00013850
        /*0988*/ 	.word	0x000000ff
        /*098c*/ 	.word	0x00000000
        /*0990*/ 	.short	0x0101
        /*0992*/ 	.byte	0x05
	.zero		1


	//   ....[62]....
        /*0994*/ 	.word	0x000138b0
        /*0998*/ 	.word	0x000000ff
        /*099c*/ 	.word	0x00038090
        /*09a0*/ 	.short	0x010a
        /*09a2*/ 	.byte	0x24
	.zero		1


	//   ....[63]....
        /*09a4*/ 	.word	0x00013930
        /*09a8*/ 	.word	0x000000ff
        /*09ac*/ 	.word	0x000380c0
        /*09b0*/ 	.short	0x010a
        /*09b2*/ 	.byte	0x24
	.zero		1


	//   ....[64]....
        /*09b4*/ 	.word	0x00017140
        /*09b8*/ 	.word	0x000000ff
        /*09bc*/ 	.word	0x00000000
        /*09c0*/ 	.short	0x0101
        /*09c2*/ 	.byte	0x04
	.zero		1


	//   ....[65]....
        /*09c4*/ 	.word	0x00017170
        /*09c8*/ 	.word	0x000000ff
        /*09cc*/ 	.word	0x000380b0
        /*09d0*/ 	.short	0x0101
        /*09d2*/ 	.byte	0x24
	.zero		1


	//   ....[66]....
        /*09d4*/ 	.word	0x000171f0
        /*09d8*/ 	.word	0x000000ff
        /*09dc*/ 	.word	0x00038080
        /*09e0*/ 	.short	0x010a
        /*09e2*/ 	.byte	0x24
	.zero		1


	//   ....[67]....
        /*09e4*/ 	.word	0x000173b0
        /*09e8*/ 	.word	0x000000ff
        /*09ec*/ 	.word	0x00000000
        /*09f0*/ 	.short	0x0101
        /*09f2*/ 	.byte	0x04
	.zero		1


	//   ....[68]....
        /*09f4*/ 	.word	0x00017400
        /*09f8*/ 	.word	0x000000ff
        /*09fc*/ 	.word	0x00038098
        /*0a00*/ 	.short	0x010a
        /*0a02*/ 	.byte	0x24
	.zero		1


	//   ....[69]....
        /*0a04*/ 	.word	0x00017480
        /*0a08*/ 	.word	0x000000ff
        /*0a0c*/ 	.word	0x000380c8
        /*0a10*/ 	.short	0x010a
        /*0a12*/ 	.byte	0x24
	.zero		1


	//   ....[70]....
        /*0a14*/ 	.word	0x0001aaa0
        /*0a18*/ 	.word	0x000000ff
        /*0a1c*/ 	.word	0x00000000
        /*0a20*/ 	.short	0x0101
        /*0a22*/ 	.byte	0x04
	.zero		1


	//   ....[71]....
        /*0a24*/ 	.word	0x0001aad0
        /*0a28*/ 	.word	0x000000ff
        /*0a2c*/ 	.word	0x000380b8
        /*0a30*/ 	.short	0x0101
        /*0a32*/ 	.byte	0x24
	.zero		1


	//   ....[72]....
        /*0a34*/ 	.word	0x0001ac70
        /*0a38*/ 	.word	0x000000ff
        /*0a3c*/ 	.word	0x00000000
        /*0a40*/ 	.short	0x010a
        /*0a42*/ 	.byte	0x33
	.zero		1


	//   ....[73]....
        /*0a44*/ 	.word	0x0001af60
        /*0a48*/ 	.word	0x000000ff
        /*0a4c*/ 	.word	0x00000000
        /*0a50*/ 	.short	0x010a
        /*0a52*/ 	.byte	0x32
	.zero		1


	//   ....[74]....
        /*0a54*/ 	.word	0x0001b6b0
        /*0a58*/ 	.word	0x000000ff
        /*0a5c*/ 	.word	0x00000000
        /*0a60*/ 	.short	0x0101
        /*0a62*/ 	.byte	0x04
	.zero		1


	//   ....[75]....
        /*0a64*/ 	.word	0x0001b720
        /*0a68*/ 	.word	0x000000ff
        /*0a6c*/ 	.word	0x00000000
        /*0a70*/ 	.short	0x010a
        /*0a72*/ 	.byte	0x34
	.zero		1


	//   ....[76]....
        /*0a74*/ 	.word	0x0001b880
        /*0a78*/ 	.word	0x000000ff
        /*0a7c*/ 	.word	0x00000000
        /*0a80*/ 	.short	0x0101
        /*0a82*/ 	.byte	0x35
	.zero		1


	//   ....[77]....
        /*0a84*/ 	.word	0x0001cce0
        /*0a88*/ 	.word	0x000000ff
        /*0a8c*/ 	.word	0x00000000
        /*0a90*/ 	.short	0x0101
        /*0a92*/ 	.byte	0x04
	.zero		1


	//   ....[78]....
        /*0a94*/ 	.word	0x0001cd80
        /*0a98*/ 	.word	0x000000ff
        /*0a9c*/ 	.word	0x00000000
        /*0aa0*/ 	.short	0x010a
        /*0aa2*/ 	.byte	0x33
	.zero		1


	//   ....[79]....
        /*0aa4*/ 	.word	0x0001d0d0
        /*0aa8*/ 	.word	0x000000ff
        /*0aac*/ 	.word	0x00000000
        /*0ab0*/ 	.short	0x010a
        /*0ab2*/ 	.byte	0x32
	.zero		1


	//   ....[80]....
        /*0ab4*/ 	.word	0x0001d330
        /*0ab8*/ 	.word	0x000000ff
        /*0abc*/ 	.word	0x00000000
        /*0ac0*/ 	.short	0x0101
        /*0ac2*/ 	.byte	0x04
	.zero		1


	//   ....[81]....
        /*0ac4*/ 	.word	0x0001d3a0
        /*0ac8*/ 	.word	0x000000ff
        /*0acc*/ 	.word	0x00000000
        /*0ad0*/ 	.short	0x010a
        /*0ad2*/ 	.byte	0x33
	.zero		1


	//   ....[82]....
        /*0ad4*/ 	.word	0x0001d470
        /*0ad8*/ 	.word	0x000000ff
        /*0adc*/ 	.word	0x00000000
        /*0ae0*/ 	.short	0x0101
        /*0ae2*/ 	.byte	0x04
	.zero		1


	//   ....[83]....
        /*0ae4*/ 	.word	0x0001d800
        /*0ae8*/ 	.word	0x000000ff
        /*0aec*/ 	.word	0x00038010
        /*0af0*/ 	.short	0x010a
        /*0af2*/ 	.byte	0x08
	.zero		1


	//   ....[84]....
        /*0af4*/ 	.word	0x0001db20
        /*0af8*/ 	.word	0x000000ff
        /*0afc*/ 	.word	0x00038038
        /*0b00*/ 	.short	0x010a
        /*0b02*/ 	.byte	0x08
	.zero		1


	//   ....[85]....
        /*0b04*/ 	.word	0x0001de20
        /*0b08*/ 	.word	0x000000ff
        /*0b0c*/ 	.word	0x00038018
        /*0b10*/ 	.short	0x010a
        /*0b12*/ 	.byte	0x08
	.zero		1


	//   ....[86]....
        /*0b14*/ 	.word	0x0001e160
        /*0b18*/ 	.word	0x000000ff
        /*0b1c*/ 	.word	0x00038040
        /*0b20*/ 	.short	0x010a
        /*0b22*/ 	.byte	0x08
	.zero		1


	//   ....[87]....
        /*0b24*/ 	.word	0x0001e5e0
        /*0b28*/ 	.word	0x000000ff
        /*0b2c*/ 	.word	0x00038038
        /*0b30*/ 	.short	0x010a
        /*0b32*/ 	.byte	0x31
	.zero		1


	//   ....[88]....
        /*0b34*/ 	.word	0x0001e910
        /*0b38*/ 	.word	0x000000ff
        /*0b3c*/ 	.word	0x00038038
        /*0b40*/ 	.short	0x010a
        /*0b42*/ 	.byte	0x31
	.zero		1


	//   ....[89]....
        /*0b44*/ 	.word	0x0001ec40
        /*0b48*/ 	.word	0x000000ff
        /*0b4c*/ 	.word	0x00038038
        /*0b50*/ 	.short	0x010a
        /*0b52*/ 	.byte	0x29
	.zero		1


	//   ....[90]....
        /*0b54*/ 	.word	0x0001ef80
        /*0b58*/ 	.word	0x000000ff
        /*0b5c*/ 	.word	0x00038038
        /*0b60*/ 	.short	0x010a
        /*0b62*/ 	.byte	0x29
	.zero		1


	//   ....[91]....
        /*0b64*/ 	.word	0x0001f350
        /*0b68*/ 	.word	0x000000ff
        /*0b6c*/ 	.word	0x00038038
        /*0b70*/ 	.short	0x010a
        /*0b72*/ 	.byte	0x29
	.zero		1


	//   ....[92]....
        /*0b74*/ 	.word	0x0001f690
        /*0b78*/ 	.word	0x000000ff
        /*0b7c*/ 	.word	0x00038038
        /*0b80*/ 	.short	0x010a
        /*0b82*/ 	.byte	0x21
	.zero		1


	//   ....[93]....
        /*0b84*/ 	.word	0x0001fbe0
        /*0b88*/ 	.word	0x000000ff
        /*0b8c*/ 	.word	0x000380b0
        /*0b90*/ 	.short	0x010a
        /*0b92*/ 	.byte	0x28
	.zero		1


	//   ....[94]....
        /*0b94*/ 	.word	0x00020ec0
        /*0b98*/ 	.word	0x000000ff
        /*0b9c*/ 	.word	0x000380b8
        /*0ba0*/ 	.short	0x010a
        /*0ba2*/ 	.byte	0x28
	.zero		1


	//   ....[95]....
        /*0ba4*/ 	.word	0x000228e0
        /*0ba8*/ 	.word	0x000000ff
        /*0bac*/ 	.word	0x00000000
        /*0bb0*/ 	.short	0x0101
        /*0bb2*/ 	.byte	0x04
	.zero		1


	//   ....[96]....
        /*0bb4*/ 	.word	0x00022960
        /*0bb8*/ 	.word	0x000000ff
        /*0bbc*/ 	.word	0x00000000
        /*0bc0*/ 	.short	0x0101
        /*0bc2*/ 	.byte	0x04
	.zero		1


	//   ....[97]....
        /*0bc4*/ 	.word	0x00022bf0
        /*0bc8*/ 	.word	0x00000000
        /*0bcc*/ 	.word	0x00038000
        /*0bd0*/ 	.short	0x010a
        /*0bd2*/ 	.byte	0xff
	.zero		1


	//   ....[98]....
        /*0bd4*/ 	.word	0x00022c50
        /*0bd8*/ 	.word	0x00000002
        /*0bdc*/ 	.word	0x00038020
        /*0be0*/ 	.short	0x010a
        /*0be2*/ 	.byte	0xff
	.zero		1


	//   ....[99]....
        /*0be4*/ 	.word	0x00022cb0
        /*0be8*/ 	.word	0x00000007
        /*0bec*/ 	.word	0x00038058
        /*0bf0*/ 	.short	0x010a
        /*0bf2*/ 	.byte	0xff
	.zero		1


	//   ....[100]....
        /*0bf4*/ 	.word	0x00022d10
        /*0bf8*/ 	.word	0x00000004
        /*0bfc*/ 	.word	0x00038008
        /*0c00*/ 	.short	0x010a
        /*0c02*/ 	.byte	0xff
	.zero		1


	//   ....[101]....
        /*0c04*/ 	.word	0x00022d70
        /*0c08*/ 	.word	0x00000007
        /*0c0c*/ 	.word	0x00038068
        /*0c10*/ 	.short	0x010a
        /*0c12*/ 	.byte	0xff
	.zero		1


	//   ....[102]....
        /*0c14*/ 	.word	0x00022dd0
        /*0c18*/ 	.word	0x00000004
        /*0c1c*/ 	.word	0x00038028
        /*0c20*/ 	.short	0x010a
        /*0c22*/ 	.byte	0xff
	.zero		1


	//   ....[103]....
        /*0c24*/ 	.word	0x00022e30
        /*0c28*/ 	.word	0x00000005
        /*0c2c*/ 	.word	0x000380a0
        /*0c30*/ 	.short	0x010a
        /*0c32*/ 	.byte	0xff
	.zero		1


	//   ....[104]....
        /*0c34*/ 	.word	0x00022e90
        /*0c38*/ 	.word	0x00000006
        /*0c3c*/ 	.word	0x00038058
        /*0c40*/ 	.short	0x010a
        /*0c42*/ 	.byte	0xff
	.zero		1


	//   ....[105]....
        /*0c44*/ 	.word	0x00022ef0
        /*0c48*/ 	.word	0x00000004
        /*0c4c*/ 	.word	0x00038020
        /*0c50*/ 	.short	0x010a
        /*0c52*/ 	.byte	0xff
	.zero		1


	//   ....[106]....
        /*0c54*/ 	.word	0x00022f50
        /*0c58*/ 	.word	0x00000002
        /*0c5c*/ 	.word	0x000380a8
        /*0c60*/ 	.short	0x010a
        /*0c62*/ 	.byte	0xff
	.zero		1


	//   ....[107]....
        /*0c64*/ 	.word	0x00022fb0
        /*0c68*/ 	.word	0x00000004
        /*0c6c*/ 	.word	0x00038068
        /*0c70*/ 	.short	0x010a
        /*0c72*/ 	.byte	0xff
	.zero		1


	//   ....[108]....
        /*0c74*/ 	.word	0x00023010
        /*0c78*/ 	.word	0x00000002
        /*0c7c*/ 	.word	0x00038020
        /*0c80*/ 	.short	0x010a
        /*0c82*/ 	.byte	0xff
	.zero		1


	//   ....[109]....
        /*0c84*/ 	.word	0x00023070
        /*0c88*/ 	.word	0x00000002
        /*0c8c*/ 	.word	0x000380a0
        /*0c90*/ 	.short	0x010a
        /*0c92*/ 	.byte	0xff
	.zero		1


	//   ....[110]....
        /*0c94*/ 	.word	0x000230d0
        /*0c98*/ 	.word	0x00000002
        /*0c9c*/ 	.word	0x00038058
        /*0ca0*/ 	.short	0x010a
        /*0ca2*/ 	.byte	0xff
	.zero		1


	//   ....[111]....
        /*0ca4*/ 	.word	0x00023130
        /*0ca8*/ 	.word	0x00000000
        /*0cac*/ 	.word	0x000380a8
        /*0cb0*/ 	.short	0x010a
        /*0cb2*/ 	.byte	0xff
	.zero		1


	//   ....[112]....
        /*0cb4*/ 	.word	0x00023190
        /*0cb8*/ 	.word	0x00000004
        /*0cbc*/ 	.word	0x00038068
        /*0cc0*/ 	.short	0x010a
        /*0cc2*/ 	.byte	0xff
	.zero		1


	//   ....[113]....
        /*0cc4*/ 	.word	0x000231e0
        /*0cc8*/ 	.word	0x00000010
        /*0ccc*/ 	.word	0x000380c0
        /*0cd0*/ 	.short	0x010a
        /*0cd2*/ 	.byte	0xff
	.zero		1


	//   ....[114]....
        /*0cd4*/ 	.word	0x00023230
        /*0cd8*/ 	.word	0x00000010
        /*0cdc*/ 	.word	0x000380c8
        /*0ce0*/ 	.short	0x010a
        /*0ce2*/ 	.byte	0xff
	.zero		1


	//   ....[115]....
        /*0ce4*/ 	.word	0x00023290
        /*0ce8*/ 	.word	0x00000000
        /*0cec*/ 	.word	0x00038070
        /*0cf0*/ 	.short	0x010a
        /*0cf2*/ 	.byte	0xff
	.zero		1


	//   ....[116]....
        /*0cf4*/ 	.word	0x000232f0
        /*0cf8*/ 	.word	0x00000000
        /*0cfc*/ 	.word	0x00038080
        /*0d00*/ 	.short	0x010a
        /*0d02*/ 	.byte	0xff
	.zero		1


	//   ....[117]....
        /*0d04*/ 	.word	0x00023350
        /*0d08*/ 	.word	0x00000000
        /*0d0c*/ 	.word	0x00038070
        /*0d10*/ 	.short	0x010a
        /*0d12*/ 	.byte	0xff
	.zero		1


	//   ....[118]....
        /*0d14*/ 	.word	0x000233b0
        /*0d18*/ 	.word	0x00000000
        /*0d1c*/ 	.word	0x00038090
        /*0d20*/ 	.short	0x010a
        /*0d22*/ 	.byte	0xff
	.zero		1


	//   ....[119]....
        /*0d24*/ 	.word	0x00023410
        /*0d28*/ 	.word	0x00000000
        /*0d2c*/ 	.word	0x00038080
        /*0d30*/ 	.short	0x010a
        /*0d32*/ 	.byte	0xff
	.zero		1


	//   ....[120]....
        /*0d34*/ 	.word	0x00023470
        /*0d38*/ 	.word	0x00000000
        /*0d3c*/ 	.word	0x00038098
        /*0d40*/ 	.short	0x010a
        /*0d42*/ 	.byte	0xff
	.zero		1


	//   ....[121]....
        /*0d44*/ 	.word	0x000234d0
        /*0d48*/ 	.word	0x00000000
        /*0d4c*/ 	.word	0x00038070
        /*0d50*/ 	.short	0x010a
        /*0d52*/ 	.byte	0xff
	.zero		1


	//   ....[122]....
        /*0d54*/ 	.word	0x00023530
        /*0d58*/ 	.word	0x00000000
        /*0d5c*/ 	.word	0x00038090
        /*0d60*/ 	.short	0x010a
        /*0d62*/ 	.byte	0xff
	.zero		1


	//   ....[123]....
        /*0d64*/ 	.word	0x00023590
        /*0d68*/ 	.word	0x00000000
        /*0d6c*/ 	.word	0x000380c0
        /*0d70*/ 	.short	0x010a
        /*0d72*/ 	.byte	0xff
	.zero		1


	//   ....[124]....
        /*0d74*/ 	.word	0x000235f0
        /*0d78*/ 	.word	0x00000000
        /*0d7c*/ 	.word	0x00038080
        /*0d80*/ 	.short	0x010a
        /*0d82*/ 	.byte	0xff
	.zero		1


	//   ....[125]....
        /*0d84*/ 	.word	0x00023650
        /*0d88*/ 	.word	0x00000000
        /*0d8c*/ 	.word	0x00038098
        /*0d90*/ 	.short	0x010a
        /*0d92*/ 	.byte	0xff
	.zero		1


	//   ....[126]....
        /*0d94*/ 	.word	0x000236b0
        /*0d98*/ 	.word	0x00000000
        /*0d9c*/ 	.word	0x000380c8
        /*0da0*/ 	.short	0x010a
        /*0da2*/ 	.byte	0xff
	.zero		1


	//   ....[127]....
        /*0da4*/ 	.word	0x00023710
        /*0da8*/ 	.word	0x00000000
        /*0dac*/ 	.word	0x00000000
        /*0db0*/ 	.short	0x010a
        /*0db2*/ 	.byte	0xff
	.zero		1


	//   ....[128]....
        /*0db4*/ 	.word	0x00023770
        /*0db8*/ 	.word	0x00000000
        /*0dbc*/ 	.word	0x00000000
        /*0dc0*/ 	.short	0x010a
        /*0dc2*/ 	.byte	0xff
	.zero		1


	//   ....[129]....
        /*0dc4*/ 	.word	0x000237d0
        /*0dc8*/ 	.word	0x00000004
        /*0dcc*/ 	.word	0x00000000
        /*0dd0*/ 	.short	0x010a
        /*0dd2*/ 	.byte	0xff
	.zero		1


	//   ....[130]....
        /*0dd4*/ 	.word	0x00023830
        /*0dd8*/ 	.word	0x00000003
        /*0ddc*/ 	.word	0x00000000
        /*0de0*/ 	.short	0x010a
        /*0de2*/ 	.byte	0xff
	.zero		1


	//   ....[131]....
        /*0de4*/ 	.word	0x00023890
        /*0de8*/ 	.word	0x00000000
        /*0dec*/ 	.word	0x00000000
        /*0df0*/ 	.short	0x010a
        /*0df2*/ 	.byte	0xff
	.zero		1


	//   ....[132]....
        /*0df4*/ 	.word	0x000238f0
        /*0df8*/ 	.word	0x00000000
        /*0dfc*/ 	.word	0x00000000
        /*0e00*/ 	.short	0x010a
        /*0e02*/ 	.byte	0xff
	.zero		1


	//   ....[133]....
        /*0e04*/ 	.word	0x00023950
        /*0e08*/ 	.word	0x00000000
        /*0e0c*/ 	.word	0x00038010
        /*0e10*/ 	.short	0x010a
        /*0e12*/ 	.byte	0xff
	.zero		1


	//   ....[134]....
        /*0e14*/ 	.word	0x000239b0
        /*0e18*/ 	.word	0x00000000
        /*0e1c*/ 	.word	0x00038038
        /*0e20*/ 	.short	0x010a
        /*0e22*/ 	.byte	0xff
	.zero		1


	//   ....[135]....
        /*0e24*/ 	.word	0x00023a10
        /*0e28*/ 	.word	0x00000000
        /*0e2c*/ 	.word	0x00038018
        /*0e30*/ 	.short	0x010a
        /*0e32*/ 	.byte	0xff
	.zero		1


	//   ....[136]....
        /*0e34*/ 	.word	0x00023a70
        /*0e38*/ 	.word	0x00000000
        /*0e3c*/ 	.word	0x00038040
        /*0e40*/ 	.short	0x010a
        /*0e42*/ 	.byte	0xff
	.zero		1


	//   ....[137]....
        /*0e44*/ 	.word	0x00023ad0
        /*0e48*/ 	.word	0x00000000
        /*0e4c*/ 	.word	0x00038038
        /*0e50*/ 	.short	0x010a
        /*0e52*/ 	.byte	0xff
	.zero		1


	//   ....[138]....
        /*0e54*/ 	.word	0x00023b30
        /*0e58*/ 	.word	0x00000000
        /*0e5c*/ 	.word	0x00038038
        /*0e60*/ 	.short	0x010a
        /*0e62*/ 	.byte	0xff
	.zero		1


	//   ....[139]....
        /*0e64*/ 	.word	0x00023b90
        /*0e68*/ 	.word	0x00000000
        /*0e6c*/ 	.word	0x00038038
        /*0e70*/ 	.short	0x010a
        /*0e72*/ 	.byte	0xff
	.zero		1


	//   ....[140]....
        /*0e74*/ 	.word	0x00023bf0
        /*0e78*/ 	.word	0x00000000
        /*0e7c*/ 	.word	0x00038038
        /*0e80*/ 	.short	0x010a
        /*0e82*/ 	.byte	0xff
	.zero		1


	//   ....[141]....
        /*0e84*/ 	.word	0x00023c50
        /*0e88*/ 	.word	0x00000000
        /*0e8c*/ 	.word	0x00038038
        /*0e90*/ 	.short	0x010a
        /*0e92*/ 	.byte	0xff
	.zero		1


	//   ....[142]....
        /*0e94*/ 	.word	0x00023cb0
        /*0e98*/ 	.word	0x00000000
        /*0e9c*/ 	.word	0x00038038
        /*0ea0*/ 	.short	0x010a
        /*0ea2*/ 	.byte	0xff
	.zero		1


	//   ....[143]....
        /*0ea4*/ 	.word	0x00023d10
        /*0ea8*/ 	.word	0x00000003
        /*0eac*/ 	.word	0x000380b0
        /*0eb0*/ 	.short	0x010a
        /*0eb2*/ 	.byte	0xff
	.zero		1


	//   ....[144]....
        /*0eb4*/ 	.word	0x00023d70
        /*0eb8*/ 	.word	0x00000003
        /*0ebc*/ 	.word	0x000380b8
        /*0ec0*/ 	.short	0x010a
        /*0ec2*/ 	.byte	0xff
	.zero		1


	//----- nvinfo : EIATTR_NUM_MBARRIERS
	.align		4
.L_66:
        /*0ec4*/ 	.byte	0x03, 0x38
        /*0ec6*/ 	.short	0x001c


	//----- nvinfo : EIATTR_EXIT_INSTR_OFFSETS
	.align		4
        /*0ec8*/ 	.byte	0x04, 0x1c
        /*0eca*/ 	.short	(.L_68 - .L_67)


	//   ....[0]....
.L_67:
        /*0ecc*/ 	.word	0x000017c0


	//   ....[1]....
        /*0ed0*/ 	.word	0x00001a40


	//   ....[2]....
        /*0ed4*/ 	.word	0x00004ef0


	//   ....[3]....
        /*0ed8*/ 	.word	0x00004f30


	//   ....[4]....
        /*0edc*/ 	.word	0x00004fa0


	//   ....[5]....
        /*0ee0*/ 	.word	0x0000cf20


	//   ....[6]....
        /*0ee4*/ 	.word	0x0001aae0


	//   ....[7]....
        /*0ee8*/ 	.word	0x0001ab80


	//   ....[8]....
        /*0eec*/ 	.word	0x0001d480


	//   ....[9]....
        /*0ef0*/ 	.word	0x0001d510


	//   ....[10]....
        /*0ef4*/ 	.word	0x0001d5b0


	//   ....[11]....
        /*0ef8*/ 	.word	0x0001e420


	//   ....[12]....
        /*0efc*/ 	.word	0x0001f2e0


	//   ....[13]....
        /*0f00*/ 	.word	0x0001f720


	//   ....[14]....
        /*0f04*/ 	.word	0x0001f950


	//   ....[15]....
        /*0f08*/ 	.word	0x0001f9c0


	//   ....[16]....
        /*0f0c*/ 	.word	0x00022bd0


	//----- nvinfo : EIATTR_INDIRECT_BRANCH_TARGETS
	.align		4
.L_68:
        /*0f10*/ 	.byte	0x04, 0x34
        /*0f12*/ 	.short	(.L_70 - .L_69)


	//   ....[0]....
.L_69:
        /*0f14*/ 	.word	.L_x_487@srel
        /*0f18*/ 	.short	0x0
        /*0f1a*/ 	.short	0x0
        /*0f1c*/ 	.word	0x3
        /*0f20*/ 	.word	.L_x_488@srel
        /*0f24*/ 	.word	.L_x_489@srel
        /*0f28*/ 	.word	.L_x_490@srel


	//----- nvinfo : EIATTR_MAX_THREADS
	.align		4
.L_70:
        /*0f2c*/ 	.byte	0x04, 0x05
        /*0f2e*/ 	.short	(.L_72 - .L_71)
.L_71:
        /*0f30*/ 	.word	0x00000200
        /*0f34*/ 	.word	0x00000001
        /*0f38*/ 	.word	0x00000001


	//----- nvinfo : EIATTR_CRS_STACK_SIZE
	.align		4
.L_72:
        /*0f3c*/ 	.byte	0x04, 0x1e
        /*0f3e*/ 	.short	(.L_74 - .L_73)
.L_73:
        /*0f40*/ 	.word	0x00000000


	//----- nvinfo : EIATTR_CBANK_PARAM_SIZE
	.align		4
.L_74:
        /*0f44*/ 	.byte	0x03, 0x19
        /*0f46*/ 	.short	0x0600


	//----- nvinfo : EIATTR_PARAM_CBANK
	.align		4
        /*0f48*/ 	.byte	0x04, 0x0a
        /*0f4a*/ 	.short	(.L_76 - .L_75)
	.align		4
.L_75:
        /*0f4c*/ 	.word	index@(.nv.constant0._ZN7cutlass13device_kernelINS_4fmha6kernel36Sm100FmhaFwdKernelTmaWarpspecializedIN4cute5tupleIJiiiNS5_IJNS5_IJiiEEEiEEEEEENS1_10collective38Sm100FmhaFwdMainloopTmaWarpspecializedINS_10bfloat16_tEffNS5_IJNS4_1CILi256EEENSC_ILi64EEESD_EEENS5_IJiNSC_ILi1EEES7_EEENS5_IJiSG_NS5_IJNS5_IJNSC_ILi0EEEiEEEiEEEEEESL_NS9_6NoMaskENS5_IJNSC_ILi2EEESG_SG_EEENSC_ILb0EEEEENS9_38Sm100FmhaFwdEpilogueTmaWarpspecializedINS_6half_tEfNS5_IJNSC_ILi128EEESD_SE_EEESH_NS5_IJSG_S7_EEESP_EENS2_23IndividualTileSchedulerENS2_41Sm100FmhaCtxKernelWarpspecializedScheduleEEEEEvNT_6ParamsE)
        /*0f50*/ 	.short	0x0380
        /*0f52*/ 	.short	0x0600


	//----- nvinfo : EIATTR_SW_WAR
	.align		4
.L_76:
        /*0f54*/ 	.byte	0x04, 0x36
        /*0f56*/ 	.short	(.L_78 - .L_77)
.L_77:
        /*0f58*/ 	.word	0x00000008
.L_78:


//--------------------- .nv.callgraph             --------------------------
	.section	.nv.callgraph,"",@"SHT_CUDA_CALLGRAPH"
	.align	4
	.sectionentsize	8
	.align		4
        /*0000*/ 	.word	0x00000000
	.align		4
        /*0004*/ 	.word	0xffffffff
	.align		4
        /*0008*/ 	.word	index@(_ZN7cutlass13device_kernelINS_4fmha6kernel36Sm100FmhaFwdKernelTmaWarpspecializedIN4cute5tupleIJiiiNS5_IJNS5_IJiiEEEiEEEEEENS1_10collective38Sm100FmhaFwdMainloopTmaWarpspecializedINS_10bfloat16_tEffNS5_IJNS4_1CILi256EEENSC_ILi64EEESD_EEENS5_IJiNSC_ILi1EEES7_EEENS5_IJiSG_NS5_IJNS5_IJNSC_ILi0EEEiEEEiEEEEEESL_NS9_6NoMaskENS5_IJNSC_ILi2EEESG_SG_EEENSC_ILb0EEEEENS9_38Sm100FmhaFwdEpilogueTmaWarpspecializedINS_6half_tEfNS5_IJNSC_ILi128EEESD_SE_EEESH_NS5_IJSG_S7_EEESP_EENS2_23IndividualTileSchedulerENS2_41Sm100FmhaCtxKernelWarpspecializedScheduleEEEEEvNT_6ParamsE)
	.align		4
        /*000c*/ 	.word	index@(__assertfail)
	.align		4
        /*0010*/ 	.word	index@(_ZN7cutlass13device_kernelINS_4fmha6kernel36Sm100FmhaFwdKernelTmaWarpspecializedIN4cute5tupleIJiiiNS5_IJNS5_IJiiEEEiEEEEEENS1_10collective38Sm100FmhaFwdMainloopTmaWarpspecializedINS_10bfloat16_tEffNS5_IJNS4_1CILi256EEENSC_ILi64EEESD_EEENS5_IJiNSC_ILi1EEES7_EEENS5_IJiSG_NS5_IJNS5_IJNSC_ILi0EEEiEEEiEEEEEESL_NS9_6NoMaskENS5_IJNSC_ILi2EEESG_SG_EEENSC_ILb0EEEEENS9_38Sm100FmhaFwdEpilogueTmaWarpspecializedINS_6half_tEfNS5_IJNSC_ILi128EEESD_SE_EEESH_NS5_IJSG_S7_EEESP_EENS2_23IndividualTileSchedulerENS2_41Sm100FmhaCtxKernelWarpspecializedScheduleEEEEEvNT_6ParamsE)
	.align		4
        /*0014*/ 	.word	index@(vprintf)
	.align		4
        /*0018*/ 	.word	0x00000000
	.align		4
        /*001c*/ 	.word	0xfffffffe
	.align		4
        /*0020*/ 	.word	0x00000000
	.align		4
        /*0024*/ 	.word	0xfffffffd
	.align		4
        /*0028*/ 	.word	0x00000000
	.align		4
        /*002c*/ 	.word	0xfffffffc


//--------------------- .nv.constant4             --------------------------
	.section	.nv.constant4,"a",@progbits
	.align	8
	.align		8
.nv.constant4:
        /*0000*/ 	.dword	vprintf
	.align		8
        /*0008*/ 	.dword	__assertfail
	.align		8
        /*0010*/ 	.dword	__unnamed_1
	.align		8
        /*0018*/ 	.dword	__unnamed_2
	.align		8
        /*0020*/ 	.dword	__unnamed_3
	.align		8
        /*0028*/ 	.dword	__unnamed_4
	.align		8
        /*0030*/ 	.dword	__unnamed_5
	.align		8
        /*0038*/ 	.dword	__unnamed_6
	.align		8
        /*0040*/ 	.dword	__unnamed_7
	.align		8
        /*0048*/ 	.dword	_ZN39_INTERNAL_889612bd_4_k_cu_cd8d8b16_38224cuda3std3__45__cpo5beginE
	.align		8
        /*0050*/ 	.dword	_ZN39_INTERNAL_889612bd_4_k_cu_cd8d8b16_38224cuda3std3__45__cpo3endE
	.align		8
        /*0058*/ 	.dword	_ZN39_INTERNAL_889612bd_4_k_cu_cd8d8b16_38224cuda3std3__45__cpo6cbeginE
	.align		8
        /*0060*/ 	.dword	_ZN39_INTERNAL_889612bd_4_k_cu_cd8d8b16_38224cuda3std3__45__cpo4cendE
	.align		8
        /*0068*/ 	.dword	_ZN39_INTERNAL_889612bd_4_k_cu_cd8d8b16_38224cuda3std3__441_GLOBAL__N__889612bd_4_k_cu_cd8d8b16_38226ignoreE
	.align		8
        /*0070*/ 	.dword	_ZN39_INTERNAL_889612bd_4_k_cu_cd8d8b16_38224cuda3std3__419piecewise_constructE
	.align		8
        /*0078*/ 	.dword	_ZN39_INTERNAL_889612bd_4_k_cu_cd8d8b16_38224cuda3std3__48in_placeE
	.align		8
        /*0080*/ 	.dword	_ZN39_INTERNAL_889612bd_4_k_cu_cd8d8b16_38224cuda3std6ranges3__45__cpo4swapE
	.align		8
        /*0088*/ 	.dword	_ZN39_INTERNAL_889612bd_4_k_cu_cd8d8b16_38224cuda3std6ranges3__45__cpo9iter_moveE
	.align		8
        /*0090*/ 	.dword	_ZN39_INTERNAL_889612bd_4_k_cu_cd8d8b16_38224cute7productE
	.align		8
        /*0098*/ 	.dword	_ZN39_INTERNAL_889612bd_4_k_cu_cd8d8b16_38224cute1_E
	.align		8
        /*00a0*/ 	.dword	$str$22
	.align		8
        /*00a8*/ 	.dword	$str$23
	.align		8
        /*00b0*/ 	.dword	$str$26
	.align		8
        /*00b8*/ 	.dword	$str$27
	.align		8
        /*00c0*/ 	.dword	$str$28
	.align		8
        /*00c8*/ 	.dword	$str$29
	.align		8
        /*00d0*/ 	.dword	$str$30
	.align		8
        /*00d8*/ 	.dword	$str$31
	.align		8
        /*00e0*/ 	.dword	$str$32
	.align		8
        /*00e8*/ 	.dword	$str$33
	.align		8
        /*00f0*/ 	.dword	$str$34
	.align		8
        /*00f8*/ 	.dword	$str$35
	.align		8
        /*0100*/ 	.dword	$str$36
	.align		8
        /*0108*/ 	.dword	$str$37


//--------------------- .nv.constant2._ZN7cutlass13device_kernelINS_4fmha6kernel36Sm100FmhaFwdKernelTmaWarpspecializedIN4cute5tupleIJiiiNS5_IJNS5_IJiiEEEiEEEEEENS1_10collective38Sm100FmhaFwdMainloopTmaWarpspecializedINS_10bfloat16_tEffNS5_IJNS4_1CILi256EEENSC_ILi64EEESD_EEENS5_IJiNSC_ILi1EEES7_EEENS5_IJiSG_NS5_IJNS5_IJNSC_ILi0EEEiEEEiEEEEEESL_NS9_6NoMaskENS5_IJNSC_ILi2EEESG_SG_EEENSC_ILb0EEEEENS9_38Sm100FmhaFwdEpilogueTmaWarpspecializedINS_6half_tEfNS5_IJNSC_ILi128EEESD_SE_EEESH_NS5_IJSG_S7_EEESP_EENS2_23IndividualTileSchedulerENS2_41Sm100FmhaCtxKernelWarpspecializedScheduleEEEEEvNT_6ParamsE --------------------------
	.section	.nv.constant2._ZN7cutlass13device_kernelINS_4fmha6kernel36Sm100FmhaFwdKernelTmaWarpspecializedIN4cute5tupleIJiiiNS5_IJNS5_IJiiEEEiEEEEEENS1_10collective38Sm100FmhaFwdMainloopTmaWarpspecializedINS_10bfloat16_tEffNS5_IJNS4_1CILi256EEENSC_ILi64EEESD_EEENS5_IJiNSC_ILi1EEES7_EEENS5_IJiSG_NS5_IJNS5_IJNSC_ILi0EEEiEEEiEEEEEESL_NS9_6NoMaskENS5_IJNSC_ILi2EEESG_SG_EEENSC_ILb0EEEEENS9_38Sm100FmhaFwdEpilogueTmaWarpspecializedINS_6half_tEfNS5_IJNSC_ILi128EEESD_SE_EEESH_NS5_IJSG_S7_EEESP_EENS2_23IndividualTileSchedulerENS2_41Sm100FmhaCtxKernelWarpspecializedScheduleEEEEEvNT_6ParamsE,"a",@progbits
	.sectionflags	@""
	.align	4
.nv.constant2._ZN7cutlass13device_kernelINS_4fmha6kernel36Sm100FmhaFwdKernelTmaWarpspecializedIN4cute5tupleIJiiiNS5_IJNS5_IJiiEEEiEEEEEENS1_10collective38Sm100FmhaFwdMainloopTmaWarpspecializedINS_10bfloat16_tEffNS5_IJNS4_1CILi256EEENSC_ILi64EEESD_EEENS5_IJiNSC_ILi1EEES7_EEENS5_IJiSG_NS5_IJNS5_IJNSC_ILi0EEEiEEEiEEEEEESL_NS9_6NoMaskENS5_IJNSC_ILi2EEESG_SG_EEENSC_ILb0EEEEENS9_38Sm100FmhaFwdEpilogueTmaWarpspecializedINS_6half_tEfNS5_IJNSC_ILi128EEESD_SE_EEESH_NS5_IJSG_S7_EEESP_EENS2_23IndividualTileSchedulerENS2_41Sm100FmhaCtxKernelWarpspecializedScheduleEEEEEvNT_6ParamsE:
        /*0000*/ 	.byte	0x20, 0xd5, 0x01, 0x00, 0x60, 0xf9, 0x01, 0x00, 0xf0, 0xd4, 0x01, 0x00


//--------------------- .text._ZN7cutlass13device_kernelINS_4fmha6kernel36Sm100FmhaFwdKernelTmaWarpspecializedIN4cute5tupleIJiiiNS5_IJNS5_IJiiEEEiEEEEEENS1_10collective38Sm100FmhaFwdMainloopTmaWarpspecializedINS_10bfloat16_tEffNS5_IJNS4_1CILi256EEENSC_ILi64EEESD_EEENS5_IJiNSC_ILi1EEES7_EEENS5_IJiSG_NS5_IJNS5_IJNSC_ILi0EEEiEEEiEEEEEESL_NS9_6NoMaskENS5_IJNSC_ILi2EEESG_SG_EEENSC_ILb0EEEEENS9_38Sm100FmhaFwdEpilogueTmaWarpspecializedINS_6half_tEfNS5_IJNSC_ILi128EEESD_SE_EEESH_NS5_IJSG_S7_EEESP_EENS2_23IndividualTileSchedulerENS2_41Sm100FmhaCtxKernelWarpspecializedScheduleEEEEEvNT_6ParamsE --------------------------
	.section	.text._ZN7cutlass13device_kernelINS_4fmha6kernel36Sm100FmhaFwdKernelTmaWarpspecializedIN4cute5tupleIJiiiNS5_IJNS5_IJiiEEEiEEEEEENS1_10collective38Sm100FmhaFwdMainloopTmaWarpspecializedINS_10bfloat16_tEffNS5_IJNS4_1CILi256EEENSC_ILi64EEESD_EEENS5_IJiNSC_ILi1EEES7_EEENS5_IJiSG_NS5_IJNS5_IJNSC_ILi0EEEiEEEiEEEEEESL_NS9_6NoMaskENS5_IJNSC_ILi2EEESG_SG_EEENSC_ILb0EEEEENS9_38Sm100FmhaFwdEpilogueTmaWarpspecializedINS_6half_tEfNS5_IJNSC_ILi128EEESD_SE_EEESH_NS5_IJSG_S7_EEESP_EENS2_23IndividualTileSchedulerENS2_41Sm100FmhaCtxKernelWarpspecializedScheduleEEEEEvNT_6ParamsE,"ax",@progbits
	.align	128
.text._ZN7cutlass13device_kernelINS_4fmha6kernel36Sm100FmhaFwdKernelTmaWarpspecializedIN4cute5tupleIJiiiNS5_IJNS5_IJiiEEEiEEEEEENS1_10collective38Sm100FmhaFwdMainloopTmaWarpspecializedINS_10bfloat16_tEffNS5_IJNS4_1CILi256EEENSC_ILi64EEESD_EEENS5_IJiNSC_ILi1EEES7_EEENS5_IJiSG_NS5_IJNS5_IJNSC_ILi0EEEiEEEiEEEEEESL_NS9_6NoMaskENS5_IJNSC_ILi2EEESG_SG_EEENSC_ILb0EEEEENS9_38Sm100FmhaFwdEpilogueTmaWarpspecializedINS_6half_tEfNS5_IJNSC_ILi128EEESD_SE_EEESH_NS5_IJSG_S7_EEESP_EENS2_23IndividualTileSchedulerENS2_41Sm100FmhaCtxKernelWarpspecializedScheduleEEEEEvNT_6ParamsE:
        .type           _ZN7cutlass13device_kernelINS_4fmha6kernel36Sm100FmhaFwdKernelTmaWarpspecializedIN4cute5tupleIJiiiNS5_IJNS5_IJiiEEEiEEEEEENS1_10collective38Sm100FmhaFwdMainloopTmaWarpspecializedINS_10bfloat16_tEffNS5_IJNS4_1CILi256EEENSC_ILi64EEESD_EEENS5_IJiNSC_ILi1EEES7_EEENS5_IJiSG_NS5_IJNS5_IJNSC_ILi0EEEiEEEiEEEEEESL_NS9_6NoMaskENS5_IJNSC_ILi2EEESG_SG_EEENSC_ILb0EEEEENS9_38Sm100FmhaFwdEpilogueTmaWarpspecializedINS_6half_tEfNS5_IJNSC_ILi128EEESD_SE_EEESH_NS5_IJSG_S7_EEESP_EENS2_23IndividualTileSchedulerENS2_41Sm100FmhaCtxKernelWarpspecializedScheduleEEEEEvNT_6ParamsE,@function
        .size           _ZN7cutlass13device_kernelINS_4fmha6kernel36Sm100FmhaFwdKernelTmaWarpspecializedIN4cute5tupleIJiiiNS5_IJNS5_IJiiEEEiEEEEEENS1_10collective38Sm100FmhaFwdMainloopTmaWarpspecializedINS_10bfloat16_tEffNS5_IJNS4_1CILi256EEENSC_ILi64EEESD_EEENS5_IJiNSC_ILi1EEES7_EEENS5_IJiSG_NS5_IJNS5_IJNSC_ILi0EEEiEEEiEEEEEESL_NS9_6NoMaskENS5_IJNSC_ILi2EEESG_SG_EEENSC_ILb0EEEEENS9_38Sm100FmhaFwdEpilogueTmaWarpspecializedINS_6half_tEfNS5_IJNSC_ILi128EEESD_SE_EEESH_NS5_IJSG_S7_EEESP_EENS2_23IndividualTileSchedulerENS2_41Sm100FmhaCtxKernelWarpspecializedScheduleEEEEEvNT_6ParamsE,(.L_x_491 - _ZN7cutlass13device_kernelINS_4fmha6kernel36Sm100FmhaFwdKernelTmaWarpspecializedIN4cute5tupleIJiiiNS5_IJNS5_IJiiEEEiEEEEEENS1_10collective38Sm100FmhaFwdMainloopTmaWarpspecializedINS_10bfloat16_tEffNS5_IJNS4_1CILi256EEENSC_ILi64EEESD_EEENS5_IJiNSC_ILi1EEES7_EEENS5_IJiSG_NS5_IJNS5_IJNSC_ILi0EEEiEEEiEEEEEESL_NS9_6NoMaskENS5_IJNSC_ILi2EEESG_SG_EEENSC_ILb0EEEEENS9_38Sm100FmhaFwdEpilogueTmaWarpspecializedINS_6half_tEfNS5_IJNSC_ILi128EEESD_SE_EEESH_NS5_IJSG_S7_EEESP_EENS2_23IndividualTileSchedulerENS2_41Sm100FmhaCtxKernelWarpspecializedScheduleEEEEEvNT_6ParamsE)
        .other          _ZN7cutlass13device_kernelINS_4fmha6kernel36Sm100FmhaFwdKernelTmaWarpspecializedIN4cute5tupleIJiiiNS5_IJNS5_IJiiEEEiEEEEEENS1_10collective38Sm100FmhaFwdMainloopTmaWarpspecializedINS_10bfloat16_tEffNS5_IJNS4_1CILi256EEENSC_ILi64EEESD_EEENS5_IJiNSC_ILi1EEES7_EEENS5_IJiSG_NS5_IJNS5_IJNSC_ILi0EEEiEEEiEEEEEESL_NS9_6NoMaskENS5_IJNSC_ILi2EEESG_SG_EEENSC_ILb0EEEEENS9_38Sm100FmhaFwdEpilogueTmaWarpspecializedINS_6half_tEfNS5_IJNSC_ILi128EEESD_SE_EEESH_NS5_IJSG_S7_EEESP_EENS2_23IndividualTileSchedulerENS2_41Sm100FmhaCtxKernelWarpspecializedScheduleEEEEEvNT_6ParamsE,@"STO_CUDA_ENTRY STV_DEFAULT"
_ZN7cutlass13device_kernelINS_4fmha6kernel36Sm100FmhaFwdKernelTmaWarpspecializedIN4cute5tupleIJiiiNS5_IJNS5_IJiiEEEiEEEEEENS1_10collective38Sm100FmhaFwdMainloopTmaWarpspecializedINS_10bfloat16_tEffNS5_IJNS4_1CILi256EEENSC_ILi64EEESD_EEENS5_IJiNSC_ILi1EEES7_EEENS5_IJiSG_NS5_IJNS5_IJNSC_ILi0EEEiEEEiEEEEEESL_NS9_6NoMaskENS5_IJNSC_ILi2EEESG_SG_EEENSC_ILb0EEEEENS9_38Sm100FmhaFwdEpilogueTmaWarpspecializedINS_6half_tEfNS5_IJNSC_ILi128EEESD_SE_EEESH_NS5_IJSG_S7_EEESP_EENS2_23IndividualTileSchedulerENS2_41Sm100FmhaCtxKernelWarpspecializedScheduleEEEEEvNT_6ParamsE:
[----:B------:R-:W1:Y:S02]  /*0000*/  LDC R1, c[0x0][0x37c] ;  /* 0x0000df00ff017b82 */ /* 0x000e640000000800 */
[----:B-1----:R-:W-:Y:S01]  /*0010*/  IADD3 R1, PT, PT, R1, -0xc0, RZ ;  /* 0xffffff4001017810 */ /* 0x002fe20007ffe0ff */
[----:B------:R-:W1:Y:S01]  /*0020*/  S2R R2, SR_TID.X ;  /* 0x0000000000027919 */ /* 0x000e620000002100 */
[----:B------:R-:W2:Y:S01]  /*0030*/  LDCU UR5, c[0x0][0x2f8] ;  /* 0x00005f00ff0577ac */ /* 0x000ea20008000800 */
[----:B------:R-:W3:Y:S01]  /*0040*/  LDCU UR4, c[0x0][0x2fc] ;  /* 0x00005f80ff0477ac */ /* 0x000ee20008000800 */
[----:B------:R-:W-:Y:S02]  /*0050*/  UPLOP3.LUT UP2, UPT, UPT, UPT, UPT, 0x40, 0x4 ;  /* 0x000000000004789c */ /* 0x000fe40003f4e870 */
[----:B------:R-:W-:Y:S02]  /*0060*/  UPLOP3.LUT UP1, UPT, UPT, UPT, UPT, 0x80, 0x8 ;  /* 0x000000000008789c */ /* 0x000fe40003f2f070 */
[----:B------:R-:W-:-:S02]  /*0070*/  UP2UR UR41, UPR, URZ, 0x4 ;  /* 0x00000004ff297883 */ /* 0x000fc40008000000 */
[----:B------:R-:W-:Y:S02]  /*0080*/  UPLOP3.LUT UP2, UPT, UPT, UPT, UPT, 0x80, 0x8 ;  /* 0x000000000008789c */ /* 0x000fe40003f4f070 */
[----:B------:R-:W-:Y:S01]  /*0090*/  UPLOP3.LUT UP0, UPT, UPT, UPT, UPT, 0x40, 0x4 ;  /* 0x000000000004789c */ /* 0x000fe20003f0e870 */
[----:B--2---:R-:W-:Y:S01]  /*00a0*/  IADD3 R22, P0, PT, R1, UR5, RZ ;  /* 0x0000000501167c10 */ /* 0x004fe2000ff1e0ff */
[----:B------:R-:W-:Y:S02]  /*00b0*/  UPLOP3.LUT UP6, UPT, UPT, UPT, UPT, 0x40, 0x4 ;  /* 0x000000000004789c */ /* 0x000fe40003fce870 */
[----:B------:R-:W-:Y:S02]  /*00c0*/  UPLOP3.LUT UP5, UPT, UPT, UPT, UPT, 0x40, 0x4 ;  /* 0x000000000004789c */ /* 0x000fe40003fae870 */
[----:B------:R-:W-:Y:S01]  /*00d0*/  UPLOP3.LUT UP4, UPT, UPT, UPT, UPT, 0x40, 0x4 ;  /* 0x000000000004789c */ /* 0x000fe20003f8e870 */
[----:B---3--:R-:W-:Y:S01]  /*00e0*/  IMAD.X R19, RZ, RZ, UR4, P0 ;  /* 0x00000004ff137e24 */ /* 0x008fe200080e06ff */
[----:B------:R-:W-:Y:S01]  /*00f0*/  UP2UR UR42, UPR, URZ, 0x4 ;  /* 0x00000004ff2a7883 */ /* 0x000fe20008000000 */
[----:B-1----:R-:W-:-:S05]  /*0100*/  SHF.R.U32.HI R74, RZ, 0x5, R2 ;  /* 0x00000005ff4a7819 */ /* 0x002fca0000011602 */
[----:B------:R-:W1:Y:S02]  /*0110*/  SHFL.IDX PT, R0, R74, RZ, 0x1f ;  /* 0x00001fff4a007589 */ /* 0x000e6400000e0000 */
[----:B-1----:R-:W-:-:S04]  /*0120*/  SHF.R.S32.HI R3, RZ, 0x1f, R0 ;  /* 0x0000001fff037819 */ /* 0x002fc80000011400 */
[----:B------:R-:W-:-:S04]  /*0130*/  LEA.HI R3, R3, R0, RZ, 0x2 ;  /* 0x0000000003037211 */ /* 0x000fc800078f10ff */
[----:B------:R-:W-:-:S04]  /*0140*/  SHF.R.S32.HI R3, RZ, 0x2, R3 ;  /* 0x00000002ff037819 */ /* 0x000fc80000011403 */
[----:B------:R-:W-:-:S13]  /*0150*/  ISETP.NE.AND P1, PT, R3, RZ, PT ;  /* 0x000000ff0300720c */ /* 0x000fda0003f25270 */
[----:B------:R-:W-:Y:S05]  /*0160*/  @!P1 BRA `(.L_x_0) ;  /* 0x0000000400249947 */ /* 0x000fea0003800000 */
[----:B------:R-:W-:-:S13]  /*0170*/  ISETP.NE.AND P0, PT, R3, 0x2, PT ;  /* 0x000000020300780c */ /* 0x000fda0003f05270 */
[----:B------:R-:W-:Y:S05]  /*0180*/  @!P0 BRA `(.L_x_1) ;  /* 0x0000000000f48947 */ /* 0x000fea0003800000 */
[----:B------:R-:W-:-:S13]  /*0190*/  ISETP.NE.AND P0, PT, R3, 0x1, PT ;  /* 0x000000010300780c */ /* 0x000fda0003f05270 */
[----:B------:R-:W-:Y:S05]  /*01a0*/  @P0 BRA `(.L_x_2) ;  /* 0x00000000002c0947 */ /* 0x000fea0003800000 */
[----:B------:R-:W-:Y:S01]  /*01b0*/  HFMA2 R3, -RZ, RZ, 0, 5.9604644775390625e-08 ;  /* 0x00000001ff037431 */ /* 0x000fe200000001ff */
[----:B------:R-:W-:Y:S02]  /*01c0*/  UPLOP3.LUT UP3, UPT, UPT, UPT, UPT, 0x40, 0x4 ;  /* 0x000000000004789c */ /* 0x000fe40003f6e870 */
[----:B------:R-:W-:Y:S02]  /*01d0*/  UPLOP3.LUT UP2, UPT, UPT, UPT, UPT, 0x40, 0x4 ;  /* 0x000000000004789c */ /* 0x000fe40003f4e870 */
[----:B------:R-:W-:Y:S02]  /*01e0*/  UPLOP3.LUT UP1, UPT, UPT, UPT, UPT, 0x80, 0x8 ;  /* 0x000000000008789c */ /* 0x000fe40003f2f070 */
[----:B------:R-:W-:Y:S02]  /*01f0*/  UPLOP3.LUT UP0, UPT, UPT, UPT, UPT, 0x40, 0x4 ;  /* 0x000000000004789c */ /* 0x000fe40003f0e870 */
[----:B------:R-:W-:Y:S02]  /*0200*/  UPLOP3.LUT UP6, UPT, UPT, UPT, UPT, 0x40, 0x4 ;  /* 0x000000000004789c */ /* 0x000fe40003fce870 */
[----:B------:R-:W-:-:S02]  /*0210*/  UPLOP3.LUT UP5, UPT, UPT, UPT, UPT, 0x40, 0x4 ;  /* 0x000000000004789c */ /* 0x000fc40003fae870 */
[----:B------:R-:W-:Y:S02]  /*0220*/  UPLOP3.LUT UP4, UPT, UPT, UPT, UPT, 0x80, 0x8 ;  /* 0x000000000008789c */ /* 0x000fe40003f8f070 */
[----:B------:R-:W-:Y:S02]  /*0230*/  UP2UR UR41, UPR, URZ, 0x8 ;  /* 0x00000008ff297883 */ /* 0x000fe40008000000 */
[----:B------:R-:W-:Y:S01]  /*0240*/  UP2UR UR42, UPR, URZ, 0x4 ;  /* 0x00000004ff2a7883 */ /* 0x000fe20008000000 */
[----:B------:R-:W-:Y:S11]  /*0250*/  BRA `(.L_x_0) ;  /* 0x0000000000e87947 */ /* 0x000ff60003800000 */
.L_x_2:
[----:B------:R-:W-:Y:S01]  /*0260*/  ISETP.NE.AND P0, PT, R0, 0xc, PT ;  /* 0x0000000c0000780c */ /* 0x000fe20003f05270 */
[----:B------:R-:W-:Y:S01]  /*0270*/  UPLOP3.LUT UP2, UPT, UPT, UPT, UPT, 0x40, 0x4 ;  /* 0x000000000004789c */ /* 0x000fe20003f4e870 */
[----:B------:R-:W-:Y:S01]  /*0280*/  HFMA2 R3, -RZ, RZ, 0, 1.78813934326171875e-07 ;  /* 0x00000003ff037431 */ /* 0x000fe200000001ff */
[----:B------:R-:W-:Y:S02]  /*0290*/  UPLOP3.LUT UP1, UPT, UPT, UPT, UPT, 0x80, 0x8 ;  /* 0x000000000008789c */ /* 0x000fe40003f2f070 */
[----:B------:R-:W-:Y:S02]  /*02a0*/  UP2UR UR41, UPR, URZ, 0x4 ;  /* 0x00000004ff297883 */ /* 0x000fe40008000000 */
[----:B------:R-:W-:Y:S02]  /*02b0*/  UPLOP3.LUT UP2, UPT, UPT, UPT, UPT, 0x40, 0x4 ;  /* 0x000000000004789c */ /* 0x000fe40003f4e870 */
[----:B------:R-:W-:Y:S02]  /*02c0*/  UPLOP3.LUT UP0, UPT, UPT, UPT, UPT, 0x40, 0x4 ;  /* 0x000000000004789c */ /* 0x000fe40003f0e870 */
[----:B------:R-:W-:-:S02]  /*02d0*/  UPLOP3.LUT UP6, UPT, UPT, UPT, UPT, 0x40, 0x4 ;  /* 0x000000000004789c */ /* 0x000fc40003fce870 */
[----:B------:R-:W-:Y:S02]  /*02e0*/  UPLOP3.LUT UP5, UPT, UPT, UPT, UPT, 0x80, 0x8 ;  /* 0x000000000008789c */ /* 0x000fe40003faf070 */
[----:B------:R-:W-:Y:S02]  /*02f0*/  UPLOP3.LUT UP4, UPT, UPT, UPT, UPT, 0x40, 0x4 ;  /* 0x000000000004789c */ /* 0x000fe40003f8e870 */
[----:B------:R-:W-:Y:S01]  /*0300*/  UP2UR UR42, UPR, URZ, 0x4 ;  /* 0x00000004ff2a7883 */ /* 0x000fe20008000000 */
[----:B------:R-:W-:Y:S11]  /*0310*/  @!P0 BRA `(.L_x_0) ;  /* 0x0000000000b88947 */ /* 0x000ff60003800000 */
[----:B------:R-:W-:-:S13]  /*0320*/  ISETP.NE.AND P0, PT, R0, 0xe, PT ;  /* 0x0000000e0000780c */ /* 0x000fda0003f05270 */
[----:B------:R-:W-:Y:S05]  /*0330*/  @!P0 BRA `(.L_x_3) ;  /* 0x00000000005c8947 */ /* 0x000fea0003800000 */
[----:B------:R-:W-:-:S13]  /*0340*/  ISETP.NE.AND P0, PT, R0, 0xd, PT ;  /* 0x0000000d0000780c */ /* 0x000fda0003f05270 */
[----:B------:R-:W-:Y:S05]  /*0350*/  @P0 BRA `(.L_x_4) ;  /* 0x00000000002c0947 */ /* 0x000fea0003800000 */
[----:B------:R-:W-:Y:S01]  /*0360*/  HFMA2 R3, -RZ, RZ, 0, 2.384185791015625e-07 ;  /* 0x00000004ff037431 */ /* 0x000fe200000001ff */
        /* <DEDUP_REMOVED lines=10> */
.L_x_4:
[----:B------:R-:W-:Y:S01]  /*0410*/  HFMA2 R3, -RZ, RZ, 0, 3.5762786865234375e-07 ;  /* 0x00000006ff037431 */ /* 0x000fe200000001ff */
[----:B------:R-:W-:Y:S02]  /*0420*/  UPLOP3.LUT UP3, UPT, UPT, UPT, UPT, 0x40, 0x4 ;  /* 0x000000000004789c */ /* 0x000fe40003f6e870 */
[----:B------:R-:W-:Y:S02]  /*0430*/  UPLOP3.LUT UP2, UPT, UPT, UPT, UPT, 0x40, 0x4 ;  /* 0x000000000004789c */ /* 0x000fe40003f4e870 */
[----:B------:R-:W-:Y:S02]  /*0440*/  UPLOP3.LUT UP0, UPT, UPT, UPT, UPT, 0x40, 0x4 ;  /* 0x000000000004789c */ /* 0x000fe40003f0e870 */
[----:B------:R-:W-:Y:S02]  /*0450*/  UPLOP3.LUT UP6, UPT, UPT, UPT, UPT, 0x40, 0x4 ;  /* 0x000000000004789c */ /* 0x000fe40003fce870 */
[----:B------:R-:W-:Y:S02]  /*0460*/  UPLOP3.LUT UP5, UPT, UPT, UPT, UPT, 0x40, 0x4 ;  /* 0x000000000004789c */ /* 0x000fe40003fae870 */
[----:B------:R-:W-:-:S02]  /*0470*/  UPLOP3.LUT UP4, UPT, UPT, UPT, UPT, 0x40, 0x4 ;  /* 0x000000000004789c */ /* 0x000fc40003f8e870 */
[----:B------:R-:W-:Y:S02]  /*0480*/  UP2UR UR41, UPR, URZ, 0x8 ;  /* 0x00000008ff297883 */ /* 0x000fe40008000000 */
[----:B------:R-:W-:Y:S01]  /*0490*/  UP2UR UR42, UPR, URZ, 0x4 ;  /* 0x00000004ff2a7883 */ /* 0x000fe20008000000 */
[----:B------:R-:W-:Y:S11]  /*04a0*/  BRA `(.L_x_0) ;  /* 0x0000000000547947 */ /* 0x000ff60003800000 */
.L_x_3:
[----:B------:R-:W-:Y:S01]  /*04b0*/  HFMA2 R3, -RZ, RZ, 0, 2.98023223876953125e-07 ;  /* 0x00000005ff037431 */ /* 0x000fe200000001ff */
        /* <DEDUP_REMOVED lines=10> */
.L_x_1:
[----:B------:R-:W-:Y:S01]  /*0560*/  HFMA2 R3, -RZ, RZ, 0, 1.1920928955078125e-07 ;  /* 0x00000002ff037431 */ /* 0x000fe200000001ff */
        /* <DEDUP_REMOVED lines=8> */
[----:B------:R-:W-:-:S12]  /*05f0*/  UP2UR UR42, UPR, URZ, 0x4 ;  /* 0x00000004ff2a7883 */ /* 0x000fd80008000000 */
.L_x_0:
[----:B------:R-:W-:Y:S01]  /*0600*/  ELECT P0, URZ, PT ;  /* 0x0000000000ff782f */ /* 0x000fe20003800000 */
[----:B------:R-:W-:Y:S03]  /*0610*/  BSSY.RECONVERGENT B0, `(.L_x_5) ;  /* 0x000000f000007945 */ /* 0x000fe60003800200 */
[----:B------:R-:W-:Y:S02]  /*0620*/  PLOP3.LUT P2, PT, P0, PT, UP0, 0x5d, 0xd5 ;  /* 0x0000000000d5781c */ /* 0x000fe4000074eb0d */
[----:B------:R-:W-:-:S11]  /*0630*/  PLOP3.LUT P1, PT, P0, PT, UP6, 0x5d, 0xd5 ;  /* 0x0000000000d5781c */ /* 0x000fd6000072eb6d */
[----:B------:R-:W-:Y:S05]  /*0640*/  @P2 BRA `(.L_x_6) ;  /* 0x00000000002c2947 */ /* 0x000fea0003800000 */
[----:B------:R-:W1:Y:S02]  /*0650*/  LDCU.64 UR4, c[0x0][0x348] ;  /* 0x00006900ff0477ac */ /* 0x000e640008000a00 */
[----:B-1----:R-:W-:-:S04]  /*0660*/  UIADD3 UR8, UP0, UPT, UR4, 0x80, URZ ;  /* 0x0000008004087890 */ /* 0x002fc8000ff1e0ff */
[----:B------:R-:W-:Y:S02]  /*0670*/  UIADD3.X UR9, UPT, UPT, URZ, UR5, URZ, UP0, !UPT ;  /* 0x00000005ff097290 */ /* 0x000fe400087fe4ff */
[----:B------:R-:W-:-:S04]  /*0680*/  UIADD3 UR6, UP0, UPT, UR4, 0x180, URZ ;  /* 0x0000018004067890 */ /* 0x000fc8000ff1e0ff */
[----:B------:R-:W-:Y:S02]  /*0690*/  UIADD3.X UR7, UPT, UPT, URZ, UR5, URZ, UP0, !UPT ;  /* 0x00000005ff077290 */ /* 0x000fe400087fe4ff */
[----:B------:R-:W-:Y:S01]  /*06a0*/  UIADD3 UR4, UP0, UPT, UR4, 0x280, URZ ;  /* 0x0000028004047890 */ /* 0x000fe2000ff1e0ff */
[----:B------:R1:W-:Y:S03]  /*06b0*/  UTMACCTL.PF [UR8] ;  /* 0x00000000080079b9 */ /* 0x0003e60008040000 */
[----:B------:R-:W-:-:S03]  /*06c0*/  UIADD3.X UR5, UPT, UPT, URZ, UR5, URZ, UP0, !UPT ;  /* 0x00000005ff057290 */ /* 0x000fc600087fe4ff */
[----:B------:R1:W-:Y:S06]  /*06d0*/  UTMACCTL.PF [UR6] ;  /* 0x00000000060079b9 */ /* 0x0003ec0008040000 */
[----:B------:R1:W-:Y:S02]  /*06e0*/  UTMACCTL.PF [UR4] ;  /* 0x00000000040079b9 */ /* 0x0003e40008040000 */
[----:B-1----:R-:W-:Y:S01]  /*06f0*/  NOP ;  /* 0x0000000000007918 */ /* 0x002fe20000000000 */
.L_x_6:
[----:B------:R-:W-:Y:S05]  /*0700*/  BSYNC.RECONVERGENT B0 ;  /* 0x0000000000007941 */ /* 0x000fea0003800200 */
.L_x_5:
[----:B------:R-:W-:Y:S04]  /*0710*/  BSSY.RECONVERGENT B0, `(.L_x_7) ;  /* 0x000001b000007945 */ /* 0x000fe80003800200 */
[----:B------:R-:W-:Y:S05]  /*0720*/  @P1 BRA `(.L_x_8) ;  /* 0x0000000000241947 */ /* 0x000fea0003800000 */
[----:B------:R-:W1:Y:S01]  /*0730*/  LDCU.64 UR4, c[0x0][0x348] ;  /* 0x00006900ff0477ac */ /* 0x000e620008000a00 */
[----:B------:R-:W-:Y:S02]  /*0740*/  PLOP3.LUT P6, PT, PT, PT, PT, 0x80, 0x8 ;  /* 0x000000000008781c */ /* 0x000fe40003fcf070 */
[----:B------:R-:W-:Y:S02]  /*0750*/  PLOP3.LUT P5, PT, PT, PT, PT, 0x8, 0x80 ;  /* 0x000000000080781c */ /* 0x000fe40003fae170 */
[----:B------:R-:W-:Y:S02]  /*0760*/  PLOP3.LUT P4, PT, PT, PT, PT, 0x80, 0x8 ;  /* 0x000000000008781c */ /* 0x000fe40003f8f070 */
[----:B------:R-:W-:Y:S01]  /*0770*/  PLOP3.LUT P3, PT, PT, PT, PT, 0x80, 0x8 ;  /* 0x000000000008781c */ /* 0x000fe20003f6f070 */
[----:B-1----:R-:W-:-:S04]  /*0780*/  UIADD3 UR4, UP0, UPT, UR4, 0x400, URZ ;  /* 0x0000040004047890 */ /* 0x002fc8000ff1e0ff */
[----:B------:R-:W-:-:S09]  /*0790*/  UIADD3.X UR5, UPT, UPT, URZ, UR5, URZ, UP0, !UPT ;  /* 0x00000005ff057290 */ /* 0x000fd200087fe4ff */
[----:B------:R1:W-:Y:S02]  /*07a0*/  UTMACCTL.PF [UR4] ;  /* 0x00000000040079b9 */ /* 0x0003e40008040000 */
[----:B-1----:R-:W-:Y:S05]  /*07b0*/  BRA `(.L_x_9) ;  /* 0x0000000000407947 */ /* 0x002fea0003800000 */
.L_x_8:
[----:B------:R-:W-:-:S13]  /*07c0*/  ISETP.NE.AND P1, PT, R3, 0x3, PT ;  /* 0x000000030300780c */ /* 0x000fda0003f25270 */
[----:B------:R-:W-:Y:S05]  /*07d0*/  @!P1 BRA `(.L_x_10) ;  /* 0x0000000000289947 */ /* 0x000fea0003800000 */
[----:B------:R-:W-:Y:S02]  /*07e0*/  ISETP.NE.AND P1, PT, R3, 0x4, PT ;  /* 0x000000040300780c */ /* 0x000fe40003f25270 */
[----:B------:R-:W-:Y:S02]  /*07f0*/  PLOP3.LUT P4, PT, PT, PT, PT, 0x80, 0x8 ;  /* 0x000000000008781c */ /* 0x000fe40003f8f070 */
[----:B------:R-:W-:Y:S02]  /*0800*/  PLOP3.LUT P5, PT, PT, PT, PT, 0x8, 0x80 ;  /* 0x000000000080781c */ /* 0x000fe40003fae170 */
[----:B------:R-:W-:Y:S02]  /*0810*/  PLOP3.LUT P6, PT, PT, PT, PT, 0x80, 0x8 ;  /* 0x000000000008781c */ /* 0x000fe40003fcf070 */
[----:B------:R-:W-:-:S05]  /*0820*/  PLOP3.LUT P3, PT, PT, PT, PT, 0x80, 0x8 ;  /* 0x000000000008781c */ /* 0x000fca0003f6f070 */
[----:B------:R-:W-:Y:S08]  /*0830*/  @P1 BRA `(.L_x_9) ;  /* 0x0000000000201947 */ /* 0x000ff00003800000 */
[----:B------:R-:W-:Y:S02]  /*0840*/  PLOP3.LUT P5, PT, PT, PT, PT, 0x8, 0x80 ;  /* 0x000000000080781c */ /* 0x000fe40003fae170 */
[----:B------:R-:W-:Y:S02]  /*0850*/  PLOP3.LUT P6, PT, PT, PT, PT, 0x8, 0x80 ;  /* 0x000000000080781c */ /* 0x000fe40003fce170 */
[----:B------:R-:W-:Y:S01]  /*0860*/  PLOP3.LUT P3, PT, PT, PT, PT, 0x8, 0x80 ;  /* 0x000000000080781c */ /* 0x000fe20003f6e170 */
[----:B------:R-:W-:-:S12]  /*0870*/  BRA `(.L_x_9) ;  /* 0x0000000000107947 */ /* 0x000fd80003800000 */
.L_x_10:
[----:B------:R-:W-:Y:S02]  /*0880*/  PLOP3.LUT P6, PT, PT, PT, PT, 0x8, 0x80 ;  /* 0x000000000080781c */ /* 0x000fe40003fce170 */
[----:B------:R-:W-:Y:S02]  /*0890*/  PLOP3.LUT P5, PT, PT, PT, PT, 0x80, 0x8 ;  /* 0x000000000008781c */ /* 0x000fe40003faf070 */
[----:B------:R-:W-:Y:S02]  /*08a0*/  PLOP3.LUT P4, PT, PT, PT, PT, 0x8, 0x80 ;  /* 0x000000000080781c */ /* 0x000fe40003f8e170 */
[----:B------:R-:W-:-:S13]  /*08b0*/  PLOP3.LUT P3, PT, PT, PT, PT, 0x80, 0x8 ;  /* 0x000000000008781c */ /* 0x000fda0003f6f070 */
.L_x_9:
[----:B------:R-:W-:Y:S05]  /*08c0*/  BSYNC.RECONVERGENT B0 ;  /* 0x0000000000007941 */ /* 0x000fea0003800200 */
.L_x_7:
[----:B------:R-:W1:Y:S01]  /*08d0*/  SHFL.IDX PT, R0, R74, RZ, 0x1f ;  /* 0x00001fff4a007589 */ /* 0x000e6200000e0000 */
[----:B------:R-:W-:Y:S02]  /*08e0*/  ISETP.NE.AND P1, PT, R3, 0x3, PT ;  /* 0x000000030300780c */ /* 0x000fe40003f25270 */
[----:B------:R-:W-:Y:S02]  /*08f0*/  PLOP3.LUT P0, PT, P0, PT, UP1, 0xae, 0xea ;  /* 0x0000000000ea781c */ /* 0x000fe4000070f51e */
[----:B-1----:R-:W-:-:S13]  /*0900*/  ISETP.NE.AND P2, PT, R0, RZ, PT ;  /* 0x000000ff0000720c */ /* 0x002fda0003f45270 */
[----:B------:R-:W-:Y:S05]  /*0910*/  @P2 BRA `(.L_x_11) ;  /* 0x0000000000382947 */ /* 0x000fea0003800000 */
[----:B------:R-:W1:Y:S01]  /*0920*/  S2UR UR4, SR_CgaCtaId ;  /* 0x00000000000479c3 */ /* 0x000e620000008800 */
[----:B------:R-:W-:Y:S01]  /*0930*/  UMOV UR5, 0x400 ;  /* 0x0000040000057882 */ /* 0x000fe20000000000 */
[----:B------:R-:W-:Y:S01]  /*0940*/  UMOV UR6, 0x1 ;  /* 0x0000000100067882 */ /* 0x000fe20000000000 */
[----:B------:R-:W-:Y:S01]  /*0950*/  ELECT P2, URZ, PT ;  /* 0x0000000000ff782f */ /* 0x000fe20003840000 */
[----:B------:R-:W-:-:S04]  /*0960*/  UIADD3 UR6, UPT, UPT, -UR6, 0x100000, URZ ;  /* 0x0010000006067890 */ /* 0x000fc8000fffe1ff */
[----:B------:R-:W-:Y:S02]  /*0970*/  USHF.L.U32 UR7, UR6, 0xb, URZ ;  /* 0x0000000b06077899 */ /* 0x000fe400080006ff */
[----:B------:R-:W-:Y:S02]  /*0980*/  USHF.L.U32 UR6, UR6, 0x1, URZ ;  /* 0x0000000106067899 */ /* 0x000fe400080006ff */
[----:B-1----:R-:W-:Y:S01]  /*0990*/  ULEA UR4, UR4, UR5, 0x18 ;  /* 0x0000000504047291 */ /* 0x002fe2000f8ec0ff */
[----:B------:R-:W1:Y:S11]  /*09a0*/  FENCE.VIEW.ASYNC.S ;  /* 0x00000000000073c6 */ /* 0x000e760000000000 */
[----:B-1----:R1:W2:Y:S01]  /*09b0*/  SYNCS.EXCH.64 URZ, [UR4+0x38000], UR6 ;  /* 0x0380000604ff75b2 */ /* 0x0022a20008000100 */
[----:B------:R1:W3:Y:S01]  /*09c0*/  SYNCS.EXCH.64 URZ, [UR4+0x38010], UR6 ;  /* 0x0380100604ff75b2 */ /* 0x0002e20008000100 */
[----:B------:R1:W4:Y:S01]  /*09d0*/  SYNCS.EXCH.64 URZ, [UR4+0x38008], UR6 ;  /* 0x0380080604ff75b2 */ /* 0x0003220008000100 */
[----:B------:R1:W1:Y:S01]  /*09e0*/  SYNCS.EXCH.64 URZ, [UR4+0x38018], UR6 ;  /* 0x0380180604ff75b2 */ /* 0x0002620008000100 */
[----:B------:R-:W-:Y:S01]  /*09f0*/  NOP ;  /* 0x0000000000007918 */ /* 0x000fe20000000000 */
.L_x_11:
[----:B------:R-:W-:Y:S01]  /*0a00*/  NOP ;  /* 0x0000000000007918 */ /* 0x000fe20000000000 */
[----:B------:R-:W-:Y:S05]  /*0a10*/  @!P1 BRA `(.L_x_12) ;  /* 0x0000000000289947 */ /* 0x000fea0003800000 */
[----:B------:R-:W-:Y:S01]  /*0a20*/  ISETP.NE.AND P1, PT, R3, 0x4, PT ;  /* 0x000000040300780c */ /* 0x000fe20003f25270 */
[----:B------:R-:W-:Y:S02]  /*0a30*/  UPLOP3.LUT UP3, UPT, UPT, UPT, UPT, 0x80, 0x8 ;  /* 0x000000000008789c */ /* 0x000fe40003f6f070 */
[----:B------:R-:W-:Y:S02]  /*0a40*/  UPLOP3.LUT UP2, UPT, UPT, UPT, UPT, 0x40, 0x4 ;  /* 0x000000000004789c */ /* 0x000fe40003f4e870 */
[----:B------:R-:W-:Y:S02]  /*0a50*/  UPLOP3.LUT UP1, UPT, UPT, UPT, UPT, 0x80, 0x8 ;  /* 0x000000000008789c */ /* 0x000fe40003f2f070 */
[----:B------:R-:W-:-:S06]  /*0a60*/  UPLOP3.LUT UP0, UPT, UPT, UPT, UPT, 0x80, 0x8 ;  /* 0x000000000008789c */ /* 0x000fcc0003f0f070 */
[----:B------:R-:W-:Y:S05]  /*0a70*/  @P1 BRA `(.L_x_13) ;  /* 0x0000000000201947 */ /* 0x000fea0003800000 */
[----:B------:R-:W-:Y:S02]  /*0a80*/  UPLOP3.LUT UP2, UPT, UPT, UPT, UPT, 0x40, 0x4 ;  /* 0x000000000004789c */ /* 0x000fe40003f4e870 */
[----:B------:R-:W-:Y:S02]  /*0a90*/  UPLOP3.LUT UP3, UPT, UPT, UPT, UPT, 0x40, 0x4 ;  /* 0x000000000004789c */ /* 0x000fe40003f6e870 */
[----:B------:R-:W-:Y:S01]  /*0aa0*/  UPLOP3.LUT UP0, UPT, UPT, UPT, UPT, 0x40, 0x4 ;  /* 0x000000000004789c */ /* 0x000fe20003f0e870 */
[----:B------:R-:W-:Y:S05]  /*0ab0*/  BRA `(.L_x_13) ;  /* 0x0000000000107947 */ /* 0x000fea0003800000 */
.L_x_12:
[----:B------:R-:W-:Y:S02]  /*0ac0*/  UPLOP3.LUT UP3, UPT, UPT, UPT, UPT, 0x40, 0x4 ;  /* 0x000000000004789c */ /* 0x000fe40003f6e870 */
[----:B------:R-:W-:Y:S02]  /*0ad0*/  UPLOP3.LUT UP2, UPT, UPT, UPT, UPT, 0x80, 0x8 ;  /* 0x000000000008789c */ /* 0x000fe40003f4f070 */
[----:B------:R-:W-:Y:S02]  /*0ae0*/  UPLOP3.LUT UP1, UPT, UPT, UPT, UPT, 0x40, 0x4 ;  /* 0x000000000004789c */ /* 0x000fe40003f2e870 */
[----:B------:R-:W-:Y:S02]  /*0af0*/  UPLOP3.LUT UP0, UPT, UPT, UPT, UPT, 0x80, 0x8 ;  /* 0x000000000008789c */ /* 0x000fe40003f0f070 */
.L_x_13:
[----:B------:R-:W5:Y:S02]  /*0b00*/  SHFL.IDX PT, R0, R74, RZ, 0x1f ;  /* 0x00001fff4a007589 */ /* 0x000f6400000e0000 */
[----:B-----5:R-:W-:-:S13]  /*0b10*/  ISETP.NE.AND P1, PT, R0, RZ, PT ;  /* 0x000000ff0000720c */ /* 0x020fda0003f25270 */
[----:B------:R-:W-:Y:S05]  /*0b20*/  @P1 BRA `(.L_x_14) ;  /* 0x0000000000401947 */ /* 0x000fea0003800000 */
[----:B-1----:R-:W1:Y:S01]  /*0b30*/  S2UR UR4, SR_CgaCtaId ;  /* 0x00000000000479c3 */ /* 0x002e620000008800 */
        /* <DEDUP_REMOVED lines=8> */
[----:B-1----:R1:W1:Y:S01]  /*0bc0*/  SYNCS.EXCH.64 URZ, [UR4+0x38020], UR6 ;  /* 0x0380200604ff75b2 */ /* 0x0022620008000100 */
[----:B------:R1:W1:Y:S01]  /*0bd0*/  SYNCS.EXCH.64 URZ, [UR4+0x38038], UR6 ;  /* 0x0380380604ff75b2 */ /* 0x0002620008000100 */
[----:B------:R1:W1:Y:S01]  /*0be0*/  SYNCS.EXCH.64 URZ, [UR4+0x38028], UR6 ;  /* 0x0380280604ff75b2 */ /* 0x0002620008000100 */
[----:B------:R1:W1:Y:S01]  /*0bf0*/  SYNCS.EXCH.64 URZ, [UR4+0x38040], UR6 ;  /* 0x0380400604ff75b2 */ /* 0x0002620008000100 */
[----:B------:R1:W1:Y:S01]  /*0c00*/  SYNCS.EXCH.64 URZ, [UR4+0x38030], UR6 ;  /* 0x0380300604ff75b2 */ /* 0x0002620008000100 */
[----:B------:R1:W1:Y:S01]  /*0c10*/  SYNCS.EXCH.64 URZ, [UR4+0x38048], UR6 ;  /* 0x0380480604ff75b2 */ /* 0x0002620008000100 */
[----:B------:R-:W-:Y:S01]  /*0c20*/  NOP ;  /* 0x0000000000007918 */ /* 0x000fe20000000000 */
.L_x_14:
[----:B------:R-:W5:Y:S01]  /*0c30*/  SHFL.IDX PT, R0, R74, RZ, 0x1f ;  /* 0x00001fff4a007589 */ /* 0x000f6200000e0000 */
[----:B------:R-:W-:Y:S01]  /*0c40*/  NOP ;  /* 0x0000000000007918 */ /* 0x000fe20000000000 */
[----:B-----5:R-:W-:-:S13]  /*0c50*/  ISETP.NE.AND P1, PT, R0, RZ, PT ;  /* 0x000000ff0000720c */ /* 0x020fda0003f25270 */
[----:B------:R-:W-:Y:S05]  /*0c60*/  @P1 BRA `(.L_x_15) ;  /* 0x0000000000401947 */ /* 0x000fea0003800000 */
[----:B-1----:R-:W1:Y:S01]  /*0c70*/  S2UR UR4, SR_CgaCtaId ;  /* 0x00000000000479c3 */ /* 0x002e620000008800 */
[----:B------:R-:W-:Y:S01]  /*0c80*/  UMOV UR5, 0x400 ;  /* 0x0000040000057882 */ /* 0x000fe20000000000 */
[----:B------:R-:W-:Y:S01]  /*0c90*/  UMOV UR6, 0x1 ;  /* 0x0000000100067882 */ /* 0x000fe20000000000 */
[----:B------:R-:W-:Y:S01]  /*0ca0*/  UMOV UR8, 0x80 ;  /* 0x0000008000087882 */ /* 0x000fe20000000000 */
[----:B------:R-:W-:-:S04]  /*0cb0*/  UIADD3 UR6, UPT, UPT, -UR6, 0x100000, URZ ;  /* 0x0010000006067890 */ /* 0x000fc8000fffe1ff */
[----:B------:R-:W-:Y:S02]  /*0cc0*/  USHF.L.U32 UR7, UR6, 0xb, URZ ;  /* 0x0000000b06077899 */ /* 0x000fe400080006ff */
[----:B------:R-:W-:Y:S02]  /*0cd0*/  USHF.L.U32 UR6, UR6, 0x1, URZ ;  /* 0x0000000106067899 */ /* 0x000fe400080006ff */
[----:B------:R-:W-:-:S04]  /*0ce0*/  UIADD3 UR8, UPT, UPT, -UR8, 0x100000, URZ ;  /* 0x0010000008087890 */ /* 0x000fc8000fffe1ff */
[----:B------:R-:W-:Y:S02]  /*0cf0*/  USHF.L.U32 UR9, UR8, 0xb, URZ ;  /* 0x0000000b08097899 */ /* 0x000fe400080006ff */
[----:B------:R-:W-:Y:S01]  /*0d00*/  USHF.L.U32 UR8, UR8, 0x1, URZ ;  /* 0x0000000108087899 */ /* 0x000fe200080006ff */
[----:B------:R-:W-:Y:S01]  /*0d10*/  ELECT P1, URZ, PT ;  /* 0x0000000000ff782f */ /* 0x000fe20003820000 */
[----:B-1----:R-:W-:Y:S01]  /*0d20*/  ULEA UR4, UR4, UR5, 0x18 ;  /* 0x0000000504047291 */ /* 0x002fe2000f8ec0ff */
[----:B------:R-:W1:Y:S11]  /*0d30*/  FENCE.VIEW.ASYNC.S ;  /* 0x00000000000073c6 */ /* 0x000e760000000000 */
[----:B-1----:R1:W1:Y:S01]  /*0d40*/  SYNCS.EXCH.64 URZ, [UR4+0x38050], UR6 ;  /* 0x0380500604ff75b2 */ /* 0x0022620008000100 */
[----:B------:R1:W1:Y:S01]  /*0d50*/  SYNCS.EXCH.64 URZ, [UR4+0x38058], UR8 ;  /* 0x0380580804ff75b2 */ /* 0x0002620008000100 */
[----:B------:R-:W-:Y:S01]  /*0d60*/  NOP ;  /* 0x0000000000007918 */ /* 0x000fe20000000000 */
.L_x_15:
[----:B------:R-:W5:Y:S01]  /*0d70*/  SHFL.IDX PT, R0, R74, RZ, 0x1f ;  /* 0x00001fff4a007589 */ /* 0x000f6200000e0000 */
[----:B-1----:R-:W-:Y:S01]  /*0d80*/  UP2UR UR4, UPR, URZ, 0x1 ;  /* 0x00000001ff047883 */ /* 0x002fe20008000000 */
[----:B------:R-:W-:Y:S01]  /*0d90*/  ISETP.NE.AND P2, PT, R3, 0x2, PT ;  /* 0x000000020300780c */ /* 0x000fe20003f45270 */
[----:B------:R-:W-:Y:S01]  /*0da0*/  UISETP.NE.AND UP0, UPT, UR42, URZ, UPT ;  /* 0x000000ff2a00728c */ /* 0x000fe2000bf05270 */
[----:B------:R-:W-:-:S03]  /*0db0*/  NOP ;  /* 0x0000000000007918 */ /* 0x000fc60000000000 */
[----:B------:R-:W-:Y:S02]  /*0dc0*/  USEL UR5, URZ, 0x2, !UP0 ;  /* 0x00000002ff057887 */ /* 0x000fe4000c000000 */
[----:B------:R-:W-:Y:S02]  /*0dd0*/  UISETP.NE.AND UP0, UPT, UR4, URZ, UPT ;  /* 0x000000ff0400728c */ /* 0x000fe4000bf05270 */
[----:B------:R-:W-:Y:S02]  /*0de0*/  USEL UR4, URZ, 0x2, !UP4 ;  /* 0x00000002ff047887 */ /* 0x000fe4000e000000 */
[----:B------:R-:W-:Y:S02]  /*0df0*/  USEL UR55, UR5, 0x1, !UP5 ;  /* 0x0000000105377887 */ /* 0x000fe4000e800000 */
[----:B------:R-:W-:-:S06]  /*0e00*/  USEL UR4, UR4, 0x1, !UP5 ;  /* 0x0000000104047887 */ /* 0x000fcc000e800000 */
[----:B------:R-:W-:Y:S01]  /*0e10*/  IMAD.U32 R16, RZ, RZ, UR4 ;  /* 0x00000004ff107e24 */ /* 0x000fe2000f8e00ff */
[----:B-----5:R-:W-:-:S13]  /*0e20*/  ISETP.NE.AND P1, PT, R0, RZ, PT ;  /* 0x000000ff0000720c */ /* 0x020fda0003f25270 */
[----:B------:R-:W-:Y:S05]  /*0e30*/  @P1 BRA `(.L_x_16) ;  /* 0x0000000000401947 */ /* 0x000fea0003800000 */
[----:B------:R-:W1:Y:S01]  /*0e40*/  S2UR UR4, SR_CgaCtaId ;  /* 0x00000000000479c3 */ /* 0x000e620000008800 */
        /* <DEDUP_REMOVED lines=15> */
.L_x_16:
[----:B------:R-:W-:Y:S01]  /*0f40*/  NOP ;  /* 0x0000000000007918 */ /* 0x000fe20000000000 */
[----:B------:R-:W-:Y:S05]  /*0f50*/  @!P2 BRA `(.L_x_17) ;  /* 0x000000000024a947 */ /* 0x000fea0003800000 */
[----:B------:R-:W-:Y:S01]  /*0f60*/  ISETP.NE.AND P1, PT, R3, RZ, PT ;  /* 0x000000ff0300720c */ /* 0x000fe20003f25270 */
[----:B-1----:R-:W-:Y:S02]  /*0f70*/  UP2UR UR4, UPR, URZ, 0x1 ;  /* 0x00000001ff047883 */ /* 0x002fe40008000000 */
[----:B------:R-:W-:Y:S01]  /*0f80*/  UPLOP3.LUT UP0, UPT, UPT, UPT, UPT, 0x80, 0x8 ;  /* 0x000000000008789c */ /* 0x000fe20003f0f070 */
[----:B------:R-:W-:-:S03]  /*0f90*/  UMOV UR11, URZ ;  /* 0x000000ff000b7c82 */ /* 0x000fc60008000000 */
[----:B------:R-:W-:Y:S02]  /*0fa0*/  UP2UR UR44, UPR, URZ, 0x1 ;  /* 0x00000001ff2c7883 */ /* 0x000fe40008000000 */
[----:B------:R-:W-:-:S04]  /*0fb0*/  UISETP.NE.AND UP0, UPT, UR4, URZ, UPT ;  /* 0x000000ff0400728c */ /* 0x000fc8000bf05270 */
[----:B------:R-:W-:Y:S07]  /*0fc0*/  @P1 BRA `(.L_x_18) ;  /* 0x00000000001c1947 */ /* 0x000fee0003800000 */
[----:B------:R-:W-:Y:S01]  /*0fd0*/  UMOV UR11, 0x1 ;  /* 0x00000001000b7882 */ /* 0x000fe20000000000 */
[----:B------:R-:W-:Y:S05]  /*0fe0*/  BRA `(.L_x_18) ;  /* 0x0000000000147947 */ /* 0x000fea0003800000 */
.L_x_17:
[----:B-1----:R-:W-:Y:S02]  /*0ff0*/  UP2UR UR4, UPR, URZ, 0x1 ;  /* 0x00000001ff047883 */ /* 0x002fe40008000000 */
[----:B------:R-:W-:Y:S01]  /*1000*/  UPLOP3.LUT UP0, UPT, UPT, UPT, UPT, 0x40, 0x4 ;  /* 0x000000000004789c */ /* 0x000fe20003f0e870 */
[----:B------:R-:W-:-:S03]  /*1010*/  UMOV UR11, 0x2 ;  /* 0x00000002000b7882 */ /* 0x000fc60000000000 */
[----:B------:R-:W-:Y:S02]  /*1020*/  UP2UR UR44, UPR, URZ, 0x1 ;  /* 0x00000001ff2c7883 */ /* 0x000fe40008000000 */
[----:B------:R-:W-:Y:S02]  /*1030*/  UISETP.NE.AND UP0, UPT, UR4, URZ, UPT ;  /* 0x000000ff0400728c */ /* 0x000fe4000bf05270 */
.L_x_18:
[----:B------:R-:W1:Y:S02]  /*1040*/  SHFL.IDX PT, R0, R74, RZ, 0x1f ;  /* 0x00001fff4a007589 */ /* 0x000e6400000e0000 */
[----:B-1----:R-:W-:-:S13]  /*1050*/  ISETP.NE.AND P1, PT, R0, RZ, PT ;  /* 0x000000ff0000720c */ /* 0x002fda0003f25270 */
[----:B------:R-:W-:Y:S05]  /*1060*/  @P1 BRA `(.L_x_19) ;  /* 0x0000000000301947 */ /* 0x000fea0003800000 */
[----:B------:R-:W1:Y:S01]  /*1070*/  S2UR UR6, SR_CgaCtaId ;  /* 0x00000000000679c3 */ /* 0x000e620000008800 */
[----:B------:R-:W-:Y:S01]  /*1080*/  UMOV UR4, 0x400 ;  /* 0x0000040000047882 */ /* 0x000fe20000000000 */
[----:B------:R-:W-:Y:S01]  /*1090*/  UMOV UR5, 0x80 ;  /* 0x0000008000057882 */ /* 0x000fe20000000000 */
[----:B------:R-:W-:Y:S01]  /*10a0*/  ELECT P1, URZ, PT ;  /* 0x0000000000ff782f */ /* 0x000fe20003820000 */
[----:B-1----:R-:W-:Y:S02]  /*10b0*/  ULEA UR6, UR6, UR4, 0x18 ;  /* 0x0000000406067291 */ /* 0x002fe4000f8ec0ff */
[----:B------:R-:W-:-:S04]  /*10c0*/  UIADD3 UR4, UPT, UPT, -UR5, 0x100000, URZ ;  /* 0x0010000005047890 */ /* 0x000fc8000fffe1ff */
[----:B------:R-:W-:Y:S02]  /*10d0*/  USHF.L.U32 UR5, UR4, 0xb, URZ ;  /* 0x0000000b04057899 */ /* 0x000fe400080006ff */
[----:B------:R-:W-:Y:S01]  /*10e0*/  USHF.L.U32 UR4, UR4, 0x1, URZ ;  /* 0x0000000104047899 */ /* 0x000fe200080006ff */
[----:B------:R-:W1:Y:S11]  /*10f0*/  FENCE.VIEW.ASYNC.S ;  /* 0x00000000000073c6 */ /* 0x000e760000000000 */
[----:B-1----:R1:W1:Y:S01]  /*1100*/  SYNCS.EXCH.64 URZ, [UR6+0x38070], UR4 ;  /* 0x0380700406ff75b2 */ /* 0x0022620008000100 */
[----:B------:R1:W1:Y:S01]  /*1110*/  SYNCS.EXCH.64 URZ, [UR6+0x38078], UR4 ;  /* 0x0380780406ff75b2 */ /* 0x0002620008000100 */
[----:B------:R-:W-:Y:S01]  /*1120*/  NOP ;  /* 0x0000000000007918 */ /* 0x000fe20000000000 */
.L_x_19:
[----:B------:R-:W-:Y:S01]  /*1130*/  NOP ;  /* 0x0000000000007918 */ /* 0x000fe20000000000 */
[----:B------:R-:W-:Y:S05]  /*1140*/  @!P2 BRA `(.L_x_20) ;  /* 0x000000000024a947 */ /* 0x000fea0003800000 */
[----:B------:R-:W-:Y:S01]  /*1150*/  ISETP.NE.AND P1, PT, R3, 0x1, PT ;  /* 0x000000010300780c */ /* 0x000fe20003f25270 */
        /* <DEDUP_REMOVED lines=8> */
.L_x_20:
[----:B-1----:R-:W-:Y:S02]  /*11e0*/  UP2UR UR4, UPR, URZ, 0x1 ;  /* 0x00000001ff047883 */ /* 0x002fe40008000000 */
[----:B------:R-:W-:Y:S01]  /*11f0*/  UPLOP3.LUT UP0, UPT, UPT, UPT, UPT, 0x40, 0x4 ;  /* 0x000000000004789c */ /* 0x000fe20003f0e870 */
[----:B------:R-:W-:-:S03]  /*1200*/  UMOV UR10, 0x2 ;  /* 0x00000002000a7882 */ /* 0x000fc60000000000 */
[----:B------:R-:W-:Y:S02]  /*1210*/  UP2UR UR45, UPR, URZ, 0x1 ;  /* 0x00000001ff2d7883 */ /* 0x000fe40008000000 */
[----:B------:R-:W-:Y:S02]  /*1220*/  UISETP.NE.AND UP0, UPT, UR4, URZ, UPT ;  /* 0x000000ff0400728c */ /* 0x000fe4000bf05270 */
.L_x_21:
        /* <DEDUP_REMOVED lines=15> */
.L_x_22:
        /* <DEDUP_REMOVED lines=19> */
[----:B------:R1:W1:Y:S01]  /*1450*/  SYNCS.EXCH.64 URZ, [UR4+0x38098], UR8 ;  /* 0x0380980804ff75b2 */ /* 0x0002620008000100 */
[----:B------:R1:W1:Y:S01]  /*1460*/  SYNCS.EXCH.64 URZ, [UR4+0x380a8], UR6 ;  /* 0x0380a80604ff75b2 */ /* 0x0002620008000100 */
[----:B------:R-:W-:Y:S01]  /*1470*/  NOP ;  /* 0x0000000000007918 */ /* 0x000fe20000000000 */
.L_x_23:
        /* <DEDUP_REMOVED lines=22> */
.L_x_24:
[----:B------:R-:W5:Y:S01]  /*15e0*/  SHFL.IDX PT, R0, R74, RZ, 0x1f ;  /* 0x00001fff4a007589 */ /* 0x000f6200000e0000 */
[----:B------:R-:W-:Y:S01]  /*15f0*/  NOP ;  /* 0x0000000000007918 */ /* 0x000fe20000000000 */
[----:B-----5:R-:W-:-:S13]  /*1600*/  ISETP.NE.AND P1, PT, R0, RZ, PT ;  /* 0x000000ff0000720c */ /* 0x020fda0003f25270 */
[----:B------:R-:W-:Y:S05]  /*1610*/  @P1 BRA `(.L_x_25) ;  /* 0x0000000000301947 */ /* 0x000fea0003800000 */
[----:B-1----:R-:W1:Y:S01]  /*1620*/  S2UR UR6, SR_CgaCtaId ;  /* 0x00000000000679c3 */ /* 0x002e620000008800 */
        /* <DEDUP_REMOVED lines=11> */
.L_x_25:
[----:B------:R-:W-:Y:S01]  /*16e0*/  ISETP.GT.AND P1, PT, R3, 0x3, PT ;  /* 0x000000030300780c */ /* 0x000fe20003f24270 */
[----:B------:R-:W-:Y:S01]  /*16f0*/  NOP ;  /* 0x0000000000007918 */ /* 0x000fe20000000000 */
[----:B------:R-:W-:Y:S01]  /*1700*/  USEL UR43, URZ, 0x1, UP4 ;  /* 0x00000001ff2b7887 */ /* 0x000fe2000a000000 */
[----:B-1234-:R-:W-:Y:S10]  /*1710*/  BAR.SYNC.DEFER_BLOCKING 0x0 ;  /* 0x0000000000007b1d */ /* 0x01eff40000010000 */
[----:B------:R-:W-:Y:S05]  /*1720*/  @P1 BRA `(.L_x_26) ;  /* 0x000001bc00581947 */ /* 0x000fea0003800000 */
[----:B------:R-:W-:-:S13]  /*1730*/  ISETP.GE.U32.AND P0, PT, R3, 0x2, PT ;  /* 0x000000020300780c */ /* 0x000fda0003f06070 */
[----:B------:R-:W-:Y:S05]  /*1740*/  @!P0 BRA `(.L_x_27) ;  /* 0x0000019000e88947 */ /* 0x000fea0003800000 */
[----:B------:R-:W-:Y:S05]  /*1750*/  @!P2 BRA `(.L_x_28) ;  /* 0x0000003400f8a947 */ /* 0x000fea0003800000 */
[----:B------:R-:W-:-:S08]  /*1760*/  NOP ;  /* 0x0000000000007918 */ /* 0x000fd00000000000 */
[----:B------:R-:W1:-:S00]  /*1770*/  USETMAXREG.DEALLOC.CTAPOOL 0x20 ;  /* 0x00000020000079c8 */ /* 0x000e4000080e0500 */
[----:B------:R-:W2:Y:S08]  /*1780*/  S2UR UR4, SR_CTAID.X ;  /* 0x00000000000479c3 */ /* 0x000eb00000002500 */
[----:B-1----:R-:W1:Y:S01]  /*1790*/  LDC R0, c[0x0][0x380] ;  /* 0x0000e000ff007b82 */ /* 0x002e620000000800 */
[----:B--2---:R-:W-:-:S06]  /*17a0*/  USHF.L.U32 UR4, UR4, 0x8, URZ ;  /* 0x0000000804047899 */ /* 0x004fcc00080006ff */
[----:B-1----:R-:W-:-:S13]  /*17b0*/  ISETP.LE.U32.AND P0, PT, R0, UR4, PT ;  /* 0x0000000400007c0c */ /* 0x002fda000bf03070 */
[----:B------:R-:W-:Y:S05]  /*17c0*/  @P0 EXIT ;  /* 0x000000000000094d */ /* 0x000fea0003800000 */
[----:B------:R-:W1:Y:S01]  /*17d0*/  S2UR UR18, SR_CgaCtaId ;  /* 0x00000000001279c3 */ /* 0x000e620000008800 */
[----:B------:R-:W-:Y:S01]  /*17e0*/  UMOV UR4, 0x40 ;  /* 0x0000004000047882 */ /* 0x000fe20000000000 */
[----:B------:R-:W-:Y:S01]  /*17f0*/  NOP ;  /* 0x0000000000007918 */ /* 0x000fe20000000000 */
[----:B-1----:R-:W-:-:S03]  /*1800*/  ULEA UR5, UR18, UR4, 0x18 ;  /* 0x0000000412057291 */ /* 0x002fc6000f8ec0ff */
[----:B------:R-:W-:Y:S02]  /*1810*/  UMOV UR4, 0x400 ;  /* 0x0000040000047882 */ /* 0x000fe40000000000 */
[----:B------:R-:W-:-:S04]  /*1820*/  ULEA UR18, UR18, UR4, 0x18 ;  /* 0x0000000412127291 */ /* 0x000fc8000f8ec0ff */
[----:B------:R-:W1:Y:S02]  /*1830*/  LDS.U8 R0, [UR5+0x1c] ;  /* 0x00001c05ff007984 */ /* 0x000e640008000000 */
[----:B-1----:R-:W-:-:S13]  /*1840*/  ISETP.NE.AND P0, PT, R0, RZ, PT ;  /* 0x000000ff0000720c */ /* 0x002fda0003f05270 */
[----:B------:R-:W-:Y:S05]  /*1850*/  @P0 BRA `(.L_x_29) ;  /* 0x0000000000580947 */ /* 0x000fea0003800000 */
[----:B------:R-:W-:-:S13]  /*1860*/  ELECT P0, URZ, PT ;  /* 0x0000000000ff782f */ /* 0x000fda0003800000 */
[----:B------:R-:W-:Y:S05]  /*1870*/  @!P0 BRA `(.L_x_30) ;  /* 0x0000000000608947 */ /* 0x000fea0003800000 */
[----:B------:R-:W-:Y:S01]  /*1880*/  UMOV UR4, 0x10 ;  /* 0x0000001000047882 */ /* 0x000fe20000000000 */
[----:B------:R-:W-:Y:S01]  /*1890*/  HFMA2 R0, -RZ, RZ, 0, 5.9604644775390625e-08 ;  /* 0x00000001ff007431 */ /* 0x000fe200000001ff */
[----:B------:R-:W-:-:S03]  /*18a0*/  MOV R2, 0xffff ;  /* 0x0000ffff00027802 */ /* 0x000fc60000000f00 */
[----:B------:R-:W-:Y:S04]  /*18b0*/  DEPBAR.LE SB1, 0x36 ;  /* 0x00009d800000791a */ /* 0x000fe80000000000 */
[----:B------:R-:W1:Y:S02]  /*18c0*/  UTCATOMSWS.FIND_AND_SET.ALIGN UP0, UR4, UR4 ;  /* 0x00000004000475e3 */ /* 0x000e640008000800 */
[----:B-1----:R-:W-:Y:S01]  /*18d0*/  MOV R3, UR4 ;  /* 0x0000000400037c02 */ /* 0x002fe20008000f00 */
[----:B------:R-:W-:Y:S06]  /*18e0*/  BRA.U UP0, `(.L_x_31) ;  /* 0x0000000100187547 */ /* 0x000fec000b800000 */
.L_x_32:
[----:B------:R-:W-:Y:S05]  /*18f0*/  NANOSLEEP 0x64 ;  /* 0x000000640000795d */ /* 0x000fea0003800000 */
[----:B------:R-:W-:-:S05]  /*1900*/  UMOV UR4, 0x10 ;  /* 0x0000001000047882 */ /* 0x000fca0000000000 */
[----:B------:R-:W-:Y:S04]  /*1910*/  DEPBAR.LE SB1, 0x36 ;  /* 0x00009d800000791a */ /* 0x000fe80000000000 */
[----:B------:R-:W1:Y:S02]  /*1920*/  UTCATOMSWS.FIND_AND_SET.ALIGN UP0, UR4, UR4 ;  /* 0x00000004000475e3 */ /* 0x000e640008000800 */
[----:B-1----:R-:W-:Y:S01]  /*1930*/  MOV R3, UR4 ;  /* 0x0000000400037c02 */ /* 0x002fe20008000f00 */
[----:B------:R-:W-:Y:S05]  /*1940*/  BRA.U !UP0, `(.L_x_32) ;  /* 0xfffffffd08e87547 */ /* 0x000fea000b83ffff */
.L_x_31:
[-C--:B------:R-:W-:Y:S02]  /*1950*/  SHF.L.U32 R2, R2, R3.reuse, RZ ;  /* 0x0000000302027219 */ /* 0x080fe400000006ff */
[----:B------:R-:W-:Y:S01]  /*1960*/  SHF.L.U32 R0, R0, R3, RZ ;  /* 0x0000000300007219 */ /* 0x000fe200000006ff */
[----:B------:R-:W-:Y:S02]  /*1970*/  IMAD.SHL.U32 R3, R3, 0x20, RZ ;  /* 0x0000002003037824 */ /* 0x000fe400078e00ff */
[----:B------:R1:W-:Y:S04]  /*1980*/  ATOMS.OR RZ, [UR5+0x14], R2 ;  /* 0x00001402ffff798c */ /* 0x0003e8000b000005 */
[----:B------:R1:W-:Y:S04]  /*1990*/  ATOMS.OR RZ, [UR5+0x18], R0 ;  /* 0x00001800ffff798c */ /* 0x0003e8000b000005 */
[----:B------:R1:W-:Y:S01]  /*19a0*/  STS [UR18+0x380e0], R3 ;  /* 0x0380e003ff007988 */ /* 0x0003e20008000812 */
[----:B------:R-:W-:Y:S05]  /*19b0*/  BRA `(.L_x_30) ;  /* 0x0000000000107947 */ /* 0x000fea0003800000 */
.L_x_29:
[----:B------:R-:W-:Y:S02]  /*19c0*/  MOV R0, 0xffffffff ;  /* 0xffffffff00007802 */ /* 0x000fe40000000f00 */
[----:B------:R-:W-:-:S03]  /*19d0*/  MOV R2, 0x1a00 ;  /* 0x00001a0000027802 */ /* 0x000fc60000000f00 */
[----:B------:R1:W-:Y:S04]  /*19e0*/  STS [UR18+0x380e0], R0 ;  /* 0x0380e000ff007988 */ /* 0x0003e80008000812 */
[----:B-1----:R-:W-:Y:S05]  /*19f0*/  CALL.REL.NOINC `($__internal_1_$__cuda_sm10x_tcgen05_guardrail_trap_phase_invalid_during_alloc) ;  /* 0x0000022000fc7944 */ /* 0x002fea0003c00000 */
.L_x_30:
[----:B------:R-:W-:Y:S05]  /*1a00*/  WARPSYNC.ALL ;  /* 0x0000000000007948 */ /* 0x000fea0003800000 */
[----:B------:R-:W2:Y:S02]  /*1a10*/  LDCU UR73, c[0x0][0x384] ;  /* 0x00007080ff4977ac */ /* 0x000ea40008000800 */
[----:B--2---:R-:W-:Y:S01]  /*1a20*/  ISETP.NE.AND P0, PT, RZ, UR73, PT ;  /* 0x00000049ff007c0c */ /* 0x004fe2000bf05270 */
[----:B------:R-:W-:-:S12]  /*1a30*/  NOP ;  /* 0x0000000000007918 */ /* 0x000fd80000000000 */
[----:B------:R-:W-:Y:S05]  /*1a40*/  @!P0 EXIT ;  /* 0x000000000000894d */ /* 0x000fea0003800000 */
[----:B------:R-:W-:Y:S01]  /*1a50*/  UIADD3 UR4, UPT, UPT, UR18, 0x20000, URZ ;  /* 0x0002000012047890 */ /* 0x000fe2000fffe0ff */
[----:B------:R-:W-:Y:S01]  /*1a60*/  BSSY.RECONVERGENT B0, `(.L_x_33) ;  /* 0x000000b000007945 */ /* 0x000fe20003800200 */
[----:B------:R-:W-:Y:S02]  /*1a70*/  USHF.R.U32.HI UR6, URZ, 0x4, UR18 ;  /* 0x00000004ff067899 */ /* 0x000fe40008011612 */
[----:B------:R-:W-:Y:S02]  /*1a80*/  USHF.R.U32.HI UR4, URZ, 0x4, UR4 ;  /* 0x00000004ff047899 */ /* 0x000fe40008011604 */
[----:B------:R-:W-:Y:S02]  /*1a90*/  ULOP3.LUT UR6, UR6, 0x3fff, URZ, 0xc0, !UPT ;  /* 0x00003fff06067892 */ /* 0x000fe4000f8ec0ff */
[----:B------:R-:W-:Y:S02]  /*1aa0*/  ULOP3.LUT UR5, UR4, 0x3fff, URZ, 0xc0, !UPT ;  /* 0x00003fff04057892 */ /* 0x000fe4000f8ec0ff */
[----:B------:R-:W-:-:S02]  /*1ab0*/  ULOP3.LUT UR6, UR6, 0x10000, URZ, 0xfc, !UPT ;  /* 0x0001000006067892 */ /* 0x000fc4000f8efcff */
[----:B------:R-:W-:Y:S02]  /*1ac0*/  ULOP3.LUT UR4, UR5, 0x10000, URZ, 0xfc, !UPT ;  /* 0x0001000005047892 */ /* 0x000fe4000f8efcff */
[----:B------:R-:W-:-:S03]  /*1ad0*/  ULOP3.LUT UR21, UR5, 0x2000000, URZ, 0xfc, !UPT ;  /* 0x0200000005157892 */ /* 0x000fc6000f8efcff */
[----:B------:R-:W-:Y:S01]  /*1ae0*/  UMOV UR5, 0x40004040 ;  /* 0x4000404000057882 */ /* 0x000fe20000000000 */
[----:B------:R-:W-:Y:S05]  /*1af0*/  @!P4 BRA `(.L_x_34) ;  /* 0x000000000004c947 */ /* 0x000fea0003800000 */
[----:B------:R-:W-:Y:S05]  /*1b00*/  BPT.TRAP 0x1 ;  /* 0x000000040000795c */ /* 0x000fea0000300000 */
.L_x_34:
[----:B------:R-:W-:Y:S05]  /*1b10*/  BSYNC.RECONVERGENT B0 ;  /* 0x0000000000007941 */ /* 0x000fea0003800200 */
.L_x_33:
[----:B-1----:R-:W-:-:S04]  /*1b20*/  SHF.L.U32 R3, RZ, 0x1f, RZ ;  /* 0x0000001fff037819 */ /* 0x002fc800000006ff */
[----:B------:R-:W1:Y:S02]  /*1b30*/  SYNCS.PHASECHK.TRANS64.TRYWAIT P0, [UR18+0x38000], R3 ;  /* 0x03800003ff0075a7 */ /* 0x000e640008001112 */
[----:B-1----:R-:W-:Y:S05]  /*1b40*/  @!P0 BRA `(.L_x_35) ;  /* 0x0000021000248947 */ /* 0x002fea0003800000 */
.L_x_400:
[----:B------:R-:W-:Y:S05]  /*1b50*/  BRA.U !UP1, `(.L_x_36) ;  /* 0x0000000109047547 */ /* 0x000fea000b800000 */
[----:B------:R-:W-:Y:S05]  /*1b60*/  BPT.TRAP 0x1 ;  /* 0x000000040000795c */ /* 0x000fea0000300000 */
.L_x_36:
[----:B------:R-:W2:Y:S01]  /*1b70*/  SYNCS.PHASECHK.TRANS64.TRYWAIT P0, [UR18+0x38020], R3 ;  /* 0x03802003ff0075a7 */ /* 0x000ea20008001112 */
[----:B------:R-:W-:-:S06]  /*1b80*/  ULOP3.LUT UR7, UR55, 0x1, URZ, 0xc0, !UPT ;  /* 0x0000000137077892 */ /* 0x000fcc000f8ec0ff */
[----:B-1----:R-:W-:Y:S01]  /*1b90*/  MOV R0, UR7 ;  /* 0x0000000700007c02 */ /* 0x002fe20008000f00 */
[----:B--2---:R-:W-:Y:S06]  /*1ba0*/  @!P0 BRA `(.L_x_37) ;  /* 0x0000021000248947 */ /* 0x004fec0003800000 */
.L_x_402:
[----:B------:R-:W-:-:S13]  /*1bb0*/  R2UR UR7, R0 ;  /* 0x00000000000772ca */ /* 0x000fda00000e0000 */
[----:B------:R-:W-:-:S09]  /*1bc0*/  UISETP.NE.U32.AND UP0, UPT, UR7, 0x1, UPT ;  /* 0x000000010700788c */ /* 0x000fd2000bf05070 */
[----:B------:R-:W-:Y:S05]  /*1bd0*/  BRA.U !UP0, `(.L_x_38) ;  /* 0x0000000108047547 */ /* 0x000fea000b800000 */
[----:B------:R-:W-:Y:S05]  /*1be0*/  BPT.TRAP 0x1 ;  /* 0x000000040000795c */ /* 0x000fea0000300000 */
.L_x_38:
[----:B-1----:R-:W-:Y:S01]  /*1bf0*/  IMAD.MOV.U32 R2, RZ, RZ, 0x1 ;  /* 0x00000001ff027424 */ /* 0x002fe200078e00ff */
[----:B------:R-:W-:Y:S01]  /*1c00*/  CS2R R4, SRZ ;  /* 0x0000000000047805 */ /* 0x000fe2000001ff00 */
[----:B------:R-:W-:-:S03]  /*1c10*/  IMAD.MOV.U32 R6, RZ, RZ, RZ ;  /* 0x000000ffff067224 */ /* 0x000fc600078e00ff */
[----:B------:R-:W-:-:S04]  /*1c20*/  SHF.L.U32 R2, R2, 0x1f, RZ ;  /* 0x0000001f02027819 */ /* 0x000fc800000006ff */
[----:B------:R-:W1:Y:S02]  /*1c30*/  SYNCS.PHASECHK.TRANS64.TRYWAIT P0, [UR18+0x38058], R2 ;  /* 0x03805802ff0075a7 */ /* 0x000e640008001112 */
[----:B-1----:R-:W-:Y:S05]  /*1c40*/  @!P0 BRA `(.L_x_39) ;  /* 0x0000021000148947 */ /* 0x002fea0003800000 */
.L_x_404:
[----:B------:R-:W-:Y:S01]  /*1c50*/  R2UR UR9, R5 ;  /* 0x00000000050972ca */ /* 0x000fe200000e0000 */
[----:B------:R-:W-:Y:S01]  /*1c60*/  UIADD3 UR28, UPT, UPT, UR4, 0x2, URZ ;  /* 0x00000002041c7890 */ /* 0x000fe2000fffe0ff */
[----:B------:R-:W-:Y:S02]  /*1c70*/  R2UR UR23, R4 ;  /* 0x00000000041772ca */ /* 0x000fe400000e0000 */
[----:B------:R-:W-:Y:S02]  /*1c80*/  CS2R R4, SRZ ;  /* 0x0000000000047805 */ /* 0x000fe4000001ff00 */
[----:B------:R-:W-:Y:S01]  /*1c90*/  R2UR UR11, R6 ;  /* 0x00000000060b72ca */ /* 0x000fe200000e0000 */
[----:B------:R-:W-:Y:S01]  /*1ca0*/  IMAD.MOV.U32 R6, RZ, RZ, RZ ;  /* 0x000000ffff067224 */ /* 0x000fe200078e00ff */
[----:B------:R-:W-:Y:S02]  /*1cb0*/  UIADD3 UR14, UPT, UPT, UR6, 0x2, URZ ;  /* 0x00000002060e7890 */ /* 0x000fe4000fffe0ff */
[----:B------:R-:W-:Y:S01]  /*1cc0*/  UIADD3 UR30, UPT, UPT, UR4, 0x4, URZ ;  /* 0x00000004041e7890 */ /* 0x000fe2000fffe0ff */
[C---:B------:R-:W-:Y:S01]  /*1cd0*/  R2UR UR69, R5.reuse ;  /* 0x00000000054572ca */ /* 0x040fe200000e0000 */
[----:B------:R-:W-:Y:S01]  /*1ce0*/  UIADD3 UR12, UPT, UPT, UR6, 0x4, URZ ;  /* 0x00000004060c7890 */ /* 0x000fe2000fffe0ff */
[----:B------:R-:W-:Y:S01]  /*1cf0*/  R2UR UR68, R4 ;  /* 0x00000000044472ca */ /* 0x000fe200000e0000 */
[----:B------:R-:W-:Y:S01]  /*1d00*/  UIADD3 UR36, UPT, UPT, UR4, 0x6, URZ ;  /* 0x0000000604247890 */ /* 0x000fe2000fffe0ff */
[----:B------:R-:W-:Y:S01]  /*1d10*/  R2UR UR19, R6 ;  /* 0x00000000061372ca */ /* 0x000fe200000e0000 */
[----:B------:R-:W-:Y:S01]  /*1d20*/  UIADD3 UR10, UPT, UPT, UR6, 0x6, URZ ;  /* 0x00000006060a7890 */ /* 0x000fe2000fffe0ff */
[----:B------:R-:W-:Y:S01]  /*1d30*/  R2UR UR17, R4 ;  /* 0x00000000041172ca */ /* 0x000fe200000e0000 */
[----:B------:R-:W-:Y:S01]  /*1d40*/  UIADD3 UR38, UPT, UPT, UR4, 0x200, URZ ;  /* 0x0000020004267890 */ /* 0x000fe2000fffe0ff */
[----:B------:R-:W-:Y:S01]  /*1d50*/  R2UR UR20, R6 ;  /* 0x00000000061472ca */ /* 0x000fe200000e0000 */
[----:B------:R-:W-:Y:S01]  /*1d60*/  UIADD3 UR8, UPT, UPT, UR6, 0x400, URZ ;  /* 0x0000040006087890 */ /* 0x000fe2000fffe0ff */
[C---:B------:R-:W-:Y:S01]  /*1d70*/  R2UR UR25, R5.reuse ;  /* 0x00000000051972ca */ /* 0x040fe200000e0000 */
[----:B------:R-:W-:Y:S01]  /*1d80*/  UIADD3 UR42, UPT, UPT, UR4, 0x202, URZ ;  /* 0x00000202042a7890 */ /* 0x000fe2000fffe0ff */
[C---:B------:R-:W-:Y:S01]  /*1d90*/  R2UR UR72, R4.reuse ;  /* 0x00000000044872ca */ /* 0x040fe200000e0000 */
[----:B------:R-:W-:Y:S01]  /*1da0*/  UIADD3 UR22, UPT, UPT, UR6, 0x402, URZ ;  /* 0x0000040206167890 */ /* 0x000fe2000fffe0ff */
[C---:B------:R-:W-:Y:S01]  /*1db0*/  R2UR UR71, R5.reuse ;  /* 0x00000000054772ca */ /* 0x040fe200000e0000 */
[----:B------:R-:W-:Y:S01]  /*1dc0*/  UIADD3 UR44, UPT, UPT, UR4, 0x204, URZ ;  /* 0x00000204042c7890 */ /* 0x000fe2000fffe0ff */
[C---:B------:R-:W-:Y:S01]  /*1dd0*/  R2UR UR70, R4.reuse ;  /* 0x00000000044672ca */ /* 0x040fe200000e0000 */
[----:B------:R-:W-:Y:S01]  /*1de0*/  UIADD3 UR26, UPT, UPT, UR6, 0x404, URZ ;  /* 0x00000404061a7890 */ /* 0x000fe2000fffe0ff */
[----:B-1----:R-:W-:Y:S01]  /*1df0*/  MOV.SPILL R7, UR69 ;  /* 0x0000004500077c02 */ /* 0x002fe20009000f00 */
[----:B------:R-:W-:Y:S01]  /*1e00*/  UMOV UR76, 0x0 ;  /* 0x00000000004c7882 */ /* 0x000fe20000000000 */
[----:B------:R-:W-:Y:S01]  /*1e10*/  UMOV UR77, 0x8100490 ;  /* 0x08100490004d7882 */ /* 0x000fe20000000000 */
[----:B------:R-:W-:Y:S01]  /*1e20*/  UMOV UR7, 0x40004040 ;  /* 0x4000404000077882 */ /* 0x000fe20000000000 */
[----:B------:R-:W-:Y:S01]  /*1e30*/  MOV.SPILL R6, UR68 ;  /* 0x0000004400067c02 */ /* 0x000fe20009000f00 */
[----:B------:R-:W-:Y:S01]  /*1e40*/  UIADD3 UR46, UPT, UPT, UR4, 0x206, URZ ;  /* 0x00000206042e7890 */ /* 0x000fe2000fffe0ff */
[----:B------:R1:W-:Y:S01]  /*1e50*/  UTCHMMA gdesc[UR6], gdesc[UR4], tmem[UR11], tmem[UR76], idesc[UR77], !UPT ;  /* 0x00ff4c04060075ea */ /* 0x0003e2000f80000b */
[----:B------:R-:W-:Y:S01]  /*1e60*/  UMOV UR74, 0x0 ;  /* 0x00000000004a7882 */ /* 0x000fe20000000000 */
[----:B------:R-:W-:Y:S01]  /*1e70*/  UMOV UR75, 0x8100490 ;  /* 0x08100490004b7882 */ /* 0x000fe20000000000 */
[----:B------:R-:W-:Y:S01]  /*1e80*/  UMOV UR29, 0x40004040 ;  /* 0x40004040001d7882 */ /* 0x000fe20000000000 */
[----:B------:R-:W-:Y:S01]  /*1e90*/  UIADD3 UR40, UPT, UPT, UR6, 0x406, URZ ;  /* 0x0000040606287890 */ /* 0x000fe2000fffe0ff */
[C---:B------:R-:W-:Y:S01]  /*1ea0*/  R2UR UR67, R5.reuse ;  /* 0x00000000054372ca */ /* 0x040fe200000e0000 */
[----:B------:R-:W-:Y:S01]  /*1eb0*/  UMOV UR15, 0x40004040 ;  /* 0x40004040000f7882 */ /* 0x000fe20000000000 */
[----:B------:R-:W-:Y:S01]  /*1ec0*/  UIADD3 UR48, UPT, UPT, UR4, 0x400, URZ ;  /* 0x0000040004307890 */ /* 0x000fe2000fffe0ff */
[----:B------:R2:W-:Y:S01]  /*1ed0*/  UTCHMMA gdesc[UR14], gdesc[UR28], tmem[UR9], tmem[UR74], idesc[UR75], UPT ;  /* 0x00ff4a1c0e0075ea */ /* 0x0005e2000b800009 */
        /* <DEDUP_REMOVED lines=9> */
[----:B------:R-:W-:Y:S01]  /*1f70*/  UIADD3 UR32, UPT, UPT, UR6, 0x802, URZ ;  /* 0x0000080206207890 */ /* 0x000fe2000fffe0ff */
[----:B------:R-:W-:Y:S01]  /*1f80*/  R2UR UR65, R5 ;  /* 0x00000000054172ca */ /* 0x000fe200000e0000 */
[----:B------:R-:W-:Y:S01]  /*1f90*/  UMOV UR39, 0x40004040 ;  /* 0x4000404000277882 */ /* 0x000fe20000000000 */
[----:B------:R-:W-:Y:S01]  /*1fa0*/  UMOV UR43, 0x40004040 ;  /* 0x40004040002b7882 */ /* 0x000fe20000000000 */
[----:B------:R-:W-:Y:S01]  /*1fb0*/  UMOV UR45, 0x40004040 ;  /* 0x40004040002d7882 */ /* 0x000fe20000000000 */
[----:B------:R-:W-:Y:S01]  /*1fc0*/  UMOV UR27, 0x40004040 ;  /* 0x40004040001b7882 */ /* 0x000fe20000000000 */
[----:B------:R-:W-:Y:S01]  /*1fd0*/  UMOV UR47, 0x40004040 ;  /* 0x40004040002f7882 */ /* 0x000fe20000000000 */
[----:B-1----:R-:W-:Y:S01]  /*1fe0*/  UMOV UR11, 0x40004040 ;  /* 0x40004040000b7882 */ /* 0x002fe20000000000 */
[----:B------:R-:W-:Y:S01]  /*1ff0*/  UMOV UR41, 0x40004040 ;  /* 0x4000404000297882 */ /* 0x000fe20000000000 */
[----:B------:R1:W-:Y:S01]  /*2000*/  UTCHMMA gdesc[UR10], gdesc[UR36], tmem[UR19], tmem[UR76], idesc[UR77], UPT ;  /* 0x00ff4c240a0075ea */ /* 0x0003e2000b800013 */
[----:B------:R-:W-:Y:S01]  /*2010*/  UMOV UR49, 0x40004040 ;  /* 0x4000404000317882 */ /* 0x000fe20000000000 */
[----:B------:R-:W-:Y:S01]  /*2020*/  UMOV UR35, 0x40004040 ;  /* 0x4000404000237882 */ /* 0x000fe20000000000 */
[----:B------:R-:W-:Y:S01]  /*2030*/  UMOV UR51, 0x40004040 ;  /* 0x4000404000337882 */ /* 0x000fe20000000000 */
[----:B------:R-:W-:Y:S01]  /*2040*/  UMOV UR33, 0x40004040 ;  /* 0x4000404000217882 */ /* 0x000fe20000000000 */
[----:B------:R-:W-:Y:S01]  /*2050*/  UIADD3 UR52, UPT, UPT, UR4, 0x404, URZ ;  /* 0x0000040404347890 */ /* 0x000fe2000fffe0ff */
[----:B------:R-:W-:Y:S01]  /*2060*/  R2UR UR64, R4 ;  /* 0x00000000044072ca */ /* 0x000fe200000e0000 */
[----:B--2---:R-:W-:Y:S01]  /*2070*/  UMOV UR9, 0x40004040 ;  /* 0x4000404000097882 */ /* 0x004fe20000000000 */
[----:B------:R-:W-:Y:S01]  /*2080*/  UIADD3 UR24, UPT, UPT, UR6, 0x804, URZ ;  /* 0x0000080406187890 */ /* 0x000fe2000fffe0ff */
[----:B------:R2:W-:Y:S01]  /*2090*/  UTCHMMA gdesc[UR8], gdesc[UR38], tmem[UR17], tmem[UR76], idesc[UR77], UPT ;  /* 0x00ff4c26080075ea */ /* 0x0005e2000b800011 */
[----:B------:R-:W-:Y:S01]  /*20a0*/  UIADD3 UR54, UPT, UPT, UR4, 0x406, URZ ;  /* 0x0000040604367890 */ /* 0x000fe2000fffe0ff */
[----:B------:R-:W-:Y:S01]  /*20b0*/  R2UR UR7, R0 ;  /* 0x00000000000772ca */ /* 0x000fe200000e0000 */
[----:B------:R-:W-:Y:S01]  /*20c0*/  UIADD3 UR16, UPT, UPT, UR6, 0x806, URZ ;  /* 0x0000080606107890 */ /* 0x000fe2000fffe0ff */
[----:B---3--:R-:W-:Y:S01]  /*20d0*/  UMOV UR23, 0x40004040 ;  /* 0x4000404000177882 */ /* 0x008fe20000000000 */
[----:B------:R-:W-:Y:S01]  /*20e0*/  UIADD3 UR56, UPT, UPT, UR4, 0x600, URZ ;  /* 0x0000060004387890 */ /* 0x000fe2000fffe0ff */
[----:B------:R3:W-:Y:S01]  /*20f0*/  UTCHMMA gdesc[UR22], gdesc[UR42], tmem[UR20], tmem[UR76], idesc[UR77], UPT ;  /* 0x00ff4c2a160075ea */ /* 0x0007e2000b800014 */
[----:B------:R4:W-:Y:S01]  /*2100*/  UTCHMMA gdesc[UR26], gdesc[UR44], tmem[UR25], tmem[UR74], idesc[UR75], UPT ;  /* 0x00ff4a2c1a0075ea */ /* 0x0009e2000b800019 */
[----:B------:R-:W-:-:S02]  /*2110*/  UIADD3 UR14, UPT, UPT, UR6, 0xc00, URZ ;  /* 0x00000c00060e7890 */ /* 0x000fc4000fffe0ff */
[----:B------:R-:W-:Y:S02]  /*2120*/  UIADD3 UR58, UPT, UPT, UR4, 0x602, URZ ;  /* 0x00000602043a7890 */ /* 0x000fe4000fffe0ff */
[----:B------:R-:W-:Y:S02]  /*2130*/  UIADD3 UR12, UPT, UPT, UR6, 0xc02, URZ ;  /* 0x00000c02060c7890 */ /* 0x000fe4000fffe0ff */
[----:B------:R-:W-:Y:S02]  /*2140*/  UIADD3 UR60, UPT, UPT, UR4, 0x604, URZ ;  /* 0x00000604043c7890 */ /* 0x000fe4000fffe0ff */
[----:B-1----:R-:W-:Y:S02]  /*2150*/  UIADD3 UR10, UPT, UPT, UR6, 0xc04, URZ ;  /* 0x00000c04060a7890 */ /* 0x002fe4000fffe0ff */
[----:B------:R-:W-:Y:S01]  /*2160*/  UIADD3 UR62, UPT, UPT, UR4, 0x606, URZ ;  /* 0x00000606043e7890 */ /* 0x000fe2000fffe0ff */
[----:B------:R-:W-:Y:S01]  /*2170*/  UMOV UR53, 0x40004040 ;  /* 0x4000404000357882 */ /* 0x000fe20000000000 */
[----:B------:R-:W-:Y:S01]  /*2180*/  UMOV UR55, 0x40004040 ;  /* 0x4000404000377882 */ /* 0x000fe20000000000 */
[----:B------:R-:W-:Y:S01]  /*2190*/  UMOV UR57, 0x40004040 ;  /* 0x4000404000397882 */ /* 0x000fe20000000000 */
[----:B------:R-:W-:Y:S01]  /*21a0*/  UMOV UR59, 0x40004040 ;  /* 0x40004040003b7882 */ /* 0x000fe20000000000 */
[----:B--2---:R-:W-:Y:S01]  /*21b0*/  UIADD3 UR8, UPT, UPT, UR6, 0xc06, URZ ;  /* 0x00000c0606087890 */ /* 0x004fe2000fffe0ff */
[----:B------:R-:W-:Y:S01]  /*21c0*/  UMOV UR17, 0x40004040 ;  /* 0x4000404000117882 */ /* 0x000fe20000000000 */
[----:B------:R-:W-:Y:S01]  /*21d0*/  UMOV UR61, 0x40004040 ;  /* 0x40004040003d7882 */ /* 0x000fe20000000000 */
[----:B------:R-:W-:Y:S01]  /*21e0*/  UMOV UR63, 0x40004040 ;  /* 0x40004040003f7882 */ /* 0x000fe20000000000 */
[----:B------:R-:W-:Y:S01]  /*21f0*/  UISETP.NE.AND UP4, UPT, UR7, URZ, UPT ;  /* 0x000000ff0700728c */ /* 0x000fe2000bf85270 */
[----:B---3--:R-:W-:Y:S01]  /*2200*/  UMOV UR22, 0x0 ;  /* 0x0000000000167882 */ /* 0x008fe20000000000 */
[----:B------:R-:W-:Y:S01]  /*2210*/  UMOV UR23, 0x8100490 ;  /* 0x0810049000177882 */ /* 0x000fe20000000000 */
[----:B----4-:R-:W-:Y:S01]  /*2220*/  UMOV UR26, 0x0 ;  /* 0x00000000001a7882 */ /* 0x010fe20000000000 */
[----:B------:R-:W-:Y:S01]  /*2230*/  UMOV UR27, 0x8100490 ;  /* 0x08100490001b7882 */ /* 0x000fe20000000000 */
[----:B------:R1:W-:Y:S01]  /*2240*/  UTCHMMA gdesc[UR40], gdesc[UR46], tmem[UR72], tmem[UR22], idesc[UR23], UPT ;  /* 0x00ff162e280075ea */ /* 0x0003e2000b800048 */
[----:B------:R2:W-:Y:S01]  /*2250*/  UTCHMMA gdesc[UR34], gdesc[UR48], tmem[UR71], tmem[UR26], idesc[UR27], UPT ;  /* 0x00ff1a30220075ea */ /* 0x0005e2000b800047 */
[----:B------:R3:W-:Y:S01]  /*2260*/  UTCHMMA gdesc[UR32], gdesc[UR50], tmem[UR70], tmem[UR68], idesc[UR69], UPT ;  /* 0x00ff4432200075ea */ /* 0x0007e2000b800046 */
[----:B------:R-:W-:Y:S01]  /*2270*/  UMOV UR25, 0x40004040 ;  /* 0x4000404000197882 */ /* 0x000fe20000000000 */
[----:B-1----:R-:W-:Y:S01]  /*2280*/  UMOV UR40, 0x0 ;  /* 0x0000000000287882 */ /* 0x002fe20000000000 */
[----:B--2---:R-:W-:Y:S01]  /*2290*/  UMOV UR34, 0x0 ;  /* 0x0000000000227882 */ /* 0x004fe20000000000 */
[----:B---3--:R-:W-:Y:S01]  /*22a0*/  R2UR.FILL UR69, R7 ;  /* 0x00000000074572ca */ /* 0x008fe200004e0000 */
[----:B------:R-:W-:Y:S01]  /*22b0*/  UMOV UR35, 0x8100490 ;  /* 0x0810049000237882 */ /* 0x000fe20000000000 */
[----:B------:R-:W-:Y:S01]  /*22c0*/  R2UR.FILL UR68, R6 ;  /* 0x00000000064472ca */ /* 0x000fe200004e0000 */
[----:B------:R-:W-:-:S10]  /*22d0*/  UMOV UR41, 0x8100490 ;  /* 0x0810049000297882 */ /* 0x000fd40000000000 */
[----:B------:R1:W-:Y:S02]  /*22e0*/  UTCHMMA gdesc[UR24], gdesc[UR52], tmem[UR69], tmem[UR34], idesc[UR35], UPT ;  /* 0x00ff2234180075ea */ /* 0x0003e4000b800045 */
[----:B------:R1:W-:Y:S01]  /*22f0*/  UTCHMMA gdesc[UR16], gdesc[UR54], tmem[UR68], tmem[UR40], idesc[UR41], UPT ;  /* 0x00ff2836100075ea */ /* 0x0003e2000b800044 */
[----:B------:R1:W-:Y:S01]  /*2300*/  UTCHMMA gdesc[UR14], gdesc[UR56], tmem[UR67], tmem[UR26], idesc[UR27], UPT ;  /* 0x00ff1a380e0075ea */ /* 0x0003e2000b800043 */
[----:B------:R1:W-:Y:S01]  /*2310*/  UTCHMMA gdesc[UR12], gdesc[UR58], tmem[UR66], tmem[UR76], idesc[UR77], UPT ;  /* 0x00ff4c3a0c0075ea */ /* 0x0003e2000b800042 */
[----:B------:R1:W-:Y:S01]  /*2320*/  UTCHMMA gdesc[UR10], gdesc[UR60], tmem[UR65], tmem[UR74], idesc[UR75], UPT ;  /* 0x00ff4a3c0a0075ea */ /* 0x0003e2000b800041 */
[----:B------:R1:W-:Y:S01]  /*2330*/  UTCHMMA gdesc[UR8], gdesc[UR62], tmem[UR64], tmem[UR22], idesc[UR23], UPT ;  /* 0x00ff163e080075ea */ /* 0x0003e2000b800040 */
[----:B------:R-:W-:Y:S05]  /*2340*/  BRA.U UP4, `(.L_x_40) ;  /* 0x0000000104047547 */ /* 0x000fea000b800000 */
[----:B-1----:R-:W-:Y:S05]  /*2350*/  BPT.TRAP 0x1 ;  /* 0x000000040000795c */ /* 0x002fea0000300000 */
.L_x_40:
[----:B------:R-:W-:Y:S01]  /*2360*/  UIADD3 UR7, UPT, UPT, UR18, 0x38050, URZ ;  /* 0x0003805012077890 */ /* 0x000fe2000fffe0ff */
[----:B------:R-:W-:Y:S08]  /*2370*/  BSSY.RECONVERGENT B0, `(.L_x_41) ;  /* 0x0000004000007945 */ /* 0x000ff00003800200 */
[----:B------:R2:W-:Y:S01]  /*2380*/  UTCBAR [UR7], URZ ;  /* 0x000000ff070073e9 */ /* 0x0005e200080000ff */
[----:B------:R-:W-:Y:S05]  /*2390*/  @!P4 BRA `(.L_x_42) ;  /* 0x000000000004c947 */ /* 0x000fea0003800000 */
[----:B-12---:R-:W-:Y:S05]  /*23a0*/  BPT.TRAP 0x1 ;  /* 0x000000040000795c */ /* 0x006fea0000300000 */
.L_x_42:
[----:B-12---:R-:W-:Y:S05]  /*23b0*/  BSYNC.RECONVERGENT B0 ;  /* 0x0000000000007941 */ /* 0x006fea0003800200 */
.L_x_41:
[----:B------:R-:W1:Y:S01]  /*23c0*/  SYNCS.PHASECHK.TRANS64.TRYWAIT P0, [UR18+0x38008], R3 ;  /* 0x03800803ff0075a7 */ /* 0x000e620008001112 */
[----:B------:R-:W-:-:S13]  /*23d0*/  R2UR UR7, R16 ;  /* 0x00000000100772ca */ /* 0x000fda00000e0000 */
[----:B------:R-:W-:-:S06]  /*23e0*/  ULOP3.LUT UR7, UR7, 0x1, URZ, 0xc0, !UPT ;  /* 0x0000000107077892 */ /* 0x000fcc000f8ec0ff */
[----:B------:R-:W-:Y:S01]  /*23f0*/  MOV R12, UR7 ;  /* 0x00000007000c7c02 */ /* 0x000fe20008000f00 */
[----:B-1----:R-:W-:Y:S06]  /*2400*/  @!P0 BRA `(.L_x_43) ;  /* 0x00000208003c8947 */ /* 0x002fec0003800000 */
.L_x_406:
[----:B------:R-:W-:-:S13]  /*2410*/  R2UR UR7, R12 ;  /* 0x000000000c0772ca */ /* 0x000fda00000e0000 */
[----:B------:R-:W-:-:S09]  /*2420*/  UISETP.NE.U32.AND UP0, UPT, UR7, 0x1, UPT ;  /* 0x000000010700788c */ /* 0x000fd2000bf05070 */
[----:B------:R-:W-:Y:S05]  /*2430*/  BRA.U !UP0, `(.L_x_44) ;  /* 0x0000000108047547 */ /* 0x000fea000b800000 */
[----:B------:R-:W-:Y:S05]  /*2440*/  BPT.TRAP 0x1 ;  /* 0x000000040000795c */ /* 0x000fea0000300000 */
.L_x_44:
[----:B------:R-:W2:Y:S01]  /*2450*/  SYNCS.PHASECHK.TRANS64.TRYWAIT P0, [UR18+0x38068], R2 ;  /* 0x03806802ff0075a7 */ /* 0x000ea20008001112 */
[----:B------:R-:W-:Y:S01]  /*2460*/  HFMA2 R6, -RZ, RZ, 0, 7.62939453125e-06 ;  /* 0x00000080ff067431 */ /* 0x000fe200000001ff */
[----:B------:R-:W-:Y:S01]  /*2470*/  MOV R5, 0x80 ;  /* 0x0000008000057802 */ /* 0x000fe20000000f00 */
[----:B-1----:R-:W-:Y:S01]  /*2480*/  HFMA2 R4, -RZ, RZ, 0, 7.62939453125e-06 ;  /* 0x00000080ff047431 */ /* 0x002fe200000001ff */
[----:B--2---:R-:W-:Y:S06]  /*2490*/  @!P0 BRA `(.L_x_45) ;  /* 0x0000020800308947 */ /* 0x004fec0003800000 */
.L_x_408:
[----:B------:R-:W-:Y:S01]  /*24a0*/  R2UR UR19, R5 ;  /* 0x00000000051372ca */ /* 0x000fe200000e0000 */
[----:B------:R-:W-:Y:S01]  /*24b0*/  IMAD.MOV.U32 R5, RZ, RZ, 0x80 ;  /* 0x00000080ff057424 */ /* 0x000fe200078e00ff */
[----:B------:R-:W-:Y:S01]  /*24c0*/  R2UR UR7, R6 ;  /* 0x00000000060772ca */ /* 0x000fe200000e0000 */
[----:B------:R-:W-:Y:S01]  /*24d0*/  IMAD.MOV.U32 R6, RZ, RZ, 0x80 ;  /* 0x00000080ff067424 */ /* 0x000fe200078e00ff */
[----:B------:R-:W-:Y:S01]  /*24e0*/  R2UR UR20, R4 ;  /* 0x00000000041472ca */ /* 0x000fe200000e0000 */
[----:B------:R-:W-:Y:S01]  /*24f0*/  IMAD.MOV.U32 R4, RZ, RZ, 0x80 ;  /* 0x00000080ff047424 */ /* 0x000fe200078e00ff */
[C---:B------:R-:W-:Y:S01]  /*2500*/  R2UR UR15, R5.reuse ;  /* 0x00000000050f72ca */ /* 0x040fe200000e0000 */
[----:B------:R-:W-:Y:S01]  /*2510*/  UIADD3 UR12, UPT, UPT, UR6, 0x1000, URZ ;  /* 0x00001000060c7890 */ /* 0x000fe2000fffe0ff */
[----:B------:R-:W-:Y:S01]  /*2520*/  R2UR UR17, R6 ;  /* 0x00000000061172ca */ /* 0x000fe200000e0000 */
[----:B------:R-:W-:Y:S01]  /*2530*/  UIADD3 UR8, UPT, UPT, UR6, 0x1002, URZ ;  /* 0x0000100206087890 */ /* 0x000fe2000fffe0ff */
[C---:B------:R-:W-:Y:S01]  /*2540*/  R2UR UR23, R4.reuse ;  /* 0x00000000041772ca */ /* 0x040fe200000e0000 */
[----:B------:R-:W-:Y:S01]  /*2550*/  UIADD3 UR10, UPT, UPT, UR6, 0x1004, URZ ;  /* 0x00001004060a7890 */ /* 0x000fe2000fffe0ff */
[C---:B------:R-:W-:Y:S01]  /*2560*/  R2UR UR77, R5.reuse ;  /* 0x00000000054d72ca */ /* 0x040fe200000e0000 */
[----:B------:R-:W-:Y:S01]  /*2570*/  UMOV UR40, UR28 ;  /* 0x0000001c00287c82 */ /* 0x000fe20008000000 */
[----:B------:R-:W-:Y:S01]  /*2580*/  UIADD3 UR26, UPT, UPT, UR6, 0x1006, URZ ;  /* 0x00001006061a7890 */ /* 0x000fe2000fffe0ff */
[----:B------:R-:W-:Y:S01]  /*2590*/  R2UR UR76, R4 ;  /* 0x00000000044c72ca */ /* 0x000fe200000e0000 */
[----:B------:R-:W-:Y:S01]  /*25a0*/  UIADD3 UR28, UPT, UPT, UR6, 0x1400, URZ ;  /* 0x00001400061c7890 */ /* 0x000fe2000fffe0ff */
[----:B------:R-:W-:Y:S01]  /*25b0*/  R2UR UR75, R6 ;  /* 0x00000000064b72ca */ /* 0x000fe200000e0000 */
[----:B------:R-:W-:Y:S01]  /*25c0*/  UMOV UR66, UR36 ;  /* 0x0000002400427c82 */ /* 0x000fe20008000000 */
[C---:B------:R-:W-:Y:S01]  /*25d0*/  R2UR UR74, R5.reuse ;  /* 0x00000000054a72ca */ /* 0x040fe200000e0000 */
[----:B------:R-:W-:Y:S01]  /*25e0*/  UIADD3 UR36, UPT, UPT, UR6, 0x1402, URZ ;  /* 0x0000140206247890 */ /* 0x000fe2000fffe0ff */
[----:B------:R-:W-:Y:S01]  /*25f0*/  R2UR UR72, R4 ;  /* 0x00000000044872ca */ /* 0x000fe200000e0000 */
[----:B------:R-:W-:Y:S01]  /*2600*/  UMOV UR24, 0x0 ;  /* 0x0000000000187882 */ /* 0x000fe20000000000 */
[----:B------:R-:W-:Y:S01]  /*2610*/  UMOV UR25, 0x8100490 ;  /* 0x0810049000197882 */ /* 0x000fe20000000000 */
[----:B------:R-:W-:Y:S01]  /*2620*/  UMOV UR68, UR38 ;  /* 0x0000002600447c82 */ /* 0x000fe20008000000 */
[----:B------:R-:W-:Y:S01]  /*2630*/  UIADD3 UR34, UPT, UPT, UR6, 0x1404, URZ ;  /* 0x0000140406227890 */ /* 0x000fe2000fffe0ff */
[C---:B------:R-:W-:Y:S01]  /*2640*/  R2UR UR71, R5.reuse ;  /* 0x00000000054772ca */ /* 0x040fe200000e0000 */
[----:B------:R-:W-:Y:S01]  /*2650*/  UMOV UR13, 0x40004040 ;  /* 0x40004040000d7882 */ /* 0x000fe20000000000 */
[----:B------:R-:W-:Y:S01]  /*2660*/  UMOV UR41, 0x40004040 ;  /* 0x4000404000297882 */ /* 0x000fe20000000000 */
[----:B------:R-:W-:Y:S01]  /*2670*/  UMOV UR64, UR30 ;  /* 0x0000001e00407c82 */ /* 0x000fe20008000000 */
[----:B------:R-:W-:Y:S01]  /*2680*/  UIADD3 UR32, UPT, UPT, UR6, 0x1406, URZ ;  /* 0x0000140606207890 */ /* 0x000fe2000fffe0ff */
[----:B------:R-:W-:Y:S01]  /*2690*/  R2UR UR70, R6 ;  /* 0x00000000064672ca */ /* 0x000fe200000e0000 */
[----:B------:R-:W-:Y:S01]  /*26a0*/  UMOV UR38, 0x0 ;  /* 0x0000000000267882 */ /* 0x000fe20000000000 */
[----:B------:R-:W-:Y:S01]  /*26b0*/  UMOV UR39, 0x8100490 ;  /* 0x0810049000277882 */ /* 0x000fe20000000000 */
[----:B------:R-:W-:Y:S01]  /*26c0*/  UMOV UR9, 0x40004040 ;  /* 0x4000404000097882 */ /* 0x000fe20000000000 */
[----:B------:R-:W-:Y:S01]  /*26d0*/  UMOV UR65, 0x40004040 ;  /* 0x4000404000417882 */ /* 0x000fe20000000000 */
[----:B------:R-:W-:Y:S01]  /*26e0*/  UIADD3 UR30, UPT, UPT, UR6, 0x1800, URZ ;  /* 0x00001800061e7890 */ /* 0x000fe2000fffe0ff */
[----:B------:R2:W-:Y:S01]  /*26f0*/  UTCHMMA gdesc[UR12], gdesc[UR4], tmem[UR7], tmem[UR24], idesc[UR25], !UPT ;  /* 0x00ff18040c0075ea */ /* 0x0005e2000f800007 */
[----:B------:R-:W-:Y:S01]  /*2700*/  UMOV UR11, 0x40004040 ;  /* 0x40004040000b7882 */ /* 0x000fe20000000000 */
[C---:B------:R-:W-:Y:S01]  /*2710*/  R2UR UR63, R4.reuse ;  /* 0x00000000043f72ca */ /* 0x040fe200000e0000 */
[----:B------:R-:W-:Y:S01]  /*2720*/  UMOV UR67, 0x40004040 ;  /* 0x4000404000437882 */ /* 0x000fe20000000000 */
[----:B------:R3:W-:Y:S01]  /*2730*/  UTCHMMA gdesc[UR8], gdesc[UR40], tmem[UR19], tmem[UR38], idesc[UR39], UPT ;  /* 0x00ff2628080075ea */ /* 0x0007e2000b800013 */
[----:B------:R-:W-:Y:S01]  /*2740*/  UMOV UR27, 0x40004040 ;  /* 0x40004040001b7882 */ /* 0x000fe20000000000 */
[----:B------:R-:W-:Y:S01]  /*2750*/  R2UR UR61, R5 ;  /* 0x00000000053d72ca */ /* 0x000fe200000e0000 */
[----:B------:R-:W-:Y:S01]  /*2760*/  UMOV UR69, 0x40004040 ;  /* 0x4000404000457882 */ /* 0x000fe20000000000 */
[----:B------:R-:W-:Y:S01]  /*2770*/  UIADD3 UR22, UPT, UPT, UR6, 0x1804, URZ ;  /* 0x0000180406167890 */ /* 0x000fe2000fffe0ff */
[----:B------:R-:W-:Y:S01]  /*2780*/  UTCHMMA gdesc[UR10], gdesc[UR64], tmem[UR20], tmem[UR38], idesc[UR39], UPT ;  /* 0x00ff26400a0075ea */ /* 0x000fe2000b800014 */
[----:B------:R-:W-:Y:S01]  /*2790*/  UMOV UR29, 0x40004040 ;  /* 0x40004040001d7882 */ /* 0x000fe20000000000 */
[----:B------:R-:W-:Y:S01]  /*27a0*/  R2UR UR59, R4 ;  /* 0x00000000043b72ca */ /* 0x000fe200000e0000 */
[----:B------:R-:W-:Y:S01]  /*27b0*/  UIADD3 UR16, UPT, UPT, UR6, 0x1806, URZ ;  /* 0x0000180606107890 */ /* 0x000fe2000fffe0ff */
[----:B------:R4:W-:Y:S01]  /*27c0*/  UTCHMMA gdesc[UR26], gdesc[UR66], tmem[UR15], tmem[UR38], idesc[UR39], UPT ;  /* 0x00ff26421a0075ea */ /* 0x0009e2000b80000f */
[----:B------:R-:W-:Y:S01]  /*27d0*/  UMOV UR43, 0x40004040 ;  /* 0x40004040002b7882 */ /* 0x000fe20000000000 */
[----:B------:R-:W-:Y:S01]  /*27e0*/  UIADD3 UR14, UPT, UPT, UR6, 0x1c00, URZ ;  /* 0x00001c00060e7890 */ /* 0x000fe2000fffe0ff */
[----:B------:R-:W-:Y:S01]  /*27f0*/  UMOV UR37, 0x40004040 ;  /* 0x4000404000257882 */ /* 0x000fe20000000000 */
[----:B------:R-:W-:Y:S01]  /*2800*/  UMOV UR45, 0x40004040 ;  /* 0x40004040002d7882 */ /* 0x000fe20000000000 */
[----:B------:R-:W-:Y:S01]  /*2810*/  UMOV UR35, 0x40004040 ;  /* 0x4000404000237882 */ /* 0x000fe20000000000 */
[----:B------:R-:W-:Y:S01]  /*2820*/  UMOV UR47, 0x40004040 ;  /* 0x40004040002f7882 */ /* 0x000fe20000000000 */
[----:B------:R-:W-:Y:S01]  /*2830*/  UMOV UR33, 0x40004040 ;  /* 0x4000404000217882 */ /* 0x000fe20000000000 */
[----:B------:R-:W-:Y:S01]  /*2840*/  UMOV UR49, 0x40004040 ;  /* 0x4000404000317882 */ /* 0x000fe20000000000 */
[----:B------:R-:W-:Y:S01]  /*2850*/  UMOV UR31, 0x40004040 ;  /* 0x40004040001f7882 */ /* 0x000fe20000000000 */
[----:B------:R-:W-:Y:S01]  /*2860*/  UMOV UR51, 0x40004040 ;  /* 0x4000404000337882 */ /* 0x000fe20000000000 */
[----:B--2---:R-:W-:-:S02]  /*2870*/  UIADD3 UR24, UPT, UPT, UR6, 0x1802, URZ ;  /* 0x0000180206187890 */ /* 0x004fc4000fffe0ff */
[----:B------:R-:W-:Y:S01]  /*2880*/  UIADD3 UR12, UPT, UPT, UR6, 0x1c02, URZ ;  /* 0x00001c02060c7890 */ /* 0x000fe2000fffe0ff */
[----:B---3--:R-:W-:Y:S01]  /*2890*/  UMOV UR40, 0x0 ;  /* 0x0000000000287882 */ /* 0x008fe20000000000 */
[----:B------:R-:W-:Y:S01]  /*28a0*/  UMOV UR41, 0x8100490 ;  /* 0x0810049000297882 */ /* 0x000fe20000000000 */
[----:B------:R-:W-:Y:S01]  /*28b0*/  UIADD3 UR8, UPT, UPT, UR6, 0x1c04, URZ ;  /* 0x00001c0406087890 */ /* 0x000fe2000fffe0ff */
[----:B------:R2:W-:Y:S01]  /*28c0*/  UTCHMMA gdesc[UR28], gdesc[UR68], tmem[UR17], tmem[UR40], idesc[UR41], UPT ;  /* 0x00ff28441c0075ea */ /* 0x0005e2000b800011 */
[----:B------:R-:W-:Y:S01]  /*28d0*/  UIADD3 UR4, UPT, UPT, UR6, 0x1c06, URZ ;  /* 0x00001c0606047890 */ /* 0x000fe2000fffe0ff */
[----:B------:R-:W-:Y:S01]  /*28e0*/  R2UR UR19, R12 ;  /* 0x000000000c1372ca */ /* 0x000fe200000e0000 */
[----:B------:R-:W-:Y:S01]  /*28f0*/  UMOV UR25, 0x40004040 ;  /* 0x4000404000197882 */ /* 0x000fe20000000000 */
[----:B------:R-:W-:Y:S01]  /*2900*/  UMOV UR53, 0x40004040 ;  /* 0x4000404000357882 */ /* 0x000fe20000000000 */
[----:B------:R-:W-:Y:S01]  /*2910*/  UMOV UR55, 0x40004040 ;  /* 0x4000404000377882 */ /* 0x000fe20000000000 */
[----:B----4-:R-:W-:Y:S01]  /*2920*/  UMOV UR66, 0x0 ;  /* 0x0000000000427882 */ /* 0x010fe20000000000 */
[----:B------:R-:W-:Y:S01]  /*2930*/  UMOV UR67, 0x8100490 ;  /* 0x0810049000437882 */ /* 0x000fe20000000000 */
[----:B------:R-:W-:Y:S01]  /*2940*/  UMOV UR57, 0x40004040 ;  /* 0x4000404000397882 */ /* 0x000fe20000000000 */
[----:B------:R3:W-:Y:S01]  /*2950*/  UTCHMMA gdesc[UR36], gdesc[UR42], tmem[UR23], tmem[UR66], idesc[UR67], UPT ;  /* 0x00ff422a240075ea */ /* 0x0007e2000b800017 */
[----:B------:R-:W-:Y:S01]  /*2960*/  UMOV UR15, 0x40004040 ;  /* 0x40004040000f7882 */ /* 0x000fe20000000000 */
[----:B------:R-:W-:Y:S01]  /*2970*/  UMOV UR26, 0x0 ;  /* 0x00000000001a7882 */ /* 0x000fe20000000000 */
[----:B------:R-:W-:Y:S01]  /*2980*/  UMOV UR27, 0x8100490 ;  /* 0x08100490001b7882 */ /* 0x000fe20000000000 */
[----:B------:R-:W-:Y:S01]  /*2990*/  UMOV UR38, UR58 ;  /* 0x0000003a00267c82 */ /* 0x000fe20008000000 */
[----:B------:R-:W-:Y:S01]  /*29a0*/  UMOV UR39, 0x40004040 ;  /* 0x4000404000277882 */ /* 0x000fe20000000000 */
[----:B------:R-:W-:Y:S01]  /*29b0*/  UMOV UR64, 0x0 ;  /* 0x0000000000407882 */ /* 0x000fe20000000000 */
[----:B------:R-:W-:Y:S01]  /*29c0*/  UMOV UR65, 0x8100490 ;  /* 0x0810049000417882 */ /* 0x000fe20000000000 */
[----:B------:R-:W-:Y:S01]  /*29d0*/  UMOV UR10, UR60 ;  /* 0x0000003c000a7c82 */ /* 0x000fe20008000000 */
[----:B------:R-:W-:Y:S01]  /*29e0*/  UMOV UR6, UR62 ;  /* 0x0000003e00067c82 */ /* 0x000fe20008000000 */
[----:B------:R-:W-:Y:S01]  /*29f0*/  UMOV UR7, 0x40004040 ;  /* 0x4000404000077882 */ /* 0x000fe20000000000 */
[----:B------:R-:W-:Y:S01]  /*2a00*/  UMOV UR5, 0x40004040 ;  /* 0x4000404000057882 */ /* 0x000fe20000000000 */
[----:B------:R-:W-:Y:S01]  /*2a10*/  UISETP.NE.AND UP3, UPT, UR19, URZ, UPT ;  /* 0x000000ff1300728c */ /* 0x000fe2000bf65270 */
[----:B--2---:R-:W-:Y:S01]  /*2a20*/  UMOV UR28, 0x0 ;  /* 0x00000000001c7882 */ /* 0x004fe20000000000 */
[----:B------:R-:W-:Y:S01]  /*2a30*/  UMOV UR29, 0x8100490 ;  /* 0x08100490001d7882 */ /* 0x000fe20000000000 */
[----:B------:R-:W-:Y:S01]  /*2a40*/  UMOV UR68, 0x0 ;  /* 0x0000000000447882 */ /* 0x000fe20000000000 */
[----:B------:R-:W-:Y:S01]  /*2a50*/  UMOV UR69, 0x8100490 ;  /* 0x0810049000457882 */ /* 0x000fe20000000000 */
[----:B------:R2:W-:Y:S01]  /*2a60*/  UTCHMMA gdesc[UR34], gdesc[UR44], tmem[UR77], tmem[UR28], idesc[UR29], UPT ;  /* 0x00ff1c2c220075ea */ /* 0x0005e2000b80004d */
[----:B------:R2:W-:Y:S01]  /*2a70*/  UTCHMMA gdesc[UR32], gdesc[UR46], tmem[UR76], tmem[UR68], idesc[UR69], UPT ;  /* 0x00ff442e200075ea */ /* 0x0005e2000b80004c */
[----:B------:R2:W-:Y:S01]  /*2a80*/  UTCHMMA gdesc[UR30], gdesc[UR48], tmem[UR75], tmem[UR66], idesc[UR67], UPT ;  /* 0x00ff42301e0075ea */ /* 0x0005e2000b80004b */
[----:B------:R-:W-:Y:S01]  /*2a90*/  UMOV UR17, 0x40004040 ;  /* 0x4000404000117882 */ /* 0x000fe20000000000 */
[----:B---3--:R-:W-:Y:S01]  /*2aa0*/  UMOV UR42, 0x0 ;  /* 0x00000000002a7882 */ /* 0x008fe20000000000 */
[----:B------:R-:W-:Y:S01]  /*2ab0*/  UMOV UR43, 0x8100490 ;  /* 0x08100490002b7882 */ /* 0x000fe20000000000 */
[----:B------:R-:W-:Y:S01]  /*2ac0*/  UMOV UR23, 0x40004040 ;  /* 0x4000404000177882 */ /* 0x000fe20000000000 */
[----:B------:R2:W-:Y:S01]  /*2ad0*/  UTCHMMA gdesc[UR24], gdesc[UR50], tmem[UR74], tmem[UR42], idesc[UR43], UPT ;  /* 0x00ff2a32180075ea */ /* 0x0005e2000b80004a */
[----:B------:R2:W-:Y:S01]  /*2ae0*/  UTCHMMA gdesc[UR22], gdesc[UR52], tmem[UR72], tmem[UR28], idesc[UR29], UPT ;  /* 0x00ff1c34160075ea */ /* 0x0005e2000b800048 */
[----:B------:R2:W-:Y:S01]  /*2af0*/  UTCHMMA gdesc[UR16], gdesc[UR54], tmem[UR71], tmem[UR68], idesc[UR69], UPT ;  /* 0x00ff4436100075ea */ /* 0x0005e2000b800047 */
[----:B------:R2:W-:Y:S01]  /*2b00*/  UTCHMMA gdesc[UR14], gdesc[UR56], tmem[UR70], tmem[UR66], idesc[UR67], UPT ;  /* 0x00ff42380e0075ea */ /* 0x0005e2000b800046 */
[----:B------:R2:W-:Y:S01]  /*2b10*/  UTCHMMA gdesc[UR12], gdesc[UR38], tmem[UR63], tmem[UR26], idesc[UR27], UPT ;  /* 0x00ff1a260c0075ea */ /* 0x0005e2000b80003f */
[----:B------:R2:W-:Y:S01]  /*2b20*/  UTCHMMA gdesc[UR8], gdesc[UR10], tmem[UR61], tmem[UR64], idesc[UR65], UPT ;  /* 0x00ff400a080075ea */ /* 0x0005e2000b80003d */
[----:B------:R2:W-:Y:S01]  /*2b30*/  UTCHMMA gdesc[UR4], gdesc[UR6], tmem[UR59], tmem[UR40], idesc[UR41], UPT ;  /* 0x00ff2806040075ea */ /* 0x0005e2000b80003b */
[----:B------:R-:W-:Y:S05]  /*2b40*/  BRA.U UP3, `(.L_x_46) ;  /* 0x0000000103047547 */ /* 0x000fea000b800000 */
[----:B--2---:R-:W-:Y:S05]  /*2b50*/  BPT.TRAP 0x1 ;  /* 0x000000040000795c */ /* 0x004fea0000300000 */
.L_x_46:
[----:B--2---:R-:W-:-:S09]  /*2b60*/  UIADD3 UR4, UPT, UPT, UR18, 0x38060, URZ ;  /* 0x0003806012047890 */ /* 0x004fd2000fffe0ff */
[----:B------:R2:W-:Y:S01]  /*2b70*/  UTCBAR [UR4], URZ ;  /* 0x000000ff040073e9 */ /* 0x0005e200080000ff */
[----:B------:R-:W-:Y:S05]  /*2b80*/  BRA.U !UP1, `(.L_x_47) ;  /* 0x0000000109047547 */ /* 0x000fea000b800000 */
[----:B--2---:R-:W-:Y:S05]  /*2b90*/  BPT.TRAP 0x1 ;  /* 0x000000040000795c */ /* 0x004fea0000300000 */
.L_x_47:
[----:B--2---:R-:W-:-:S09]  /*2ba0*/  UIADD3 UR4, UPT, UPT, UR18, 0x38038, URZ ;  /* 0x0003803812047890 */ /* 0x004fd2000fffe0ff */
[----:B------:R2:W-:Y:S01]  /*2bb0*/  UTCBAR [UR4], URZ ;  /* 0x000000ff040073e9 */ /* 0x0005e200080000ff */
[----:B------:R-:W-:Y:S05]  /*2bc0*/  BRA.U !UP1, `(.L_x_48) ;  /* 0x0000000109047547 */ /* 0x000fea000b800000 */
[----:B--2---:R-:W-:Y:S05]  /*2bd0*/  BPT.TRAP 0x1 ;  /* 0x000000040000795c */ /* 0x004fea0000300000 */
.L_x_48:
[----:B------:R-:W3:Y:S02]  /*2be0*/  SYNCS.PHASECHK.TRANS64.TRYWAIT P0, [UR18+0x38028], R3 ;  /* 0x03802803ff0075a7 */ /* 0x000ee40008001112 */
[----:B---3--:R-:W-:Y:S05]  /*2bf0*/  @!P0 BRA `(.L_x_49) ;  /* 0x0000020000708947 */ /* 0x008fea0003800000 */
.L_x_410:
[----:B------:R-:W-:Y:S05]  /*2c00*/  BRA.U UP5, `(.L_x_50) ;  /* 0x0000000105047547 */ /* 0x000fea000b800000 */
[----:B--2---:R-:W-:Y:S05]  /*2c10*/  BPT.TRAP 0x1 ;  /* 0x000000040000795c */ /* 0x004fea0000300000 */
.L_x_50:
[----:B------:R-:W4:Y:S02]  /*2c20*/  SYNCS.PHASECHK.TRANS64.TRYWAIT P0, [UR18+0x380a0], R2 ;  /* 0x0380a002ff0075a7 */ /* 0x000f240008001112 */
[----:B----4-:R-:W-:Y:S05]  /*2c30*/  @!P0 BRA `(.L_x_51) ;  /* 0x0000020000788947 */ /* 0x010fea0003800000 */
.L_x_412:
[----:B------:R-:W-:Y:S05]  /*2c40*/  BRA.U UP4, `(.L_x_52) ;  /* 0x0000000104047547 */ /* 0x000fea000b800000 */
[----:B--2---:R-:W-:Y:S05]  /*2c50*/  BPT.TRAP 0x1 ;  /* 0x000000040000795c */ /* 0x004fea0000300000 */
.L_x_52:
[----:B------:R-:W5:Y:S01]  /*2c60*/  SYNCS.PHASECHK.TRANS64.TRYWAIT P0, [UR18+0x38058], R3 ;  /* 0x03805803ff0075a7 */ /* 0x000f620008001112 */
[----:B-1--4-:R-:W-:Y:S01]  /*2c70*/  HFMA2 R2, -RZ, RZ, 0, 1.52587890625e-05 ;  /* 0x00000100ff027431 */ /* 0x012fe200000001ff */
[----:B---3--:R-:W-:Y:S01]  /*2c80*/  MOV R4, 0x20 ;  /* 0x0000002000047802 */ /* 0x008fe20000000f00 */
[----:B-----5:R-:W-:Y:S06]  /*2c90*/  @!P0 BRA `(.L_x_53) ;  /* 0x0000020000788947 */ /* 0x020fec0003800000 */
.L_x_414:
[----:B-1----:R-:W-:Y:S01]  /*2ca0*/  IMAD.MOV.U32 R3, RZ, RZ, 0x28 ;  /* 0x00000028ff037424 */ /* 0x002fe200078e00ff */
[----:B------:R-:W-:Y:S01]  /*2cb0*/  R2UR UR20, R2 ;  /* 0x00000000021472ca */ /* 0x000fe200000e0000 */
[----:B------:R-:W-:Y:S01]  /*2cc0*/  IMAD.MOV.U32 R2, RZ, RZ, 0x100 ;  /* 0x00000100ff027424 */ /* 0x000fe200078e00ff */
[----:B------:R-:W-:Y:S01]  /*2cd0*/  R2UR UR19, R4 ;  /* 0x00000000041372ca */ /* 0x000fe200000e0000 */
[----:B------:R-:W-:Y:S01]  /*2ce0*/  IMAD.MOV.U32 R4, RZ, RZ, 0x30 ;  /* 0x00000030ff047424 */ /* 0x000fe200078e00ff */
[----:B------:R-:W-:Y:S01]  /*2cf0*/  R2UR UR16, R3 ;  /* 0x00000000031072ca */ /* 0x000fe200000e0000 */
[----:B------:R-:W-:Y:S01]  /*2d00*/  IMAD.MOV.U32 R3, RZ, RZ, 0x100 ;  /* 0x00000100ff037424 */ /* 0x000fe200078e00ff */
[----:B------:R-:W-:Y:S01]  /*2d10*/  R2UR UR17, R2 ;  /* 0x00000000021172ca */ /* 0x000fe200000e0000 */
[----:B------:R-:W-:Y:S01]  /*2d20*/  IMAD.MOV.U32 R2, RZ, RZ, 0x38 ;  /* 0x00000038ff027424 */ /* 0x000fe200078e00ff */
[----:B------:R-:W-:Y:S01]  /*2d30*/  R2UR UR14, R4 ;  /* 0x00000000040e72ca */ /* 0x000fe200000e0000 */
[----:B------:R-:W-:Y:S01]  /*2d40*/  UIADD3 UR10, UPT, UPT, UR21, 0x800, URZ ;  /* 0x00000800150a7890 */ /* 0x000fe2000fffe0ff */
[C---:B------:R-:W-:Y:S01]  /*2d50*/  R2UR UR15, R3.reuse ;  /* 0x00000000030f72ca */ /* 0x040fe200000e0000 */
[----:B------:R-:W-:Y:S01]  /*2d60*/  UIADD3 UR8, UPT, UPT, UR21, 0x880, URZ ;  /* 0x0000088015087890 */ /* 0x000fe2000fffe0ff */
[----:B------:R-:W-:Y:S01]  /*2d70*/  R2UR UR12, R2 ;  /* 0x00000000020c72ca */ /* 0x000fe200000e0000 */
[----:B------:R-:W-:Y:S01]  /*2d80*/  UIADD3 UR6, UPT, UPT, UR21, 0x900, URZ ;  /* 0x0000090015067890 */ /* 0x000fe2000fffe0ff */
[----:B------:R-:W-:Y:S01]  /*2d90*/  R2UR UR13, R3 ;  /* 0x00000000030d72ca */ /* 0x000fe200000e0000 */
[----:B--2---:R-:W-:Y:S01]  /*2da0*/  UIADD3 UR4, UPT, UPT, UR21, 0x980, URZ ;  /* 0x0000098015047890 */ /* 0x004fe2000fffe0ff */
        /* <DEDUP_REMOVED lines=9> */
[----:B------:R1:W-:Y:S01]  /*2e40*/  UTCHMMA tmem[UR19], gdesc[UR10], tmem[UR20], tmem[UR28], idesc[UR29], !UPT ;  /* 0x00ff1c0a130079ea */ /* 0x0003e2000f800014 */
[----:B------:R-:W-:Y:S01]  /*2e50*/  UMOV UR22, 0x0 ;  /* 0x0000000000167882 */ /* 0x000fe20000000000 */
[----:B------:R-:W-:Y:S01]  /*2e60*/  UMOV UR23, 0x8410490 ;  /* 0x0841049000177882 */ /* 0x000fe20000000000 */
[----:B------:R-:W-:Y:S01]  /*2e70*/  UMOV UR5, 0x40004040 ;  /* 0x4000404000057882 */ /* 0x000fe20000000000 */
[----:B------:R1:W-:Y:S01]  /*2e80*/  UTCHMMA tmem[UR16], gdesc[UR8], tmem[UR17], tmem[UR26], idesc[UR27], UPT ;  /* 0x00ff1a08100079ea */ /* 0x0003e2000b800011 */
[----:B------:R1:W-:Y:S01]  /*2e90*/  UTCHMMA tmem[UR14], gdesc[UR6], tmem[UR15], tmem[UR24], idesc[UR25], UPT ;  /* 0x00ff18060e0079ea */ /* 0x0003e2000b80000f */
[----:B------:R1:W-:Y:S01]  /*2ea0*/  UTCHMMA tmem[UR12], gdesc[UR4], tmem[UR13], tmem[UR22], idesc[UR23], UPT ;  /* 0x00ff16040c0079ea */ /* 0x0003e2000b80000d */
[----:B------:R-:W-:Y:S05]  /*2eb0*/  BRA.U UP5, `(.L_x_54) ;  /* 0x0000000105047547 */ /* 0x000fea000b800000 */
[----:B-1----:R-:W-:Y:S05]  /*2ec0*/  BPT.TRAP 0x1 ;  /* 0x000000040000795c */ /* 0x002fea0000300000 */
.L_x_54:
[----:B-1----:R-:W-:Y:S01]  /*2ed0*/  UIADD3 UR4, UPT, UPT, UR18, 0x38090, URZ ;  /* 0x0003809012047890 */ /* 0x002fe2000fffe0ff */
[----:B------:R-:W-:Y:S01]  /*2ee0*/  HFMA2 R11, -RZ, RZ, 0, 5.9604644775390625e-08 ;  /* 0x00000001ff0b7431 */ /* 0x000fe200000001ff */
[----:B------:R-:W-:Y:S01]  /*2ef0*/  UISETP.GE.AND UP0, UPT, UR73, 0x41, UPT ;  /* 0x000000414900788c */ /* 0x000fe2000bf06270 */
[----:B------:R-:W-:Y:S01]  /*2f00*/  MOV R10, RZ ;  /* 0x000000ff000a7202 */ /* 0x000fe20000000f00 */
[----:B------:R-:W-:Y:S01]  /*2f10*/  UMOV UR71, URZ ;  /* 0x000000ff00477c82 */ /* 0x000fe20008000000 */
[----:B------:R-:W-:Y:S01]  /*2f20*/  UMOV UR14, 0x800 ;  /* 0x00000800000e7882 */ /* 0x000fe20000000000 */
[----:B------:R-:W-:-:S03]  /*2f30*/  UMOV UR76, 0x1 ;  /* 0x00000001004c7882 */ /* 0x000fc60000000000 */
[----:B------:R1:W-:Y:S02]  /*2f40*/  UTCBAR [UR4], URZ ;  /* 0x000000ff040073e9 */ /* 0x0003e400080000ff */
[----:B------:R-:W-:Y:S05]  /*2f50*/  BRA.U !UP0, `(.L_x_55) ;  /* 0x0000001908947547 */ /* 0x000fea000b800000 */
[----:B------:R-:W-:Y:S01]  /*2f60*/  UIADD3 UR5, UPT, UPT, UR73, 0x3f, URZ ;  /* 0x0000003f49057890 */ /* 0x000fe2000fffe0ff */
[----:B------:R-:W-:Y:S01]  /*2f70*/  IMAD.MOV.U32 R10, RZ, RZ, RZ ;  /* 0x000000ffff0a7224 */ /* 0x000fe200078e00ff */
[----:B------:R-:W-:Y:S01]  /*2f80*/  CS2R R8, SRZ ;  /* 0x0000000000087805 */ /* 0x000fe2000001ff00 */
[----:B------:R-:W-:Y:S01]  /*2f90*/  IMAD.MOV.U32 R11, RZ, RZ, 0x1 ;  /* 0x00000001ff0b7424 */ /* 0x000fe200078e00ff */
[----:B-1----:R-:W-:Y:S01]  /*2fa0*/  USHF.R.S32.HI UR4, URZ, 0x1f, UR5 ;  /* 0x0000001fff047899 */ /* 0x002fe20008011405 */
[----:B------:R-:W-:Y:S01]  /*2fb0*/  UMOV UR39, 0x2 ;  /* 0x0000000200277882 */ /* 0x000fe20000000000 */
[----:B------:R-:W-:Y:S02]  /*2fc0*/  UMOV UR76, 0x1 ;  /* 0x00000001004c7882 */ /* 0x000fe40000000000 */
[----:B------:R-:W-:Y:S01]  /*2fd0*/  ULEA.HI UR4, UR4, UR5, URZ, 0x6 ;  /* 0x0000000504047291 */ /* 0x000fe2000f8f30ff */
[----:B------:R-:W-:Y:S01]  /*2fe0*/  UMOV UR71, URZ ;  /* 0x000000ff00477c82 */ /* 0x000fe20008000000 */
[----:B------:R-:W-:-:S02]  /*2ff0*/  UMOV UR70, 0x1 ;  /* 0x0000000100467882 */ /* 0x000fc40000000000 */
[----:B------:R-:W-:-:S06]  /*3000*/  USHF.R.S32.HI UR4, URZ, 0x6, UR4 ;  /* 0x00000006ff047899 */ /* 0x000fcc0008011404 */
[----:B------:R-:W-:Y:S02]  /*3010*/  MOV R13, UR4 ;  /* 0x00000004000d7c02 */ /* 0x000fe40008000f00 */
.L_x_74:
[----:B--2---:R-:W-:Y:S05]  /*3020*/  BRA.U !UP1, `(.L_x_56) ;  /* 0x0000000109047547 */ /* 0x004fea000b800000 */
[----:B------:R-:W-:Y:S05]  /*3030*/  BPT.TRAP 0x1 ;  /* 0x000000040000795c */ /* 0x000fea0000300000 */
.L_x_56:
[----:B------:R-:W1:Y:S01]  /*3040*/  S2UR UR4, SR_CgaCtaId ;  /* 0x00000000000479c3 */ /* 0x000e620000008800 */
[----:B------:R-:W-:Y:S01]  /*3050*/  UMOV UR38, 0x400 ;  /* 0x0000040000267882 */ /* 0x000fe20000000000 */
[----:B------:R-:W-:Y:S02]  /*3060*/  SHF.L.U32 R5, R8, 0x1f, RZ ;  /* 0x0000001f08057819 */ /* 0x000fe400000006ff */
[----:B------:R-:W-:Y:S01]  /*3070*/  CS2R R2, SRZ ;  /* 0x0000000000027805 */ /* 0x000fe2000001ff00 */
[----:B-1----:R-:W-:Y:S04]  /*3080*/  ULEA UR38, UR4, UR38, 0x18 ;  /* 0x0000002604267291 */ /* 0x002fe8000f8ec0ff */
[----:B------:R-:W-:Y:S02]  /*3090*/  ULEA UR5, UR39, UR38, 0x3 ;  /* 0x0000002627057291 */ /* 0x000fe4000f8e18ff */
[----:B------:R-:W-:Y:S04]  /*30a0*/  USHF.R.U32.HI UR4, URZ, 0x4, UR38 ;  /* 0x00000004ff047899 */ /* 0x000fe80008011626 */
[----:B------:R-:W-:Y:S03]  /*30b0*/  ULOP3.LUT UR4, UR4, 0x3fff, URZ, 0xc0, !UPT ;  /* 0x00003fff04047892 */ /* 0x000fe6000f8ec0ff */
[----:B------:R-:W1:Y:S01]  /*30c0*/  SYNCS.PHASECHK.TRANS64.TRYWAIT P0, [UR5+0x38020], R5 ;  /* 0x03802005ff0075a7 */ /* 0x000e620008001105 */
[----:B------:R-:W-:Y:S01]  /*30d0*/  ULOP3.LUT UR6, UR4, 0x10000, URZ, 0xfc, !UPT ;  /* 0x0001000004067892 */ /* 0x000fe2000f8efcff */
[----:B-1----:R-:W-:Y:S11]  /*30e0*/  @!P0 BRA `(.L_x_57) ;  /* 0x000001fc007c8947 */ /* 0x002ff60003800000 */
.L_x_416:
[----:B------:R-:W-:Y:S01]  /*30f0*/  UIADD3 UR4, UPT, UPT, UR38, 0x20000, URZ ;  /* 0x0002000026047890 */ /* 0x000fe2000fffe0ff */
[----:B------:R-:W-:Y:S01]  /*3100*/  R2UR UR13, R3 ;  /* 0x00000000030d72ca */ /* 0x000fe200000e0000 */
[----:B------:R-:W-:Y:S01]  /*3110*/  UIADD3 UR36, UPT, UPT, UR6, 0x2, URZ ;  /* 0x0000000206247890 */ /* 0x000fe2000fffe0ff */
[----:B------:R-:W-:Y:S01]  /*3120*/  R2UR UR15, R2 ;  /* 0x00000000020f72ca */ /* 0x000fe200000e0000 */
[----:B------:R-:W-:Y:S01]  /*3130*/  USHF.R.U32.HI UR4, URZ, 0x4, UR4 ;  /* 0x00000004ff047899 */ /* 0x000fe20008011604 */
[----:B-1----:R-:W-:Y:S01]  /*3140*/  CS2R R4, SRZ ;  /* 0x0000000000047805 */ /* 0x002fe2000001ff00 */
[----:B------:R-:W-:Y:S01]  /*3150*/  UIADD3 UR34, UPT, UPT, UR6, 0x4, URZ ;  /* 0x0000000406227890 */ /* 0x000fe2000fffe0ff */
[----:B------:R-:W-:Y:S01]  /*3160*/  CS2R R2, SRZ ;  /* 0x0000000000027805 */ /* 0x000fe2000001ff00 */
[----:B------:R-:W-:Y:S01]  /*3170*/  ULOP3.LUT UR73, UR4, 0x3fff, URZ, 0xc0, !UPT ;  /* 0x00003fff04497892 */ /* 0x000fe2000f8ec0ff */
[----:B------:R-:W-:Y:S01]  /*3180*/  IMAD.MOV.U32 R6, RZ, RZ, RZ ;  /* 0x000000ffff067224 */ /* 0x000fe200078e00ff */
[----:B------:R-:W-:Y:S01]  /*3190*/  UIADD3 UR32, UPT, UPT, UR6, 0x6, URZ ;  /* 0x0000000606207890 */ /* 0x000fe2000fffe0ff */
[----:B------:R-:W-:Y:S01]  /*31a0*/  R2UR UR9, R5 ;  /* 0x00000000050972ca */ /* 0x000fe200000e0000 */
[----:B------:R-:W-:Y:S01]  /*31b0*/  ULOP3.LUT UR4, UR73, 0x10000, URZ, 0xfc, !UPT ;  /* 0x0001000049047892 */ /* 0x000fe2000f8efcff */
[----:B------:R-:W-:Y:S01]  /*31c0*/  R2UR UR11, R4 ;  /* 0x00000000040b72ca */ /* 0x000fe200000e0000 */
[----:B------:R-:W-:Y:S01]  /*31d0*/  UIADD3 UR30, UPT, UPT, UR6, 0x400, URZ ;  /* 0x00000400061e7890 */ /* 0x000fe2000fffe0ff */
[C---:B------:R-:W-:Y:S01]  /*31e0*/  R2UR UR40, R3.reuse ;  /* 0x00000000032872ca */ /* 0x040fe200000e0000 */
[----:B------:R-:W-:Y:S01]  /*31f0*/  ULEA UR4, UR39, UR4, 0xb ;  /* 0x0000000427047291 */ /* 0x000fe2000f8e58ff */
        /* <DEDUP_REMOVED lines=12> */
[----:B------:R-:W-:Y:S01]  /*32c0*/  R2UR UR75, R3 ;  /* 0x00000000034b72ca */ /* 0x000fe200000e0000 */
[----:B------:R-:W-:Y:S01]  /*32d0*/  UIADD3 UR64, UPT, UPT, UR4, 0x204, URZ ;  /* 0x0000020404407890 */ /* 0x000fe2000fffe0ff */
[----:B------:R-:W-:Y:S01]  /*32e0*/  R2UR UR74, R2 ;  /* 0x00000000024a72ca */ /* 0x000fe200000e0000 */
[----:B------:R-:W-:Y:S02]  /*32f0*/  UIADD3 UR24, UPT, UPT, UR6, 0x406, URZ ;  /* 0x0000040606187890 */ /* 0x000fe4000fffe0ff */
        /* <DEDUP_REMOVED lines=10> */
[----:B------:R-:W-:Y:S01]  /*33a0*/  UIADD3 UR8, UPT, UPT, UR6, 0xc06, URZ ;  /* 0x00000c0606087890 */ /* 0x000fe2000fffe0ff */
[----:B------:R-:W-:Y:S01]  /*33b0*/  UMOV UR46, 0x0 ;  /* 0x00000000002e7882 */ /* 0x000fe20000000000 */
[----:B------:R-:W-:Y:S01]  /*33c0*/  UMOV UR47, 0x8100490 ;  /* 0x08100490002f7882 */ /* 0x000fe20000000000 */
[----:B------:R-:W-:Y:S01]  /*33d0*/  UMOV UR7, 0x40004040 ;  /* 0x4000404000077882 */ /* 0x000fe20000000000 */
[----:B------:R-:W-:Y:S01]  /*33e0*/  UMOV UR5, 0x40004040 ;  /* 0x4000404000057882 */ /* 0x000fe20000000000 */
[----:B------:R-:W-:Y:S01]  /*33f0*/  UMOV UR50, 0x0 ;  /* 0x0000000000327882 */ /* 0x000fe20000000000 */
[----:B------:R1:W-:Y:S01]  /*3400*/  UTCHMMA gdesc[UR6], gdesc[UR4], tmem[UR13], tmem[UR46], idesc[UR47], !UPT ;  /* 0x00ff2e04060075ea */ /* 0x0003e2000f80000d */
[----:B------:R-:W-:Y:S01]  /*3410*/  UMOV UR51, 0x8100490 ;  /* 0x0810049000337882 */ /* 0x000fe20000000000 */
[----:B------:R-:W-:Y:S01]  /*3420*/  UMOV UR37, 0x40004040 ;  /* 0x4000404000257882 */ /* 0x000fe20000000000 */
[----:B------:R-:W-:Y:S01]  /*3430*/  UMOV UR43, 0x40004040 ;  /* 0x40004040002b7882 */ /* 0x000fe20000000000 */
[----:B------:R-:W-:Y:S01]  /*3440*/  UMOV UR58, 0x0 ;  /* 0x00000000003a7882 */ /* 0x000fe20000000000 */
[----:B------:R2:W-:Y:S01]  /*3450*/  UTCHMMA gdesc[UR36], gdesc[UR42], tmem[UR15], tmem[UR50], idesc[UR51], UPT ;  /* 0x00ff322a240075ea */ /* 0x0005e2000b80000f */
        /* <DEDUP_REMOVED lines=19> */
[----:B-1----:R-:W-:Y:S01]  /*3590*/  UIADD3 UR46, UPT, UPT, UR4, 0x600, URZ ;  /* 0x00000600042e7890 */ /* 0x002fe2000fffe0ff */
[----:B------:R-:W-:Y:S01]  /*35a0*/  R2UR UR7, R6 ;  /* 0x00000000060772ca */ /* 0x000fe200000e0000 */
[----:B------:R-:W-:Y:S01]  /*35b0*/  UMOV UR23, 0x40004040 ;  /* 0x4000404000177882 */ /* 0x000fe20000000000 */
[----:B------:R-:W-:Y:S01]  /*35c0*/  UMOV UR21, 0x40004040 ;  /* 0x4000404000157882 */ /* 0x000fe20000000000 */
[----:B------:R-:W-:Y:S01]  /*35d0*/  UMOV UR19, 0x40004040 ;  /* 0x4000404000137882 */ /* 0x000fe20000000000 */
[----:B--2---:R-:W-:Y:S01]  /*35e0*/  UIADD3 UR50, UPT, UPT, UR4, 0x202, URZ ;  /* 0x0000020204327890 */ /* 0x004fe2000fffe0ff */
[----:B------:R-:W-:Y:S01]  /*35f0*/  UMOV UR51, 0x40004040 ;  /* 0x4000404000337882 */ /* 0x000fe20000000000 */
[----:B------:R-:W-:Y:S01]  /*3600*/  UMOV UR17, 0x40004040 ;  /* 0x4000404000117882 */ /* 0x000fe20000000000 */
[----:B------:R-:W-:Y:S01]  /*3610*/  UMOV UR15, 0x40004040 ;  /* 0x40004040000f7882 */ /* 0x000fe20000000000 */
[----:B---3--:R-:W-:Y:S01]  /*3620*/  UIADD3 UR58, UPT, UPT, UR4, 0x404, URZ ;  /* 0x00000404043a7890 */ /* 0x008fe2000fffe0ff */
[----:B------:R-:W-:Y:S01]  /*3630*/  UMOV UR34, 0x0 ;  /* 0x0000000000227882 */ /* 0x000fe20000000000 */
[----:B------:R-:W-:Y:S01]  /*3640*/  UMOV UR35, 0x8100490 ;  /* 0x0810049000237882 */ /* 0x000fe20000000000 */
[----:B------:R-:W-:Y:S01]  /*3650*/  UMOV UR59, 0x40004040 ;  /* 0x40004040003b7882 */ /* 0x000fe20000000000 */
[----:B----4-:R-:W-:Y:S01]  /*3660*/  UIADD3 UR60, UPT, UPT, UR4, 0x402, URZ ;  /* 0x00000402043c7890 */ /* 0x010fe2000fffe0ff */
[----:B------:R1:W-:Y:S01]  /*3670*/  UTCHMMA gdesc[UR28], gdesc[UR50], tmem[UR66], tmem[UR34], idesc[UR35], UPT ;  /* 0x00ff22321c0075ea */ /* 0x0003e2000b800042 */
[----:B------:R-:W-:Y:S01]  /*3680*/  UTCHMMA gdesc[UR26], gdesc[UR64], tmem[UR72], tmem[UR34], idesc[UR35], UPT ;  /* 0x00ff22401a0075ea */ /* 0x000fe2000b800048 */
[----:B------:R2:W-:Y:S01]  /*3690*/  UTCHMMA gdesc[UR24], gdesc[UR68], tmem[UR49], tmem[UR34], idesc[UR35], UPT ;  /* 0x00ff2244180075ea */ /* 0x0005e2000b800031 */
[----:B------:R-:W-:Y:S01]  /*36a0*/  UMOV UR61, 0x40004040 ;  /* 0x40004040003d7882 */ /* 0x000fe20000000000 */
[----:B-----5:R-:W-:Y:S02]  /*36b0*/  UIADD3 UR62, UPT, UPT, UR4, 0x400, URZ ;  /* 0x00000400043e7890 */ /* 0x020fe4000fffe0ff */
[----:B------:R-:W-:Y:S01]  /*36c0*/  UIADD3 UR40, UPT, UPT, UR4, 0x604, URZ ;  /* 0x0000060404287890 */ /* 0x000fe2000fffe0ff */
[----:B------:R-:W-:Y:S01]  /*36d0*/  UMOV UR63, 0x40004040 ;  /* 0x40004040003f7882 */ /* 0x000fe20000000000 */
[----:B------:R-:W-:Y:S01]  /*36e0*/  UMOV UR32, 0x0 ;  /* 0x0000000000207882 */ /* 0x000fe20000000000 */
[----:B------:R-:W-:Y:S01]  /*36f0*/  UMOV UR33, 0x8100490 ;  /* 0x0810049000217882 */ /* 0x000fe20000000000 */
[----:B------:R-:W-:Y:S01]  /*3700*/  UMOV UR47, 0x40004040 ;  /* 0x40004040002f7882 */ /* 0x000fe20000000000 */
[----:B------:R-:W-:Y:S02]  /*3710*/  UMOV UR30, 0x0 ;  /* 0x00000000001e7882 */ /* 0x000fe40000000000 */
[----:B------:R3:W-:Y:S01]  /*3720*/  UTCHMMA gdesc[UR22], gdesc[UR62], tmem[UR45], tmem[UR34], idesc[UR35], UPT ;  /* 0x00ff223e160075ea */ /* 0x0007e2000b80002d */
[----:B------:R-:W-:Y:S01]  /*3730*/  UTCHMMA gdesc[UR20], gdesc[UR60], tmem[UR67], tmem[UR32], idesc[UR33], UPT ;  /* 0x00ff203c140075ea */ /* 0x000fe2000b800043 */
[----:B------:R4:W-:Y:S01]  /*3740*/  UTCHMMA gdesc[UR18], gdesc[UR58], tmem[UR7], tmem[UR34], idesc[UR35], UPT ;  /* 0x00ff223a120075ea */ /* 0x0009e2000b800007 */
[----:B------:R-:W-:Y:S01]  /*3750*/  UMOV UR31, 0x8100490 ;  /* 0x08100490001f7882 */ /* 0x000fe20000000000 */
[----:B------:R-:W-:Y:S01]  /*3760*/  UMOV UR13, 0x40004040 ;  /* 0x40004040000d7882 */ /* 0x000fe20000000000 */
[----:B------:R-:W-:Y:S01]  /*3770*/  UMOV UR11, 0x40004040 ;  /* 0x40004040000b7882 */ /* 0x000fe20000000000 */
[----:B------:R-:W-:Y:S01]  /*3780*/  UMOV UR41, 0x40004040 ;  /* 0x4000404000297882 */ /* 0x000fe20000000000 */
[----:B------:R-:W-:Y:S01]  /*3790*/  UMOV UR36, 0x0 ;  /* 0x0000000000247882 */ /* 0x000fe20000000000 */
[----:B------:R-:W-:Y:S01]  /*37a0*/  UMOV UR37, 0x8100490 ;  /* 0x0810049000257882 */ /* 0x000fe20000000000 */
[----:B------:R-:W-:Y:S01]  /*37b0*/  UMOV UR9, 0x40004040 ;  /* 0x4000404000097882 */ /* 0x000fe20000000000 */
[----:B-1----:R-:W-:Y:S01]  /*37c0*/  UIADD3 UR66, UPT, UPT, UR4, 0x606, URZ ;  /* 0x0000060604427890 */ /* 0x002fe2000fffe0ff */
[----:B------:R-:W-:Y:S01]  /*37d0*/  R2UR UR29, R5 ;  /* 0x00000000051d72ca */ /* 0x000fe200000e0000 */
[----:B--2---:R-:W-:Y:S01]  /*37e0*/  UMOV UR49, 0x40004040 ;  /* 0x4000404000317882 */ /* 0x004fe20000000000 */
[----:B------:R-:W-:Y:S01]  /*37f0*/  UMOV UR24, 0x0 ;  /* 0x0000000000187882 */ /* 0x000fe20000000000 */
[----:B------:R-:W-:Y:S01]  /*3800*/  UMOV UR25, 0x8100490 ;  /* 0x0810049000197882 */ /* 0x000fe20000000000 */
[----:B------:R-:W-:Y:S01]  /*3810*/  R2UR UR26, R0 ;  /* 0x00000000001a72ca */ /* 0x000fe200000e0000 */
[----:B---3--:R-:W-:Y:S08]  /*3820*/  UMOV UR45, 0x40004040 ;  /* 0x40004040002d7882 */ /* 0x008ff00000000000 */
[----:B------:R-:W-:Y:S01]  /*3830*/  UTCHMMA gdesc[UR16], gdesc[UR48], tmem[UR29], tmem[UR24], idesc[UR25], UPT ;  /* 0x00ff1830100075ea */ /* 0x000fe2000b80001d */
[----:B----4-:R-:W-:Y:S01]  /*3840*/  R2UR UR7, R4 ;  /* 0x00000000040772ca */ /* 0x010fe200000e0000 */
[----:B------:R-:W-:Y:S02]  /*3850*/  UMOV UR67, 0x40004040 ;  /* 0x4000404000437882 */ /* 0x000fe40000000000 */
[----:B------:R-:W-:Y:S10]  /*3860*/  UISETP.NE.AND UP4, UPT, UR26, URZ, UPT ;  /* 0x000000ff1a00728c */ /* 0x000ff4000bf85270 */
[----:B------:R1:W-:Y:S01]  /*3870*/  UTCHMMA gdesc[UR14], gdesc[UR46], tmem[UR7], tmem[UR30], idesc[UR31], UPT ;  /* 0x00ff1e2e0e0075ea */ /* 0x0003e2000b800007 */
[----:B------:R2:W-:Y:S01]  /*3880*/  UTCHMMA gdesc[UR12], gdesc[UR44], tmem[UR77], tmem[UR32], idesc[UR33], UPT ;  /* 0x00ff202c0c0075ea */ /* 0x0005e2000b80004d */
[----:B------:R2:W-:Y:S01]  /*3890*/  UTCHMMA gdesc[UR10], gdesc[UR40], tmem[UR75], tmem[UR34], idesc[UR35], UPT ;  /* 0x00ff22280a0075ea */ /* 0x0005e2000b80004b */
[----:B------:R2:W-:Y:S01]  /*38a0*/  UTCHMMA gdesc[UR8], gdesc[UR66], tmem[UR74], tmem[UR36], idesc[UR37], UPT ;  /* 0x00ff2442080075ea */ /* 0x0005e2000b80004a */
[----:B-1----:R-:W-:Y:S04]  /*38b0*/  UIADD3 UR7, UPT, UPT, UR39, 0x1, URZ ;  /* 0x0000000127077890 */ /* 0x002fe8000fffe0ff */
[----:B------:R-:W-:Y:S04]  /*38c0*/  UISETP.NE.AND UP0, UPT, UR7, 0x3, UPT ;  /* 0x000000030700788c */ /* 0x000fe8000bf05270 */
[----:B------:R-:W-:Y:S02]  /*38d0*/  USEL UR22, URZ, 0x1, UP0 ;  /* 0x00000001ff167887 */ /* 0x000fe40008000000 */
[----:B------:R-:W-:Y:S04]  /*38e0*/  USEL UR72, UR7, URZ, UP0 ;  /* 0x000000ff07487287 */ /* 0x000fe80008000000 */
[----:B------:R-:W-:Y:S01]  /*38f0*/  LOP3.LUT R8, R8, UR22, RZ, 0x3c, !PT ;  /* 0x0000001608087c12 */ /* 0x000fe2000f8e3cff */
[----:B------:R-:W-:Y:S07]  /*3900*/  BRA.U UP4, `(.L_x_58) ;  /* 0x0000000104047547 */ /* 0x000fee000b800000 */
[----:B--2---:R-:W-:Y:S05]  /*3910*/  BPT.TRAP 0x1 ;  /* 0x000000040000795c */ /* 0x004fea0000300000 */
.L_x_58:
[----:B------:R-:W-:Y:S01]  /*3920*/  LOP3.LUT R9, R9, 0x1, RZ, 0x3c, !PT ;  /* 0x0000000109097812 */ /* 0x000fe200078e3cff */
[----:B------:R-:W-:Y:S09]  /*3930*/  UIADD3 UR7, UPT, UPT, UR38, 0x38050, URZ ;  /* 0x0003805026077890 */ /* 0x000ff2000fffe0ff */
[----:B------:R1:W-:Y:S01]  /*3940*/  UTCBAR [UR7], URZ ;  /* 0x000000ff070073e9 */ /* 0x0003e200080000ff */
[----:B------:R-:W-:Y:S05]  /*3950*/  BRA.U UP5, `(.L_x_59) ;  /* 0x0000000105047547 */ /* 0x000fea000b800000 */
[----:B-12---:R-:W-:Y:S05]  /*3960*/  BPT.TRAP 0x1 ;  /* 0x000000040000795c */ /* 0x006fea0000300000 */
.L_x_59:
[----:B------:R-:W-:Y:S02]  /*3970*/  SHF.L.U32 R3, R11, 0x1f, RZ ;  /* 0x0000001f0b037819 */ /* 0x000fe400000006ff */
[----:B-1----:R-:W-:Y:S02]  /*3980*/  R2UR UR7, R12 ;  /* 0x000000000c0772ca */ /* 0x002fe400000e0000 */
[----:B------:R-:W1:Y:S11]  /*3990*/  SYNCS.PHASECHK.TRANS64.TRYWAIT P0, [UR38+0x380a8], R3 ;  /* 0x0380a803ff0075a7 */ /* 0x000e760008001126 */
[----:B------:R-:W-:Y:S01]  /*39a0*/  UISETP.NE.AND UP3, UPT, UR7, URZ, UPT ;  /* 0x000000ff0700728c */ /* 0x000fe2000bf65270 */
[----:B-1----:R-:W-:Y:S10]  /*39b0*/  @!P0 BRA `(.L_x_60) ;  /* 0x000001f400608947 */ /* 0x002ff40003800000 */
.L_x_418:
[----:B------:R-:W-:Y:S05]  /*39c0*/  BRA.U UP3, `(.L_x_61) ;  /* 0x0000000103047547 */ /* 0x000fea000b800000 */
[----:B--2---:R-:W-:Y:S05]  /*39d0*/  BPT.TRAP 0x1 ;  /* 0x000000040000795c */ /* 0x004fea0000300000 */
.L_x_61:
[----:B------:R-:W-:Y:S01]  /*39e0*/  SHF.L.U32 R5, R10, 0x1f, RZ ;  /* 0x0000001f0a057819 */ /* 0x000fe200000006ff */
[----:B-1----:R-:W-:Y:S02]  /*39f0*/  HFMA2 R2, -RZ, RZ, 0, 2.288818359375e-05 ;  /* 0x00000180ff027431 */ /* 0x002fe400000001ff */
[----:B------:R-:W-:Y:S01]  /*3a00*/  IMAD.MOV.U32 R3, RZ, RZ, 0xa0 ;  /* 0x000000a0ff037424 */ /* 0x000fe200078e00ff */
[----:B------:R-:W1:Y:S02]  /*3a10*/  SYNCS.PHASECHK.TRANS64.TRYWAIT P0, [UR38+0x38068], R5 ;  /* 0x03806805ff0075a7 */ /* 0x000e640008001126 */
[----:B-1----:R-:W-:Y:S05]  /*3a20*/  @!P0 BRA `(.L_x_62) ;  /* 0x000001f4005c8947 */ /* 0x002fea0003800000 */
.L_x_420:
[----:B--2---:R-:W-:Y:S01]  /*3a30*/  ULEA UR8, UR70, UR73, 0xb ;  /* 0x0000004946087291 */ /* 0x004fe2000f8e58ff */
[----:B------:R-:W-:Y:S01]  /*3a40*/  R2UR UR21, R3 ;  /* 0x00000000031572ca */ /* 0x000fe200000e0000 */
[----:B------:R-:W-:Y:S01]  /*3a50*/  UISETP.NE.U32.AND UP0, UPT, UR71, URZ, UPT ;  /* 0x000000ff4700728c */ /* 0x000fe2000bf05070 */
[----:B------:R-:W-:Y:S01]  /*3a60*/  IMAD.MOV.U32 R3, RZ, RZ, 0xb0 ;  /* 0x000000b0ff037424 */ /* 0x000fe200078e00ff */
[----:B------:R-:W-:Y:S01]  /*3a70*/  UIADD3 UR14, UPT, UPT, UR8, 0x2000000, URZ ;  /* 0x02000000080e7890 */ /* 0x000fe2000fffe0ff */
[----:B------:R-:W-:Y:S01]  /*3a80*/  R2UR UR22, R2 ;  /* 0x00000000021672ca */ /* 0x000fe200000e0000 */
[----:B------:R-:W-:Y:S01]  /*3a90*/  UIADD3 UR12, UPT, UPT, UR8, 0x2000080, URZ ;  /* 0x02000080080c7890 */ /* 0x000fe2000fffe0ff */
[----:B-1----:R-:W-:Y:S01]  /*3aa0*/  IMAD.MOV.U32 R5, RZ, RZ, 0xa8 ;  /* 0x000000a8ff057424 */ /* 0x002fe200078e00ff */
[----:B------:R-:W-:Y:S01]  /*3ab0*/  UIADD3 UR10, UPT, UPT, UR8, 0x2000100, URZ ;  /* 0x02000100080a7890 */ /* 0x000fe2000fffe0ff */
[----:B------:R-:W-:Y:S01]  /*3ac0*/  IMAD.MOV.U32 R4, RZ, RZ, 0x180 ;  /* 0x00000180ff047424 */ /* 0x000fe200078e00ff */
[----:B------:R-:W-:Y:S01]  /*3ad0*/  UIADD3 UR8, UPT, UPT, UR8, 0x2000180, URZ ;  /* 0x0200018008087890 */ /* 0x000fe2000fffe0ff */
[----:B------:R-:W-:Y:S01]  /*3ae0*/  R2UR UR17, R3 ;  /* 0x00000000031172ca */ /* 0x000fe200000e0000 */
[----:B------:R-:W-:Y:S01]  /*3af0*/  IMAD.MOV.U32 R2, RZ, RZ, 0x180 ;  /* 0x00000180ff027424 */ /* 0x000fe200078e00ff */
[----:B------:R-:W-:Y:S01]  /*3b00*/  R2UR UR19, R5 ;  /* 0x00000000051372ca */ /* 0x000fe200000e0000 */
[----:B------:R-:W-:Y:S01]  /*3b10*/  IMAD.MOV.U32 R3, RZ, RZ, 0xb8 ;  /* 0x000000b8ff037424 */ /* 0x000fe200078e00ff */
[----:B------:R-:W-:Y:S01]  /*3b20*/  R2UR UR20, R4 ;  /* 0x00000000041472ca */ /* 0x000fe200000e0000 */
[----:B------:R-:W-:Y:S01]  /*3b30*/  UMOV UR30, 0x0 ;  /* 0x00000000001e7882 */ /* 0x000fe20000000000 */
[C---:B------:R-:W-:Y:S01]  /*3b40*/  R2UR UR18, R2.reuse ;  /* 0x00000000021272ca */ /* 0x040fe200000e0000 */
[----:B------:R-:W-:Y:S01]  /*3b50*/  UMOV UR31, 0x8410490 ;  /* 0x08410490001f7882 */ /* 0x000fe20000000000 */
[----:B------:R-:W-:Y:S01]  /*3b60*/  R2UR UR7, R3 ;  /* 0x00000000030772ca */ /* 0x000fe200000e0000 */
[----:B------:R-:W-:Y:S01]  /*3b70*/  UMOV UR15, 0x40004040 ;  /* 0x40004040000f7882 */ /* 0x000fe20000000000 */
[----:B------:R-:W-:Y:S01]  /*3b80*/  R2UR UR16, R2 ;  /* 0x00000000021072ca */ /* 0x000fe200000e0000 */
[----:B------:R1:W-:Y:S01]  /*3b90*/  UTCHMMA tmem[UR21], gdesc[UR14], tmem[UR22], tmem[UR30], idesc[UR31], UP0 ;  /* 0x00ff1e0e150079ea */ /* 0x0003e20008000016 */
[----:B------:R-:W-:Y:S01]  /*3ba0*/  UMOV UR28, 0x0 ;  /* 0x00000000001c7882 */ /* 0x000fe20000000000 */
[----:B------:R-:W-:Y:S01]  /*3bb0*/  UMOV UR29, 0x8410490 ;  /* 0x08410490001d7882 */ /* 0x000fe20000000000 */
[----:B------:R-:W-:Y:S01]  /*3bc0*/  UMOV UR13, 0x40004040 ;  /* 0x40004040000d7882 */ /* 0x000fe20000000000 */
[----:B------:R-:W-:Y:S01]  /*3bd0*/  UMOV UR26, 0x0 ;  /* 0x00000000001a7882 */ /* 0x000fe20000000000 */
[----:B------:R-:W-:Y:S01]  /*3be0*/  UMOV UR27, 0x8410490 ;  /* 0x08410490001b7882 */ /* 0x000fe20000000000 */
[----:B------:R1:W-:Y:S01]  /*3bf0*/  UTCHMMA tmem[UR19], gdesc[UR12], tmem[UR20], tmem[UR28], idesc[UR29], UPT ;  /* 0x00ff1c0c130079ea */ /* 0x0003e2000b800014 */
[----:B------:R-:W-:Y:S01]  /*3c00*/  UMOV UR11, 0x40004040 ;  /* 0x40004040000b7882 */ /* 0x000fe20000000000 */
[----:B------:R-:W-:Y:S01]  /*3c10*/  UMOV UR24, 0x0 ;  /* 0x0000000000187882 */ /* 0x000fe20000000000 */
[----:B------:R1:W-:Y:S01]  /*3c20*/  UTCHMMA tmem[UR17], gdesc[UR10], tmem[UR18], tmem[UR26], idesc[UR27], UPT ;  /* 0x00ff1a0a110079ea */ /* 0x0003e2000b800012 */
[----:B------:R-:W-:Y:S01]  /*3c30*/  UMOV UR25, 0x8410490 ;  /* 0x0841049000197882 */ /* 0x000fe20000000000 */
[----:B------:R-:W-:Y:S02]  /*3c40*/  UMOV UR9, 0x40004040 ;  /* 0x4000404000097882 */ /* 0x000fe40000000000 */
[----:B------:R1:W-:Y:S01]  /*3c50*/  UTCHMMA tmem[UR7], gdesc[UR8], tmem[UR16], tmem[UR24], idesc[UR25], UPT ;  /* 0x00ff1808070079ea */ /* 0x0003e2000b800010 */
[----:B------:R-:W-:Y:S05]  /*3c60*/  BRA.U UP5, `(.L_x_63) ;  /* 0x0000000105047547 */ /* 0x000fea000b800000 */
[----:B-1----:R-:W-:Y:S05]  /*3c70*/  BPT.TRAP 0x1 ;  /* 0x000000040000795c */ /* 0x002fea0000300000 */
.L_x_63:
[----:B------:R-:W-:Y:S01]  /*3c80*/  LOP3.LUT R11, R11, 0x1, RZ, 0x3c, !PT ;  /* 0x000000010b0b7812 */ /* 0x000fe200078e3cff */
[----:B-1----:R-:W-:Y:S09]  /*3c90*/  UIADD3 UR7, UPT, UPT, UR38, 0x38098, URZ ;  /* 0x0003809826077890 */ /* 0x002ff2000fffe0ff */
[----:B------:R1:W-:Y:S01]  /*3ca0*/  UTCBAR [UR7], URZ ;  /* 0x000000ff070073e9 */ /* 0x0003e200080000ff */
[----:B------:R-:W-:Y:S05]  /*3cb0*/  BRA.U !UP1, `(.L_x_64) ;  /* 0x0000000109047547 */ /* 0x000fea000b800000 */
[----:B-1----:R-:W-:Y:S05]  /*3cc0*/  BPT.TRAP 0x1 ;  /* 0x000000040000795c */ /* 0x002fea0000300000 */
.L_x_64:
[----:B------:R-:W-:Y:S01]  /*3cd0*/  ULEA UR5, UR76, UR38, 0x3 ;  /* 0x000000264c057291 */ /* 0x000fe2000f8e18ff */
[----:B------:R-:W-:Y:S01]  /*3ce0*/  IMAD.MOV.U32 R3, RZ, RZ, 0x80 ;  /* 0x00000080ff037424 */ /* 0x000fe200078e00ff */
[----:B------:R-:W-:Y:S01]  /*3cf0*/  UIADD3 UR10, UPT, UPT, UR6, 0x1000, URZ ;  /* 0x00001000060a7890 */ /* 0x000fe2000fffe0ff */
[----:B------:R-:W-:Y:S01]  /*3d00*/  MOV.SPILL R15, UR73 ;  /* 0x00000049000f7c02 */ /* 0x000fe20009000f00 */
[----:B-1----:R-:W-:Y:S01]  /*3d10*/  UIADD3 UR7, UPT, UPT, UR5, 0x38038, URZ ;  /* 0x0003803805077890 */ /* 0x002fe2000fffe0ff */
[----:B------:R-:W-:Y:S01]  /*3d20*/  MOV.SPILL R14, UR72 ;  /* 0x00000048000e7c02 */ /* 0x000fe20009000f00 */
[----:B------:R-:W-:Y:S01]  /*3d30*/  UIADD3 UR36, UPT, UPT, UR6, 0x1002, URZ ;  /* 0x0000100206247890 */ /* 0x000fe2000fffe0ff */
[C---:B------:R-:W-:Y:S01]  /*3d40*/  R2UR UR21, R3.reuse ;  /* 0x00000000031572ca */ /* 0x040fe200000e0000 */
[----:B------:R-:W-:Y:S01]  /*3d50*/  UIADD3 UR34, UPT, UPT, UR6, 0x1004, URZ ;  /* 0x0000100406227890 */ /* 0x000fe2000fffe0ff */
[C---:B------:R-:W-:Y:S01]  /*3d60*/  R2UR UR17, R3.reuse ;  /* 0x00000000031172ca */ /* 0x040fe200000e0000 */
[----:B------:R-:W-:Y:S01]  /*3d70*/  UIADD3 UR32, UPT, UPT, UR6, 0x1006, URZ ;  /* 0x0000100606207890 */ /* 0x000fe2000fffe0ff */
[C---:B------:R-:W-:Y:S01]  /*3d80*/  R2UR UR77, R3.reuse ;  /* 0x00000000034d72ca */ /* 0x040fe200000e0000 */
[----:B------:R-:W-:Y:S01]  /*3d90*/  UIADD3 UR30, UPT, UPT, UR6, 0x1400, URZ ;  /* 0x00001400061e7890 */ /* 0x000fe2000fffe0ff */
[----:B------:R1:W-:Y:S01]  /*3da0*/  UTCBAR [UR7], URZ ;  /* 0x000000ff070073e9 */ /* 0x0003e200080000ff */
[----:B------:R-:W-:Y:S01]  /*3db0*/  UIADD3 UR28, UPT, UPT, UR6, 0x1402, URZ ;  /* 0x00001402061c7890 */ /* 0x000fe2000fffe0ff */
[C---:B------:R-:W-:Y:S01]  /*3dc0*/  R2UR UR74, R3.reuse ;  /* 0x00000000034a72ca */ /* 0x040fe200000e0000 */
[----:B------:R-:W-:Y:S01]  /*3dd0*/  UIADD3 UR26, UPT, UPT, UR6, 0x1404, URZ ;  /* 0x00001404061a7890 */ /* 0x000fe2000fffe0ff */
[----:B------:R-:W-:Y:S01]  /*3de0*/  R2UR UR41, R3 ;  /* 0x00000000032972ca */ /* 0x000fe200000e0000 */
[----:B------:R-:W-:Y:S01]  /*3df0*/  UIADD3 UR24, UPT, UPT, UR6, 0x1406, URZ ;  /* 0x0000140606187890 */ /* 0x000fe2000fffe0ff */
[----:B------:R-:W-:Y:S01]  /*3e00*/  IMAD.MOV.U32 R2, RZ, RZ, 0x80 ;  /* 0x00000080ff027424 */ /* 0x000fe200078e00ff */
[----:B------:R-:W-:Y:S01]  /*3e10*/  UIADD3 UR22, UPT, UPT, UR6, 0x1800, URZ ;  /* 0x0000180006167890 */ /* 0x000fe2000fffe0ff */
[----:B------:R-:W-:Y:S01]  /*3e20*/  IMAD.MOV.U32 R5, RZ, RZ, 0x80 ;  /* 0x00000080ff057424 */ /* 0x000fe200078e00ff */
[----:B------:R-:W-:Y:S01]  /*3e30*/  UIADD3 UR20, UPT, UPT, UR6, 0x1802, URZ ;  /* 0x0000180206147890 */ /* 0x000fe2000fffe0ff */
[----:B------:R-:W-:Y:S01]  /*3e40*/  IMAD.MOV.U32 R4, RZ, RZ, 0x80 ;  /* 0x00000080ff047424 */ /* 0x000fe200078e00ff */
        /* <DEDUP_REMOVED lines=10> */
[----:B------:R-:W-:Y:S01]  /*3ef0*/  UMOV UR72, 0x0 ;  /* 0x0000000000487882 */ /* 0x000fe20000000000 */
[----:B------:R-:W-:Y:S01]  /*3f00*/  UMOV UR73, 0x8100490 ;  /* 0x0810049000497882 */ /* 0x000fe20000000000 */
[----:B------:R-:W-:Y:S01]  /*3f10*/  UMOV UR70, UR4 ;  /* 0x0000000400467c82 */ /* 0x000fe20008000000 */
[----:B------:R-:W-:Y:S01]  /*3f20*/  UIADD3 UR4, UPT, UPT, UR6, 0x1c06, URZ ;  /* 0x00001c0606047890 */ /* 0x000fe2000fffe0ff */
[C---:B------:R-:W-:Y:S01]  /*3f30*/  R2UR UR67, R2.reuse ;  /* 0x00000000024372ca */ /* 0x040fe200000e0000 */
        /* <DEDUP_REMOVED lines=19> */
[----:B------:R-:W-:Y:S01]  /*4070*/  R2UR UR39, R2 ;  /* 0x00000000022772ca */ /* 0x000fe200000e0000 */
[----:B------:R-:W-:Y:S01]  /*4080*/  UMOV UR61, 0x40004040 ;  /* 0x40004040003d7882 */ /* 0x000fe20000000000 */
[----:B------:R-:W-:Y:S01]  /*4090*/  UMOV UR59, 0x40004040 ;  /* 0x40004040003b7882 */ /* 0x000fe20000000000 */
[----:B------:R-:W-:Y:S01]  /*40a0*/  UMOV UR6, 0x0 ;  /* 0x0000000000067882 */ /* 0x000fe20000000000 */
[----:B-1----:R-:W-:Y:S01]  /*40b0*/  UMOV UR7, 0x8100490 ;  /* 0x0810049000077882 */ /* 0x002fe20000000000 */
[----:B------:R-:W-:Y:S01]  /*40c0*/  UMOV UR49, 0x40004040 ;  /* 0x4000404000317882 */ /* 0x000fe20000000000 */
[----:B------:R-:W-:Y:S01]  /*40d0*/  UMOV UR47, 0x40004040 ;  /* 0x40004040002f7882 */ /* 0x000fe20000000000 */
[----:B------:R-:W-:Y:S01]  /*40e0*/  UMOV UR45, 0x40004040 ;  /* 0x40004040002d7882 */ /* 0x000fe20000000000 */
[----:B------:R-:W-:Y:S01]  /*40f0*/  UMOV UR5, 0x40004040 ;  /* 0x4000404000057882 */ /* 0x000fe20000000000 */
[----:B--2---:R-:W-:Y:S01]  /*4100*/  UMOV UR70, 0x0 ;  /* 0x0000000000467882 */ /* 0x004fe20000000000 */
[----:B------:R-:W-:Y:S01]  /*4110*/  UMOV UR71, 0x8100490 ;  /* 0x0810049000477882 */ /* 0x000fe20000000000 */
[----:B------:R-:W-:Y:S01]  /*4120*/  UMOV UR10, 0x0 ;  /* 0x00000000000a7882 */ /* 0x000fe20000000000 */
[----:B------:R1:W-:Y:S01]  /*4130*/  UTCHMMA gdesc[UR36], gdesc[UR42], tmem[UR13], tmem[UR70], idesc[UR71], UPT ;  /* 0x00ff462a240075ea */ /* 0x0003e2000b80000d */
[----:B------:R2:W-:Y:S01]  /*4140*/  UTCHMMA gdesc[UR34], gdesc[UR56], tmem[UR9], tmem[UR70], idesc[UR71], UPT ;  /* 0x00ff4638220075ea */ /* 0x0005e2000b800009 */
[----:B------:R3:W-:Y:S01]  /*4150*/  UTCHMMA gdesc[UR32], gdesc[UR54], tmem[UR15], tmem[UR70], idesc[UR71], UPT ;  /* 0x00ff4636200075ea */ /* 0x0007e2000b80000f */
[----:B------:R-:W-:Y:S01]  /*4160*/  UMOV UR11, 0x8100490 ;  /* 0x08100490000b7882 */ /* 0x000fe20000000000 */
[----:B------:R-:W-:Y:S01]  /*4170*/  UMOV UR21, 0x40004040 ;  /* 0x4000404000157882 */ /* 0x000fe20000000000 */
[----:B------:R4:W-:Y:S01]  /*4180*/  UTCHMMA gdesc[UR30], gdesc[UR52], tmem[UR17], tmem[UR10], idesc[UR11], UPT ;  /* 0x00ff0a341e0075ea */ /* 0x0009e2000b800011 */
[----:B------:R-:W-:Y:S01]  /*4190*/  IMAD.MOV.U32 R7, RZ, RZ, 0x80 ;  /* 0x00000080ff077424 */ /* 0x000fe200078e00ff */
[----:B------:R-:W-:Y:S01]  /*41a0*/  R2UR.FILL UR73, R15 ;  /* 0x000000000f4972ca */ /* 0x000fe200004e0000 */
[----:B------:R-:W-:Y:S01]  /*41b0*/  IMAD.MOV.U32 R6, RZ, RZ, 0x80 ;  /* 0x00000080ff067424 */ /* 0x000fe200078e00ff */
[----:B------:R-:W-:Y:S01]  /*41c0*/  R2UR.FILL UR72, R14 ;  /* 0x000000000e4872ca */ /* 0x000fe200004e0000 */
[----:B-1----:R-:W-:Y:S01]  /*41d0*/  UMOV UR13, 0x40004040 ;  /* 0x40004040000d7882 */ /* 0x002fe20000000000 */
[----:B--2---:R-:W-:Y:S01]  /*41e0*/  UMOV UR34, UR40 ;  /* 0x0000002800227c82 */ /* 0x004fe20008000000 */
[----:B---3--:R-:W-:Y:S01]  /*41f0*/  UMOV UR54, 0x0 ;  /* 0x0000000000367882 */ /* 0x008fe20000000000 */
[----:B------:R-:W-:Y:S01]  /*4200*/  UMOV UR55, 0x8100490 ;  /* 0x0810049000377882 */ /* 0x000fe20000000000 */
[----:B------:R-:W-:Y:S01]  /*4210*/  R2UR UR40, R6 ;  /* 0x00000000062872ca */ /* 0x000fe200000e0000 */
[----:B------:R1:W-:Y:S01]  /*4220*/  UTCHMMA gdesc[UR28], gdesc[UR50], tmem[UR19], tmem[UR54], idesc[UR55], UPT ;  /* 0x00ff36321c0075ea */ /* 0x0003e2000b800013 */
[----:B----4-:R-:W-:Y:S01]  /*4230*/  UMOV UR52, 0x0 ;  /* 0x0000000000347882 */ /* 0x010fe20000000000 */
        /* <DEDUP_REMOVED lines=12> */
[----:B------:R-:W-:Y:S01]  /*4300*/  UMOV UR10, UR66 ;  /* 0x00000042000a7c82 */ /* 0x000fe20008000000 */
[----:B------:R-:W-:Y:S01]  /*4310*/  UMOV UR11, 0x40004040 ;  /* 0x40004040000b7882 */ /* 0x000fe20000000000 */
[----:B------:R-:W-:Y:S01]  /*4320*/  UMOV UR36, 0x0 ;  /* 0x0000000000247882 */ /* 0x000fe20000000000 */
[----:B------:R-:W-:Y:S01]  /*4330*/  UMOV UR37, 0x8100490 ;  /* 0x0810049000257882 */ /* 0x000fe20000000000 */
[----:B-1----:R-:W-:Y:S01]  /*4340*/  R2UR UR55, R7 ;  /* 0x00000000073772ca */ /* 0x002fe200000e0000 */
[----:B------:R-:W-:Y:S01]  /*4350*/  UMOV UR50, 0x0 ;  /* 0x0000000000327882 */ /* 0x000fe20000000000 */
[----:B------:R-:W-:Y:S01]  /*4360*/  R2UR UR54, R5 ;  /* 0x00000000053672ca */ /* 0x000fe200000e0000 */
[----:B------:R-:W-:Y:S01]  /*4370*/  UMOV UR51, 0x8100490 ;  /* 0x0810049000337882 */ /* 0x000fe20000000000 */
[----:B------:R-:W-:Y:S09]  /*4380*/  UMOV UR19, 0x40004040 ;  /* 0x4000404000137882 */ /* 0x000ff20000000000 */
[----:B------:R1:W-:Y:S01]  /*4390*/  UTCHMMA gdesc[UR26], gdesc[UR64], tmem[UR55], tmem[UR52], idesc[UR53], UPT ;  /* 0x00ff34401a0075ea */ /* 0x0003e2000b800037 */
[----:B------:R-:W-:Y:S01]  /*43a0*/  UTCHMMA gdesc[UR24], gdesc[UR68], tmem[UR40], tmem[UR50], idesc[UR51], UPT ;  /* 0x00ff3244180075ea */ /* 0x000fe2000b800028 */
[----:B------:R-:W-:Y:S01]  /*43b0*/  UTCHMMA gdesc[UR22], gdesc[UR62], tmem[UR54], tmem[UR30], idesc[UR31], UPT ;  /* 0x00ff1e3e160075ea */ /* 0x000fe2000b800036 */
[----:B-1----:R-:W-:Y:S11]  /*43c0*/  R2UR UR55, R4 ;  /* 0x00000000043772ca */ /* 0x002ff600000e0000 */
[----:B------:R-:W-:Y:S02]  /*43d0*/  @!UPT UIADD3 URZ, UPT, UPT, URZ, URZ, URZ ;  /* 0x000000fffffff290 */ /* 0x000fe4000fffe0ff */
[----:B------:R-:W-:Y:S01]  /*43e0*/  UTCHMMA gdesc[UR20], gdesc[UR60], tmem[UR55], tmem[UR52], idesc[UR53], UPT ;  /* 0x00ff343c140075ea */ /* 0x000fe2000b800037 */
[----:B------:R1:W-:Y:S01]  /*43f0*/  UTCHMMA gdesc[UR18], gdesc[UR58], tmem[UR77], tmem[UR6], idesc[UR7], UPT ;  /* 0x00ff063a120075ea */ /* 0x0003e2000b80004d */
[----:B------:R2:W-:Y:S01]  /*4400*/  UTCHMMA gdesc[UR16], gdesc[UR48], tmem[UR75], tmem[UR56], idesc[UR57], UPT ;  /* 0x00ff3830100075ea */ /* 0x0005e2000b80004b */
[----:B------:R2:W-:Y:S01]  /*4410*/  UTCHMMA gdesc[UR14], gdesc[UR46], tmem[UR74], tmem[UR32], idesc[UR33], UPT ;  /* 0x00ff202e0e0075ea */ /* 0x0005e2000b80004a */
[----:B------:R2:W-:Y:S01]  /*4420*/  UTCHMMA gdesc[UR12], gdesc[UR44], tmem[UR67], tmem[UR70], idesc[UR71], UPT ;  /* 0x00ff462c0c0075ea */ /* 0x0005e2000b800043 */
[----:B------:R2:W-:Y:S01]  /*4430*/  UTCHMMA gdesc[UR8], gdesc[UR34], tmem[UR41], tmem[UR42], idesc[UR43], UPT ;  /* 0x00ff2a22080075ea */ /* 0x0005e2000b800029 */
[----:B------:R2:W-:Y:S01]  /*4440*/  UTCHMMA gdesc[UR4], gdesc[UR10], tmem[UR39], tmem[UR36], idesc[UR37], UPT ;  /* 0x00ff240a040075ea */ /* 0x0005e2000b800027 */
[----:B-1----:R-:W-:Y:S04]  /*4450*/  UIADD3 UR6, UPT, UPT, UR76, 0x1, URZ ;  /* 0x000000014c067890 */ /* 0x002fe8000fffe0ff */
[----:B------:R-:W-:Y:S04]  /*4460*/  UISETP.NE.AND UP0, UPT, UR6, 0x3, UPT ;  /* 0x000000030600788c */ /* 0x000fe8000bf05270 */
[----:B------:R-:W-:Y:S01]  /*4470*/  USEL UR6, UR6, URZ, UP0 ;  /* 0x000000ff06067287 */ /* 0x000fe20008000000 */
[----:B------:R-:W-:Y:S11]  /*4480*/  BRA.U UP3, `(.L_x_65) ;  /* 0x0000000103047547 */ /* 0x000ff6000b800000 */
[----:B--2---:R-:W-:Y:S05]  /*4490*/  BPT.TRAP 0x1 ;  /* 0x000000040000795c */ /* 0x004fea0000300000 */
.L_x_65:
[----:B--2---:R-:W-:Y:S09]  /*44a0*/  UIADD3 UR4, UPT, UPT, UR38, 0x38060, URZ ;  /* 0x0003806026047890 */ /* 0x004ff2000fffe0ff */
[----:B------:R1:W-:Y:S01]  /*44b0*/  UTCBAR [UR4], URZ ;  /* 0x000000ff040073e9 */ /* 0x0003e200080000ff */
[----:B------:R-:W-:Y:S05]  /*44c0*/  BRA.U !UP1, `(.L_x_66) ;  /* 0x0000000109047547 */ /* 0x000fea000b800000 */
[----:B-1----:R-:W-:Y:S05]  /*44d0*/  BPT.TRAP 0x1 ;  /* 0x000000040000795c */ /* 0x002fea0000300000 */
.L_x_66:
[----:B-1----:R-:W-:Y:S04]  /*44e0*/  ULEA UR4, UR6, UR38, 0x3 ;  /* 0x0000002606047291 */ /* 0x002fe8000f8e18ff */
[----:B------:R-:W-:Y:S02]  /*44f0*/  UIADD3 UR5, UPT, UPT, UR4, 0x38038, URZ ;  /* 0x0003803804057890 */ /* 0x000fe4000fffe0ff */
[----:B------:R-:W-:Y:S04]  /*4500*/  UIADD3 UR4, UPT, UPT, UR6, 0x1, URZ ;  /* 0x0000000106047890 */ /* 0x000fe8000fffe0ff */
[----:B------:R-:W-:Y:S03]  /*4510*/  UISETP.NE.AND UP0, UPT, UR4, 0x3, UPT ;  /* 0x000000030400788c */ /* 0x000fe6000bf05270 */
[----:B------:R1:W-:Y:S01]  /*4520*/  UTCBAR [UR5], URZ ;  /* 0x000000ff050073e9 */ /* 0x0003e200080000ff */
[----:B------:R-:W-:Y:S01]  /*4530*/  USEL UR76, UR4, URZ, UP0 ;  /* 0x000000ff044c7287 */ /* 0x000fe20008000000 */
[----:B------:R-:W-:Y:S11]  /*4540*/  BRA.U !UP1, `(.L_x_67) ;  /* 0x0000000109047547 */ /* 0x000ff6000b800000 */
[----:B-1----:R-:W-:Y:S05]  /*4550*/  BPT.TRAP 0x1 ;  /* 0x000000040000795c */ /* 0x002fea0000300000 */
.L_x_67:
[----:B------:R-:W-:Y:S01]  /*4560*/  ULEA UR4, UR72, UR38, 0x3 ;  /* 0x0000002648047291 */ /* 0x000fe2000f8e18ff */
[----:B------:R-:W-:Y:S08]  /*4570*/  SHF.L.U32 R3, R8, 0x1f, RZ ;  /* 0x0000001f08037819 */ /* 0x000ff000000006ff */
[----:B------:R-:W2:Y:S02]  /*4580*/  SYNCS.PHASECHK.TRANS64.TRYWAIT P0, [UR4+0x38020], R3 ;  /* 0x03802003ff0075a7 */ /* 0x000ea40008001104 */
[----:B--2---:R-:W-:Y:S05]  /*4590*/  @!P0 BRA `(.L_x_68) ;  /* 0x000001e800988947 */ /* 0x004fea0003800000 */
.L_x_422:
[----:B------:R-:W-:Y:S05]  /*45a0*/  BRA.U UP5, `(.L_x_69) ;  /* 0x0000000105047547 */ /* 0x000fea000b800000 */
[----:B-1----:R-:W-:Y:S05]  /*45b0*/  BPT.TRAP 0x1 ;  /* 0x000000040000795c */ /* 0x002fea0000300000 */
.L_x_69:
[----:B--2---:R-:W-:Y:S04]  /*45c0*/  SHF.L.U32 R3, R11, 0x1f, RZ ;  /* 0x0000001f0b037819 */ /* 0x004fe800000006ff */
[----:B------:R-:W2:Y:S02]  /*45d0*/  SYNCS.PHASECHK.TRANS64.TRYWAIT P0, [UR38+0x380a0], R3 ;  /* 0x0380a003ff0075a7 */ /* 0x000ea40008001126 */
[----:B--2---:R-:W-:Y:S05]  /*45e0*/  @!P0 BRA `(.L_x_70) ;  /* 0x000001e8009c8947 */ /* 0x004fea0003800000 */
.L_x_424:
[----:B------:R-:W-:Y:S05]  /*45f0*/  BRA.U UP4, `(.L_x_71) ;  /* 0x0000000104047547 */ /* 0x000fea000b800000 */
[----:B-1----:R-:W-:Y:S05]  /*4600*/  BPT.TRAP 0x1 ;  /* 0x000000040000795c */ /* 0x002fea0000300000 */
.L_x_71:
[----:B--2---:R-:W-:Y:S01]  /*4610*/  SHF.L.U32 R3, R9, 0x1f, RZ ;  /* 0x0000001f09037819 */ /* 0x004fe200000006ff */
[----:B------:R-:W-:Y:S02]  /*4620*/  HFMA2 R4, -RZ, RZ, 0, 1.52587890625e-05 ;  /* 0x00000100ff047431 */ /* 0x000fe400000001ff */
[----:B------:R-:W-:Y:S01]  /*4630*/  IMAD.MOV.U32 R5, RZ, RZ, 0x20 ;  /* 0x00000020ff057424 */ /* 0x000fe200078e00ff */
[----:B------:R-:W2:Y:S02]  /*4640*/  SYNCS.PHASECHK.TRANS64.TRYWAIT P0, [UR38+0x38058], R3 ;  /* 0x03805803ff0075a7 */ /* 0x000ea40008001126 */
[----:B--2---:R-:W-:Y:S05]  /*4650*/  @!P0 BRA `(.L_x_72) ;  /* 0x000001e800988947 */ /* 0x004fea0003800000 */
.L_x_426:
[----:B------:R-:W-:Y:S01]  /*4660*/  USHF.L.U32 UR14, UR72, 0xb, URZ ;  /* 0x0000000b480e7899 */ /* 0x000fe200080006ff */
[----:B--2---:R-:W-:Y:S01]  /*4670*/  IMAD.MOV.U32 R2, RZ, RZ, 0x100 ;  /* 0x00000100ff027424 */ /* 0x004fe200078e00ff */
[----:B------:R-:W-:Y:S01]  /*4680*/  ULOP3.LUT UR21, UR73, 0x2000000, URZ, 0xfc, !UPT ;  /* 0x0200000049157892 */ /* 0x000fe2000f8efcff */
[----:B------:R-:W-:Y:S01]  /*4690*/  IMAD.MOV.U32 R3, RZ, RZ, 0x28 ;  /* 0x00000028ff037424 */ /* 0x000fe200078e00ff */
[----:B------:R-:W-:Y:S01]  /*46a0*/  R2UR UR20, R4 ;  /* 0x00000000041472ca */ /* 0x000fe200000e0000 */
[----:B------:R-:W-:Y:S01]  /*46b0*/  IMAD.MOV.U32 R4, RZ, RZ, 0x30 ;  /* 0x00000030ff047424 */ /* 0x000fe200078e00ff */
[----:B------:R-:W-:Y:S01]  /*46c0*/  UIADD3 UR4, UPT, UPT, UR14, UR21, URZ ;  /* 0x000000150e047290 */ /* 0x000fe2000fffe0ff */
[----:B------:R-:W-:Y:S01]  /*46d0*/  R2UR UR18, R2 ;  /* 0x00000000021272ca */ /* 0x000fe200000e0000 */
[----:B------:R-:W-:Y:S01]  /*46e0*/  IMAD.MOV.U32 R2, RZ, RZ, 0x38 ;  /* 0x00000038ff027424 */ /* 0x000fe200078e00ff */
[----:B------:R-:W-:Y:S01]  /*46f0*/  R2UR UR17, R3 ;  /* 0x00000000031172ca */ /* 0x000fe200000e0000 */
[----:B------:R-:W-:Y:S01]  /*4700*/  UIADD3 UR10, UPT, UPT, UR4, 0x80, URZ ;  /* 0x00000080040a7890 */ /* 0x000fe2000fffe0ff */
[----:B------:R-:W-:Y:S01]  /*4710*/  IMAD.MOV.U32 R3, RZ, RZ, 0x100 ;  /* 0x00000100ff037424 */ /* 0x000fe200078e00ff */
[----:B------:R-:W-:Y:S01]  /*4720*/  UIADD3 UR8, UPT, UPT, UR4, 0x100, URZ ;  /* 0x0000010004087890 */ /* 0x000fe2000fffe0ff */
[----:B------:R-:W-:Y:S01]  /*4730*/  R2UR UR12, R2 ;  /* 0x00000000020c72ca */ /* 0x000fe200000e0000 */
[----:B------:R-:W-:Y:S01]  /*4740*/  UIADD3 UR6, UPT, UPT, UR4, 0x180, URZ ;  /* 0x0000018004067890 */ /* 0x000fe2000fffe0ff */
[----:B------:R-:W-:Y:S01]  /*4750*/  IMAD.MOV.U32 R2, RZ, RZ, 0x100 ;  /* 0x00000100ff027424 */ /* 0x000fe200078e00ff */
[----:B------:R-:W-:Y:S01]  /*4760*/  R2UR UR19, R5 ;  /* 0x00000000051372ca */ /* 0x000fe200000e0000 */
[----:B------:R-:W-:Y:S01]  /*4770*/  UMOV UR28, 0x0 ;  /* 0x00000000001c7882 */ /* 0x000fe20000000000 */
[----:B------:R-:W-:Y:S01]  /*4780*/  R2UR UR15, R4 ;  /* 0x00000000040f72ca */ /* 0x000fe200000e0000 */
[----:B------:R-:W-:Y:S01]  /*4790*/  UMOV UR29, 0x8410490 ;  /* 0x08410490001d7882 */ /* 0x000fe20000000000 */
[----:B------:R-:W-:Y:S01]  /*47a0*/  R2UR UR16, R3 ;  /* 0x00000000031072ca */ /* 0x000fe200000e0000 */
[----:B-1----:R-:W-:Y:S01]  /*47b0*/  UMOV UR5, 0x40004040 ;  /* 0x4000404000057882 */ /* 0x002fe20000000000 */
[----:B------:R-:W-:Y:S01]  /*47c0*/  R2UR UR13, R2 ;  /* 0x00000000020d72ca */ /* 0x000fe200000e0000 */
[----:B------:R-:W-:Y:S01]  /*47d0*/  UMOV UR26, 0x0 ;  /* 0x00000000001a7882 */ /* 0x000fe20000000000 */
[----:B------:R-:W-:Y:S01]  /*47e0*/  UMOV UR27, 0x8410490 ;  /* 0x08410490001b7882 */ /* 0x000fe20000000000 */
[----:B------:R-:W-:Y:S01]  /*47f0*/  UMOV UR11, 0x40004040 ;  /* 0x40004040000b7882 */ /* 0x000fe20000000000 */
[----:B------:R-:W-:Y:S01]  /*4800*/  UMOV UR24, 0x0 ;  /* 0x0000000000187882 */ /* 0x000fe20000000000 */
[----:B------:R-:W-:Y:S01]  /*4810*/  UMOV UR25, 0x8410490 ;  /* 0x0841049000197882 */ /* 0x000fe20000000000 */
[----:B------:R-:W-:Y:S01]  /*4820*/  UMOV UR9, 0x40004040 ;  /* 0x4000404000097882 */ /* 0x000fe20000000000 */
[----:B------:R1:W-:Y:S01]  /*4830*/  UTCHMMA tmem[UR19], gdesc[UR4], tmem[UR20], tmem[UR28], idesc[UR29], UPT ;  /* 0x00ff1c04130079ea */ /* 0x0003e2000b800014 */
[----:B------:R1:W-:Y:S01]  /*4840*/  UTCHMMA tmem[UR17], gdesc[UR10], tmem[UR18], tmem[UR26], idesc[UR27], UPT ;  /* 0x00ff1a0a110079ea */ /* 0x0003e2000b800012 */
[----:B------:R-:W-:Y:S01]  /*4850*/  UMOV UR22, 0x0 ;  /* 0x0000000000167882 */ /* 0x000fe20000000000 */
[----:B------:R-:W-:Y:S01]  /*4860*/  UMOV UR23, 0x8410490 ;  /* 0x0841049000177882 */ /* 0x000fe20000000000 */
[----:B------:R-:W-:Y:S01]  /*4870*/  UMOV UR7, 0x40004040 ;  /* 0x4000404000077882 */ /* 0x000fe20000000000 */
[----:B------:R1:W-:Y:S01]  /*4880*/  UTCHMMA tmem[UR15], gdesc[UR8], tmem[UR16], tmem[UR24], idesc[UR25], UPT ;  /* 0x00ff18080f0079ea */ /* 0x0003e2000b800010 */
[----:B------:R1:W-:Y:S01]  /*4890*/  UTCHMMA tmem[UR12], gdesc[UR6], tmem[UR13], tmem[UR22], idesc[UR23], UPT ;  /* 0x00ff16060c0079ea */ /* 0x0003e2000b80000d */
[----:B------:R-:W-:Y:S05]  /*48a0*/  BRA.U UP5, `(.L_x_73) ;  /* 0x0000000105047547 */ /* 0x000fea000b800000 */
[----:B-1----:R-:W-:Y:S05]  /*48b0*/  BPT.TRAP 0x1 ;  /* 0x000000040000795c */ /* 0x002fea0000300000 */
.L_x_73:
[----:B-1----:R-:W-:Y:S01]  /*48c0*/  UIADD3 UR4, UPT, UPT, UR38, 0x38090, URZ ;  /* 0x0003809026047890 */ /* 0x002fe2000fffe0ff */
[----:B------:R-:W-:Y:S01]  /*48d0*/  R2UR UR6, R13 ;  /* 0x000000000d0672ca */ /* 0x000fe200000e0000 */
[----:B------:R-:W-:Y:S01]  /*48e0*/  UIADD3 UR5, UPT, UPT, UR72, 0x1, URZ ;  /* 0x0000000148057890 */ /* 0x000fe2000fffe0ff */
[----:B------:R-:W-:Y:S01]  /*48f0*/  LOP3.LUT R10, R10, 0x1, RZ, 0x3c, !PT ;  /* 0x000000010a0a7812 */ /* 0x000fe200078e3cff */
[----:B------:R-:W-:Y:S01]  /*4900*/  UMOV UR71, 0x1 ;  /* 0x0000000100477882 */ /* 0x000fe20000000000 */
[----:B------:R-:W-:Y:S01]  /*4910*/  UMOV UR70, UR72 ;  /* 0x0000004800467c82 */ /* 0x000fe20008000000 */
[----:B------:R-:W-:Y:S03]  /*4920*/  UISETP.NE.AND UP2, UPT, UR5, 0x3, UPT ;  /* 0x000000030500788c */ /* 0x000fe6000bf45270 */
[----:B------:R2:W-:Y:S01]  /*4930*/  UTCBAR [UR4], URZ ;  /* 0x000000ff040073e9 */ /* 0x0005e200080000ff */
[----:B------:R-:W-:Y:S04]  /*4940*/  USEL UR39, UR5, URZ, UP2 ;  /* 0x000000ff05277287 */ /* 0x000fe80009000000 */
[----:B------:R-:W-:Y:S02]  /*4950*/  UISETP.GT.AND UP0, UPT, UR6, 0x2, UPT ;  /* 0x000000020600788c */ /* 0x000fe4000bf04270 */
[----:B------:R-:W-:Y:S06]  /*4960*/  UIADD3 UR6, UPT, UPT, UR6, -0x1, URZ ;  /* 0xffffffff06067890 */ /* 0x000fec000fffe0ff */
[----:B------:R-:W-:Y:S01]  /*4970*/  IMAD.U32 R13, RZ, RZ, UR6 ;  /* 0x00000006ff0d7e24 */ /* 0x000fe2000f8e00ff */
[----:B------:R-:W-:Y:S06]  /*4980*/  USEL UR6, URZ, 0x1, UP2 ;  /* 0x00000001ff067887 */ /* 0x000fec0009000000 */
[----:B------:R-:W-:Y:S01]  /*4990*/  LOP3.LUT R8, R8, UR6, RZ, 0x3c, !PT ;  /* 0x0000000608087c12 */ /* 0x000fe2000f8e3cff */
[----:B------:R-:W-:Y:S05]  /*49a0*/  BRA.U UP0, `(.L_x_74) ;  /* 0xffffffe5009c7547 */ /* 0x000fea000b83ffff */
.L_x_55:
[----:B------:R-:W-:Y:S04]  /*49b0*/  BSSY.RECONVERGENT B0, `(.L_x_75) ;  /* 0x0000003000007945 */ /* 0x000fe80003800200 */
[----:B------:R-:W-:Y:S05]  /*49c0*/  @!P4 BRA `(.L_x_76) ;  /* 0x000000000004c947 */ /* 0x000fea0003800000 */
[----:B-12---:R-:W-:Y:S05]  /*49d0*/  BPT.TRAP 0x1 ;  /* 0x000000040000795c */ /* 0x006fea0000300000 */
.L_x_76:
[----:B-12---:R-:W-:Y:S05]  /*49e0*/  BSYNC.RECONVERGENT B0 ;  /* 0x0000000000007941 */ /* 0x006fea0003800200 */
.L_x_75:
[----:B------:R-:W1:Y:S01]  /*49f0*/  S2UR UR4, SR_CgaCtaId ;  /* 0x00000000000479c3 */ /* 0x000e620000008800 */
[----:B------:R-:W-:Y:S01]  /*4a00*/  UMOV UR5, 0x400 ;  /* 0x0000040000057882 */ /* 0x000fe20000000000 */
[----:B------:R-:W-:Y:S01]  /*4a10*/  BSSY.RECONVERGENT B0, `(.L_x_77) ;  /* 0x0000006000007945 */ /* 0x000fe20003800200 */
[----:B-1----:R-:W-:-:S04]  /*4a20*/  ULEA UR4, UR4, UR5, 0x18 ;  /* 0x0000000504047291 */ /* 0x002fc8000f8ec0ff */
[----:B------:R-:W-:-:S09]  /*4a30*/  UIADD3 UR4, UPT, UPT, UR4, 0x38010, URZ ;  /* 0x0003801004047890 */ /* 0x000fd2000fffe0ff */
[----:B------:R1:W-:Y:S01]  /*4a40*/  UTCBAR [UR4], URZ ;  /* 0x000000ff040073e9 */ /* 0x0003e200080000ff */
[----:B------:R-:W-:Y:S05]  /*4a50*/  @!P4 BRA `(.L_x_78) ;  /* 0x000000000004c947 */ /* 0x000fea0003800000 */
[----:B-1----:R-:W-:Y:S05]  /*4a60*/  BPT.TRAP 0x1 ;  /* 0x000000040000795c */ /* 0x002fea0000300000 */
.L_x_78:
[----:B-1----:R-:W-:Y:S05]  /*4a70*/  BSYNC.RECONVERGENT B0 ;  /* 0x0000000000007941 */ /* 0x002fea0003800200 */
.L_x_77:
[----:B------:R-:W1:Y:S01]  /*4a80*/  S2UR UR4, SR_CgaCtaId ;  /* 0x00000000000479c3 */ /* 0x000e620000008800 */
[----:B------:R-:W-:Y:S02]  /*4a90*/  UMOV UR5, 0x400 ;  /* 0x0000040000057882 */ /* 0x000fe40000000000 */
[----:B-1----:R-:W-:-:S04]  /*4aa0*/  ULEA UR4, UR4, UR5, 0x18 ;  /* 0x0000000504047291 */ /* 0x002fc8000f8ec0ff */
[----:B------:R-:W-:-:S09]  /*4ab0*/  UIADD3 UR4, UPT, UPT, UR4, 0x38018, URZ ;  /* 0x0003801804047890 */ /* 0x000fd2000fffe0ff */
[----:B------:R1:W-:Y:S01]  /*4ac0*/  UTCBAR [UR4], URZ ;  /* 0x000000ff040073e9 */ /* 0x0003e200080000ff */
[----:B------:R-:W-:Y:S05]  /*4ad0*/  BRA.U UP5, `(.L_x_79) ;  /* 0x0000000105047547 */ /* 0x000fea000b800000 */
[----:B-1----:R-:W-:Y:S05]  /*4ae0*/  BPT.TRAP 0x1 ;  /* 0x000000040000795c */ /* 0x002fea0000300000 */
.L_x_79:
[----:B------:R-:W2:Y:S01]  /*4af0*/  S2UR UR12, SR_CgaCtaId ;  /* 0x00000000000c79c3 */ /* 0x000ea20000008800 */
[----:B-1----:R-:W-:Y:S01]  /*4b00*/  UMOV UR4, 0x400 ;  /* 0x0000040000047882 */ /* 0x002fe20000000000 */
[----:B------:R-:W-:Y:S01]  /*4b10*/  SHF.L.U32 R11, R11, 0x1f, RZ ;  /* 0x0000001f0b0b7819 */ /* 0x000fe200000006ff */
[----:B--2---:R-:W-:-:S09]  /*4b20*/  ULEA UR12, UR12, UR4, 0x18 ;  /* 0x000000040c0c7291 */ /* 0x004fd2000f8ec0ff */
[----:B------:R-:W1:Y:S02]  /*4b30*/  SYNCS.PHASECHK.TRANS64.TRYWAIT P0, [UR12+0x380a8], R11 ;  /* 0x0380a80bff0075a7 */ /* 0x000e64000800110c */
[----:B-1----:R-:W-:Y:S05]  /*4b40*/  @!P0 BRA `(.L_x_80) ;  /* 0x000001e400748947 */ /* 0x002fea0003800000 */
.L_x_428:
[----:B------:R-:W-:Y:S05]  /*4b50*/  BRA.U UP3, `(.L_x_81) ;  /* 0x0000000103047547 */ /* 0x000fea000b800000 */
[----:B------:R-:W-:Y:S05]  /*4b60*/  BPT.TRAP 0x1 ;  /* 0x000000040000795c */ /* 0x000fea0000300000 */
.L_x_81:
[----:B------:R-:W-:Y:S01]  /*4b70*/  SHF.L.U32 R5, R10, 0x1f, RZ ;  /* 0x0000001f0a057819 */ /* 0x000fe200000006ff */
[----:B------:R-:W-:Y:S02]  /*4b80*/  HFMA2 R2, -RZ, RZ, 0, 2.288818359375e-05 ;  /* 0x00000180ff027431 */ /* 0x000fe400000001ff */
[----:B------:R-:W-:Y:S01]  /*4b90*/  IMAD.MOV.U32 R3, RZ, RZ, 0xa0 ;  /* 0x000000a0ff037424 */ /* 0x000fe200078e00ff */
[----:B------:R-:W2:Y:S01]  /*4ba0*/  SYNCS.PHASECHK.TRANS64.TRYWAIT P0, [UR12+0x38068], R5 ;  /* 0x03806805ff0075a7 */ /* 0x000ea2000800110c */
[----:B-1----:R-:W-:Y:S01]  /*4bb0*/  IMAD.MOV.U32 R0, RZ, RZ, 0xa8 ;  /* 0x000000a8ff007424 */ /* 0x002fe200078e00ff */
[----:B--2---:R-:W-:Y:S06]  /*4bc0*/  @!P0 BRA `(.L_x_82) ;  /* 0x000001e4006c8947 */ /* 0x004fec0003800000 */
.L_x_430:
[----:B------:R-:W-:Y:S01]  /*4bd0*/  R2UR UR19, R0 ;  /* 0x00000000001372ca */ /* 0x000fe200000e0000 */
[----:B------:R-:W-:Y:S01]  /*4be0*/  IMAD.MOV.U32 R0, RZ, RZ, 0xb8 ;  /* 0x000000b8ff007424 */ /* 0x000fe200078e00ff */
[----:B------:R-:W-:Y:S01]  /*4bf0*/  R2UR UR20, R3 ;  /* 0x00000000031472ca */ /* 0x000fe200000e0000 */
[----:B-1----:R-:W-:Y:S01]  /*4c00*/  IMAD.MOV.U32 R4, RZ, RZ, 0x180 ;  /* 0x00000180ff047424 */ /* 0x002fe200078e00ff */
[----:B------:R-:W-:Y:S01]  /*4c10*/  R2UR UR22, R2 ;  /* 0x00000000021672ca */ /* 0x000fe200000e0000 */
[----:B------:R-:W-:Y:S01]  /*4c20*/  IMAD.MOV.U32 R3, RZ, RZ, 0xb0 ;  /* 0x000000b0ff037424 */ /* 0x000fe200078e00ff */
[----:B------:R-:W-:Y:S01]  /*4c30*/  R2UR UR15, R0 ;  /* 0x00000000000f72ca */ /* 0x000fe200000e0000 */
[----:B------:R-:W-:Y:S01]  /*4c40*/  IMAD.MOV.U32 R2, RZ, RZ, 0x180 ;  /* 0x00000180ff027424 */ /* 0x000fe200078e00ff */
[----:B------:R-:W-:Y:S01]  /*4c50*/  R2UR UR18, R4 ;  /* 0x00000000041272ca */ /* 0x000fe200000e0000 */
[----:B------:R-:W-:Y:S01]  /*4c60*/  IMAD.MOV.U32 R0, RZ, RZ, 0x180 ;  /* 0x00000180ff007424 */ /* 0x000fe200078e00ff */
[----:B------:R-:W-:Y:S01]  /*4c70*/  UIADD3 UR4, UPT, UPT, UR14, UR21, URZ ;  /* 0x000000150e047290 */ /* 0x000fe2000fffe0ff */
[----:B------:R-:W-:Y:S01]  /*4c80*/  R2UR UR16, R3 ;  /* 0x00000000031072ca */ /* 0x000fe200000e0000 */
[----:B------:R-:W-:Y:S01]  /*4c90*/  UISETP.NE.U32.AND UP0, UPT, UR71, URZ, UPT ;  /* 0x000000ff4700728c */ /* 0x000fe2000bf05070 */
[----:B------:R-:W-:Y:S01]  /*4ca0*/  R2UR UR17, R2 ;  /* 0x00000000021172ca */ /* 0x000fe200000e0000 */
[----:B------:R-:W-:Y:S01]  /*4cb0*/  UIADD3 UR10, UPT, UPT, UR4, 0x80, URZ ;  /* 0x00000080040a7890 */ /* 0x000fe2000fffe0ff */
[----:B------:R-:W-:Y:S01]  /*4cc0*/  R2UR UR13, R0 ;  /* 0x00000000000d72ca */ /* 0x000fe200000e0000 */
[----:B------:R-:W-:-:S02]  /*4cd0*/  UIADD3 UR8, UPT, UPT, UR4, 0x100, URZ ;  /* 0x0000010004087890 */ /* 0x000fc4000fffe0ff */
        /* <DEDUP_REMOVED lines=10> */
[----:B------:R1:W-:Y:S01]  /*4d80*/  UTCHMMA tmem[UR20], gdesc[UR4], tmem[UR22], tmem[UR30], idesc[UR31], UP0 ;  /* 0x00ff1e04140079ea */ /* 0x0003e20008000016 */
        /* <DEDUP_REMOVED lines=8> */
.L_x_83:
[----:B-1----:R-:W-:-:S09]  /*4e10*/  UIADD3 UR4, UPT, UPT, UR12, 0x38098, URZ ;  /* 0x000380980c047890 */ /* 0x002fd2000fffe0ff */
[----:B------:R1:W-:Y:S01]  /*4e20*/  UTCBAR [UR4], URZ ;  /* 0x000000ff040073e9 */ /* 0x0003e200080000ff */
[----:B------:R-:W-:Y:S05]  /*4e30*/  BRA.U !UP1, `(.L_x_84) ;  /* 0x0000000109047547 */ /* 0x000fea000b800000 */
[----:B-1----:R-:W-:Y:S05]  /*4e40*/  BPT.TRAP 0x1 ;  /* 0x000000040000795c */ /* 0x002fea0000300000 */
.L_x_84:
[----:B-1----:R-:W-:-:S04]  /*4e50*/  ULEA UR4, UR76, UR12, 0x3 ;  /* 0x0000000c4c047291 */ /* 0x002fc8000f8e18ff */
[----:B------:R-:W-:-:S09]  /*4e60*/  UIADD3 UR4, UPT, UPT, UR4, 0x38038, URZ ;  /* 0x0003803804047890 */ /* 0x000fd2000fffe0ff */
[----:B------:R1:W-:Y:S01]  /*4e70*/  UTCBAR [UR4], URZ ;  /* 0x000000ff040073e9 */ /* 0x0003e200080000ff */
[----:B------:R-:W-:Y:S05]  /*4e80*/  BRA.U UP4, `(.L_x_85) ;  /* 0x0000000104047547 */ /* 0x000fea000b800000 */
[----:B-1----:R-:W-:Y:S05]  /*4e90*/  BPT.TRAP 0x1 ;  /* 0x000000040000795c */ /* 0x002fea0000300000 */
.L_x_85:
[----:B-1----:R-:W-:-:S09]  /*4ea0*/  UIADD3 UR4, UPT, UPT, UR12, 0x38050, URZ ;  /* 0x000380500c047890 */ /* 0x002fd2000fffe0ff */
[----:B------:R1:W-:Y:S01]  /*4eb0*/  UTCBAR [UR4], URZ ;  /* 0x000000ff040073e9 */ /* 0x0003e200080000ff */
[----:B------:R-:W-:Y:S05]  /*4ec0*/  BRA.U UP3, `(.L_x_86) ;  /* 0x0000000103047547 */ /* 0x000fea000b800000 */
[----:B-1----:R-:W-:Y:S05]  /*4ed0*/  BPT.TRAP 0x1 ;  /* 0x000000040000795c */ /* 0x002fea0000300000 */
.L_x_86:
[----:B------:R-:W-:-:S13]  /*4ee0*/  ELECT P0, URZ, PT ;  /* 0x0000000000ff782f */ /* 0x000fda0003800000 */
[----:B-1----:R-:W-:Y:S05]  /*4ef0*/  @!P0 EXIT ;  /* 0x000000000000894d */ /* 0x002fea0003800000 */
[----:B------:R-:W-:-:S09]  /*4f00*/  UIADD3 UR4, UPT, UPT, UR12, 0x38060, URZ ;  /* 0x000380600c047890 */ /* 0x000fd2000fffe0ff */
[----:B------:R1:W-:Y:S01]  /*4f10*/  UTCBAR [UR4], URZ ;  /* 0x000000ff040073e9 */ /* 0x0003e200080000ff */
[----:B------:R-:W-:Y:S01]  /*4f20*/  NOP ;  /* 0x0000000000007918 */ /* 0x000fe20000000000 */
[----:B-1----:R-:W-:Y:S05]  /*4f30*/  EXIT ;  /* 0x000000000000794d */ /* 0x002fea0003800000 */
.L_x_28:
[----:B------:R-:W-:-:S08]  /*4f40*/  NOP ;  /* 0x0000000000007918 */ /* 0x000fd00000000000 */
[----:B------:R-:W1:-:S00]  /*4f50*/  USETMAXREG.DEALLOC.CTAPOOL 0x60 ;  /* 0x00000060000079c8 */ /* 0x000e4000080e0500 */
[----:B-1----:R-:W1:Y:S01]  /*4f60*/  S2R R0, SR_CTAID.X ;  /* 0x0000000000007919 */ /* 0x002e620000002500 */
[----:B------:R-:W2:Y:S01]  /*4f70*/  LDCU UR4, c[0x0][0x380] ;  /* 0x00007000ff0477ac */ /* 0x000ea20008000800 */
[----:B-1----:R-:W-:-:S04]  /*4f80*/  SHF.L.U32 R17, R0, 0x8, RZ ;  /* 0x0000000800117819 */ /* 0x002fc800000006ff */
[----:B--2---:R-:W-:-:S13]  /*4f90*/  ISETP.GE.U32.AND P0, PT, R17, UR4, PT ;  /* 0x0000000411007c0c */ /* 0x004fda000bf06070 */
[----:B------:R-:W-:Y:S05]  /*4fa0*/  @P0 EXIT ;  /* 0x000000000000094d */ /* 0x000fea0003800000 */
[----:B------:R-:W1:Y:S01]  /*4fb0*/  LDCU UR4, c[0x0][0x384] ;  /* 0x00007080ff0477ac */ /* 0x000e620008000800 */
[----:B------:R-:W2:Y:S01]  /*4fc0*/  LDCU.64 UR46, c[0x0][0x358] ;  /* 0x00006b00ff2e77ac */ /* 0x000ea20008000a00 */
[----:B-1----:R-:W-:-:S09]  /*4fd0*/  UISETP.NE.AND UP0, UPT, UR4, URZ, UPT ;  /* 0x000000ff0400728c */ /* 0x002fd2000bf05270 */
[----:B--2---:R-:W-:Y:S05]  /*4fe0*/  BRA.U UP0, `(.L_x_87) ;  /* 0x0000007d00d07547 */ /* 0x004fea000b800000 */
[----:B------:R-:W-:-:S09]  /*4ff0*/  UISETP.NE.AND UP0, UPT, UR41, URZ, UPT ;  /* 0x000000ff2900728c */ /* 0x000fd2000bf05270 */
[----:B------:R-:W-:Y:S05]  /*5000*/  BRA.U UP0, `(.L_x_88) ;  /* 0x0000000100047547 */ /* 0x000fea000b800000 */
[----:B------:R-:W-:Y:S05]  /*5010*/  BPT.TRAP 0x1 ;  /* 0x000000040000795c */ /* 0x000fea0000300000 */
.L_x_88:
[----:B------:R-:W1:Y:S01]  /*5020*/  S2R R16, SR_CgaCtaId ;  /* 0x0000000000107919 */ /* 0x000e620000008800 */
[----:B------:R-:W-:Y:S01]  /*5030*/  IMAD.MOV.U32 R3, RZ, RZ, 0x1 ;  /* 0x00000001ff037424 */ /* 0x000fe200078e00ff */
[----:B------:R-:W-:Y:S02]  /*5040*/  MOV R5, 0x400 ;  /* 0x0000040000057802 */ /* 0x000fe40000000f00 */
[----:B------:R-:W-:Y:S02]  /*5050*/  LOP3.LUT P1, R18, R2, 0x7f, RZ, 0xc0, !PT ;  /* 0x0000007f02127812 */ /* 0x000fe4000782c0ff */
[----:B------:R-:W-:Y:S02]  /*5060*/  SHF.L.U32 R3, R3, 0x1f, RZ ;  /* 0x0000001f03037819 */ /* 0x000fe400000006ff */
[----:B-1----:R-:W-:-:S04]  /*5070*/  LEA R16, R16, R5, 0x18 ;  /* 0x0000000510107211 */ /* 0x002fc800078ec0ff */
[----:B------:R-:W1:Y:S02]  /*5080*/  SYNCS.PHASECHK.TRANS64.TRYWAIT P0, [R16+URZ+0x380c0], R3 ;  /* 0x0380c003100075a7 */ /* 0x000e6400080011ff */
[----:B-1----:R-:W-:Y:S05]  /*5090*/  @!P0 BRA `(.L_x_89) ;  /* 0x000001e000508947 */ /* 0x002fea0003800000 */
.L_x_431:
[----:B------:R-:W-:Y:S04]  /*50a0*/  BSSY.RECONVERGENT B6, `(.L_x_90) ;  /* 0x000023d000067945 */ /* 0x000fe80003800200 */
[----:B------:R-:W-:Y:S05]  /*50b0*/  @P1 BRA `(.L_x_91) ;  /* 0x0000002000ec1947 */ /* 0x000fea0003800000 */
[----:B------:R-:W2:Y:S01]  /*50c0*/  S2UR UR4, SR_CTAID.Z ;  /* 0x00000000000479c3 */ /* 0x000ea20000002700 */
[----:B-1----:R-:W1:Y:S01]  /*50d0*/  S2R R3, SR_CTAID.Y ;  /* 0x0000000000037919 */ /* 0x002e620000002600 */
[----:B------:R-:W2:Y:S01]  /*50e0*/  LDCU UR5, c[0x0][0x370] ;  /* 0x00006e00ff0577ac */ /* 0x000ea20008000800 */
[----:B------:R-:W3:Y:S01]  /*50f0*/  LDCU UR6, c[0x0][0x374] ;  /* 0x00006e80ff0677ac */ /* 0x000ee20008000800 */
[----:B--2---:R-:W-:-:S04]  /*5100*/  UIMAD UR4, UR5, UR4, URZ ;  /* 0x00000004050472a4 */ /* 0x004fc8000f8e02ff */
[----:B------:R-:W-:-:S04]  /*5110*/  UIADD3 UR4, UPT, UPT, URZ, -UR4, URZ ;  /* 0x80000004ff047290 */ /* 0x000fc8000fffe0ff */
[----:B---3--:R-:W-:Y:S01]  /*5120*/  UIMAD UR4, UR4, UR6, URZ ;  /* 0x00000006040472a4 */ /* 0x008fe2000f8e02ff */
[----:B-1----:R-:W-:-:S05]  /*5130*/  IMAD R3, R3, UR5, R0 ;  /* 0x0000000503037c24 */ /* 0x002fca000f8e0200 */
[----:B------:R-:W-:-:S13]  /*5140*/  ISETP.NE.AND P0, PT, R3, UR4, PT ;  /* 0x0000000403007c0c */ /* 0x000fda000bf05270 */
[----:B------:R-:W-:Y:S05]  /*5150*/  @P0 BRA `(.L_x_91) ;  /* 0x0000002000c40947 */ /* 0x000fea0003800000 */
[----:B------:R-:W1:Y:S01]  /*5160*/  LDC.64 R10, c[0x4][0xa0] ;  /* 0x01002800ff0a7b82 */ /* 0x000e620000000a00 */
[----:B------:R-:W-:Y:S01]  /*5170*/  MOV R25, 0x0 ;  /* 0x0000000000197802 */ /* 0x000fe20000000f00 */
[----:B------:R-:W2:Y:S01]  /*5180*/  LDCU.64 UR4, c[0x4][0xd0] ;  /* 0x01001a00ff0477ac */ /* 0x000ea20008000a00 */
[----:B------:R-:W-:Y:S01]  /*5190*/  IADD3 R24, P0, PT, R22, 0x8, RZ ;  /* 0x0000000816187810 */ /* 0x000fe20007f1e0ff */
[----:B------:R-:W-:Y:S01]  /*51a0*/  IMAD.MOV.U32 R6, RZ, RZ, R22 ;  /* 0x000000ffff067224 */ /* 0x000fe200078e0016 */
[----:B------:R-:W-:-:S03]  /*51b0*/  MOV R7, R19 ;  /* 0x0000001300077202 */ /* 0x000fc60000000f00 */
[----:B------:R3:W4:Y:S01]  /*51c0*/  LDC.64 R8, c[0x4][R25] ;  /* 0x0100000019087b82 */ /* 0x0007220000000a00 */
[----:B------:R-:W-:Y:S02]  /*51d0*/  IMAD.X R23, RZ, RZ, R19, P0 ;  /* 0x000000ffff177224 */ /* 0x000fe400000e0613 */
[----:B--2---:R-:W-:Y:S01]  /*51e0*/  IMAD.U32 R4, RZ, RZ, UR4 ;  /* 0x00000004ff047e24 */ /* 0x004fe2000f8e00ff */
[----:B------:R-:W-:Y:S01]  /*51f0*/  MOV R5, UR5 ;  /* 0x0000000500057c02 */ /* 0x000fe20008000f00 */
[----:B-1----:R3:W-:Y:S04]  /*5200*/  STL.64 [R1], R10 ;  /* 0x0000000a01007387 */ /* 0x0027e80000100a00 */
[----:B------:R-:W-:-:S07]  /*5210*/  LEPC R20, `(.L_x_92) ;  /* 0x000000001014794e */ /* 0x000fce0000000000 */
[----:B---34-:R-:W-:Y:S05]  /*5220*/  CALL.ABS.NOINC R8 ;  /* 0x0000000008007343 */ /* 0x018fea0003c00000 */
.L_x_92:
[----:B------:R-:W-:Y:S01]  /*5230*/  IMAD.MOV.U32 R8, RZ, RZ, 0x3 ;  /* 0x00000003ff087424 */ /* 0x000fe200078e00ff */
[----:B------:R1:W2:Y:S01]  /*5240*/  LDC.64 R10, c[0x4][R25] ;  /* 0x01000000190a7b82 */ /* 0x0002a20000000a00 */
[----:B------:R-:W-:Y:S01]  /*5250*/  IMAD.MOV.U32 R9, RZ, RZ, 0x4 ;  /* 0x00000004ff097424 */ /* 0x000fe200078e00ff */
[----:B------:R-:W3:Y:S01]  /*5260*/  LDCU.64 UR4, c[0x4][0xe8] ;  /* 0x01001d00ff0477ac */ /* 0x000ee20008000a00 */
[----:B------:R-:W-:Y:S01]  /*5270*/  MOV R6, R24 ;  /* 0x0000001800067202 */ /* 0x000fe20000000f00 */
[----:B------:R1:W-:Y:S01]  /*5280*/  STL [R1+0x10], R8 ;  /* 0x0000100801007387 */ /* 0x0003e20000100800 */
[----:B------:R-:W-:-:S03]  /*5290*/  MOV R7, R23 ;  /* 0x0000001700077202 */ /* 0x000fc60000000f00 */
[----:B------:R1:W-:Y:S01]  /*52a0*/  STL.64 [R1+0x8], R8 ;  /* 0x0000080801007387 */ /* 0x0003e20000100a00 */
[----:B---3--:R-:W-:Y:S01]  /*52b0*/  MOV R4, UR4 ;  /* 0x0000000400047c02 */ /* 0x008fe20008000f00 */
[----:B------:R-:W-:Y:S02]  /*52c0*/  IMAD.U32 R5, RZ, RZ, UR5 ;  /* 0x00000005ff057e24 */ /* 0x000fe4000f8e00ff */
[----:B------:R-:W-:-:S07]  /*52d0*/  LEPC R20, `(.L_x_93) ;  /* 0x000000001014794e */ /* 0x000fce0000000000 */
[----:B-12---:R-:W-:Y:S05]  /*52e0*/  CALL.ABS.NOINC R10 ;  /* 0x000000000a007343 */ /* 0x006fea0003c00000 */
.L_x_93:
[----:B------:R1:W2:Y:S01]  /*52f0*/  LDC.64 R8, c[0x4][R25] ;  /* 0x0100000019087b82 */ /* 0x0002a20000000a00 */
[----:B------:R-:W3:Y:S01]  /*5300*/  LDCU.64 UR4, c[0x4][0xe0] ;  /* 0x01001c00ff0477ac */ /* 0x000ee20008000a00 */
[----:B------:R-:W-:Y:S01]  /*5310*/  CS2R R6, SRZ ;  /* 0x0000000000067805 */ /* 0x000fe2000001ff00 */
[----:B---3--:R-:W-:Y:S01]  /*5320*/  IMAD.U32 R4, RZ, RZ, UR4 ;  /* 0x00000004ff047e24 */ /* 0x008fe2000f8e00ff */
[----:B------:R-:W-:-:S04]  /*5330*/  MOV R5, UR5 ;  /* 0x0000000500057c02 */ /* 0x000fc80008000f00 */
[----:B------:R-:W-:-:S07]  /*5340*/  LEPC R20, `(.L_x_94) ;  /* 0x000000001014794e */ /* 0x000fce0000000000 */
[----:B-12---:R-:W-:Y:S05]  /*5350*/  CALL.ABS.NOINC R8 ;  /* 0x0000000008007343 */ /* 0x006fea0003c00000 */
.L_x_94:
[----:B------:R1:W2:Y:S01]  /*5360*/  LDC.64 R8, c[0x4][R25] ;  /* 0x0100000019087b82 */ /* 0x0002a20000000a00 */
[----:B------:R-:W3:Y:S01]  /*5370*/  LDCU.64 UR4, c[0x4][0xf0] ;  /* 0x01001e00ff0477ac */ /* 0x000ee20008000a00 */
[----:B------:R-:W-:Y:S01]  /*5380*/  CS2R R6, SRZ ;  /* 0x0000000000067805 */ /* 0x000fe2000001ff00 */
[----:B---3--:R-:W-:Y:S01]  /*5390*/  IMAD.U32 R4, RZ, RZ, UR4 ;  /* 0x00000004ff047e24 */ /* 0x008fe2000f8e00ff */
[----:B------:R-:W-:-:S04]  /*53a0*/  MOV R5, UR5 ;  /* 0x0000000500057c02 */ /* 0x000fc80008000f00 */
[----:B------:R-:W-:-:S07]  /*53b0*/  LEPC R20, `(.L_x_95) ;  /* 0x000000001014794e */ /* 0x000fce0000000000 */
[----:B-12---:R-:W-:Y:S05]  /*53c0*/  CALL.ABS.NOINC R8 ;  /* 0x0000000008007343 */ /* 0x006fea0003c00000 */
.L_x_95:
[----:B------:R1:W2:Y:S01]  /*53d0*/  LDC.64 R8, c[0x4][R25] ;  /* 0x0100000019087b82 */ /* 0x0002a20000000a00 */
[----:B------:R-:W3:Y:S01]  /*53e0*/  LDCU.64 UR4, c[0x4][0xf8] ;  /* 0x01001f00ff0477ac */ /* 0x000ee20008000a00 */
[----:B------:R-:W-:Y:S01]  /*53f0*/  CS2R R6, SRZ ;  /* 0x0000000000067805 */ /* 0x000fe2000001ff00 */
[----:B---3--:R-:W-:Y:S01]  /*5400*/  IMAD.U32 R4, RZ, RZ, UR4 ;  /* 0x00000004ff047e24 */ /* 0x008fe2000f8e00ff */
[----:B------:R-:W-:-:S04]  /*5410*/  MOV R5, UR5 ;  /* 0x0000000500057c02 */ /* 0x000fc80008000f00 */
[----:B------:R-:W-:-:S07]  /*5420*/  LEPC R20, `(.L_x_96) ;  /* 0x000000001014794e */ /* 0x000fce0000000000 */
[----:B-12---:R-:W-:Y:S05]  /*5430*/  CALL.ABS.NOINC R8 ;  /* 0x0000000008007343 */ /* 0x006fea0003c00000 */
.L_x_96:
[----:B------:R-:W-:Y:S01]  /*5440*/  HFMA2 R0, -RZ, RZ, 0, 9.5367431640625e-07 ;  /* 0x00000010ff007431 */ /* 0x000fe200000001ff */
[----:B------:R1:W2:Y:S01]  /*5450*/  LDC.64 R8, c[0x4][R25] ;  /* 0x0100000019087b82 */ /* 0x0002a20000000a00 */
[----:B------:R-:W3:Y:S01]  /*5460*/  LDCU.64 UR4, c[0x4][0xc8] ;  /* 0x01001900ff0477ac */ /* 0x000ee20008000a00 */
[----:B------:R-:W-:Y:S01]  /*5470*/  MOV R6, R22 ;  /* 0x0000001600067202 */ /* 0x000fe20000000f00 */
[----:B------:R-:W-:Y:S01]  /*5480*/  IMAD.MOV.U32 R7, RZ, RZ, R19 ;  /* 0x000000ffff077224 */ /* 0x000fe200078e0013 */
[----:B------:R1:W-:Y:S01]  /*5490*/  STL [R1], R0 ;  /* 0x0000000001007387 */ /* 0x0003e20000100800 */
[----:B---3--:R-:W-:Y:S01]  /*54a0*/  MOV R4, UR4 ;  /* 0x0000000400047c02 */ /* 0x008fe20008000f00 */
[----:B------:R-:W-:-:S04]  /*54b0*/  IMAD.U32 R5, RZ, RZ, UR5 ;  /* 0x00000005ff057e24 */ /* 0x000fc8000f8e00ff */
[----:B------:R-:W-:-:S07]  /*54c0*/  LEPC R20, `(.L_x_97) ;  /* 0x000000001014794e */ /* 0x000fce0000000000 */
[----:B-12---:R-:W-:Y:S05]  /*54d0*/  CALL.ABS.NOINC R8 ;  /* 0x0000000008007343 */ /* 0x006fea0003c00000 */
.L_x_97:
[----:B------:R-:W1:Y:S01]  /*54e0*/  S2R R3, SR_SWINHI ;  /* 0x0000000000037919 */ /* 0x000e620000002f00 */
[----:B------:R2:W3:Y:S01]  /*54f0*/  LDC.64 R8, c[0x4][R25] ;  /* 0x0100000019087b82 */ /* 0x0004e20000000a00 */
[----:B------:R-:W4:Y:S01]  /*5500*/  LDCU.64 UR4, c[0x4][0x100] ;  /* 0x01002000ff0477ac */ /* 0x000f220008000a00 */
[----:B------:R-:W-:Y:S02]  /*5510*/  MOV R6, R22 ;  /* 0x0000001600067202 */ /* 0x000fe40000000f00 */
[----:B------:R-:W-:Y:S01]  /*5520*/  MOV R7, R19 ;  /* 0x0000001300077202 */ /* 0x000fe20000000f00 */
[----:B----4-:R-:W-:Y:S02]  /*5530*/  IMAD.U32 R4, RZ, RZ, UR4 ;  /* 0x00000004ff047e24 */ /* 0x010fe4000f8e00ff */
[----:B------:R-:W-:Y:S01]  /*5540*/  IMAD.U32 R5, RZ, RZ, UR5 ;  /* 0x00000005ff057e24 */ /* 0x000fe2000f8e00ff */
[----:B------:R-:W-:Y:S02]  /*5550*/  MOV R10, R16 ;  /* 0x00000010000a7202 */ /* 0x000fe40000000f00 */
[----:B-1----:R-:W-:-:S05]  /*5560*/  MOV R11, R3 ;  /* 0x00000003000b7202 */ /* 0x002fca0000000f00 */
[----:B------:R2:W-:Y:S02]  /*5570*/  STL.64 [R1], R10 ;  /* 0x0000000a01007387 */ /* 0x0005e40000100a00 */
[----:B------:R-:W-:-:S07]  /*5580*/  LEPC R20, `(.L_x_98) ;  /* 0x000000001014794e */ /* 0x000fce0000000000 */
[----:B--23--:R-:W-:Y:S05]  /*5590*/  CALL.ABS.NOINC R8 ;  /* 0x0000000008007343 */ /* 0x00cfea0003c00000 */
.L_x_98:
[----:B------:R-:W1:Y:S01]  /*55a0*/  LDC.64 R10, c[0x4][0xd8] ;  /* 0x01003600ff0a7b82 */ /* 0x000e620000000a00 */
[----:B------:R-:W2:Y:S01]  /*55b0*/  LDCU.64 UR4, c[0x4][0xd0] ;  /* 0x01001a00ff0477ac */ /* 0x000ea20008000a00 */
[----:B------:R-:W-:Y:S02]  /*55c0*/  MOV R6, R22 ;  /* 0x0000001600067202 */ /* 0x000fe40000000f00 */
[----:B------:R-:W-:-:S04]  /*55d0*/  MOV R7, R19 ;  /* 0x0000001300077202 */ /* 0x000fc80000000f00 */
[----:B------:R3:W4:Y:S01]  /*55e0*/  LDC.64 R8, c[0x4][R25] ;  /* 0x0100000019087b82 */ /* 0x0007220000000a00 */
[----:B--2---:R-:W-:Y:S02]  /*55f0*/  IMAD.U32 R4, RZ, RZ, UR4 ;  /* 0x00000004ff047e24 */ /* 0x004fe4000f8e00ff */
[----:B------:R-:W-:Y:S01]  /*5600*/  IMAD.U32 R5, RZ, RZ, UR5 ;  /* 0x00000005ff057e24 */ /* 0x000fe2000f8e00ff */
[----:B-1----:R3:W-:Y:S04]  /*5610*/  STL.64 [R1], R10 ;  /* 0x0000000a01007387 */ /* 0x0027e80000100a00 */
[----:B------:R-:W-:-:S07]  /*5620*/  LEPC R20, `(.L_x_99) ;  /* 0x000000001014794e */ /* 0x000fce0000000000 */
[----:B---34-:R-:W-:Y:S05]  /*5630*/  CALL.ABS.NOINC R8 ;  /* 0x0000000008007343 */ /* 0x018fea0003c00000 */
.L_x_99:
[----:B------:R-:W-:Y:S01]  /*5640*/  HFMA2 R0, -RZ, RZ, 0, 2.384185791015625e-06 ;  /* 0x00000028ff007431 */ /* 0x000fe200000001ff */
        /* <DEDUP_REMOVED lines=9> */
.L_x_100:
        /* <DEDUP_REMOVED lines=10> */
.L_x_101:
[----:B------:R1:W2:Y:S01]  /*5780*/  LDC.64 R8, c[0x4][R25] ;  /* 0x0100000019087b82 */ /* 0x0002a20000000a00 */
[----:B------:R-:W3:Y:S01]  /*5790*/  LDCU.64 UR4, c[0x4][0xe0] ;  /* 0x01001c00ff0477ac */ /* 0x000ee20008000a00 */
[----:B------:R-:W-:Y:S01]  /*57a0*/  CS2R R6, SRZ ;  /* 0x0000000000067805 */ /* 0x000fe2000001ff00 */
[----:B---3--:R-:W-:Y:S01]  /*57b0*/  IMAD.U32 R4, RZ, RZ, UR4 ;  /* 0x00000004ff047e24 */ /* 0x008fe2000f8e00ff */
[----:B------:R-:W-:-:S04]  /*57c0*/  MOV R5, UR5 ;  /* 0x0000000500057c02 */ /* 0x000fc80008000f00 */
[----:B------:R-:W-:-:S07]  /*57d0*/  LEPC R20, `(.L_x_102) ;  /* 0x000000001014794e */ /* 0x000fce0000000000 */
[----:B-12---:R-:W-:Y:S05]  /*57e0*/  CALL.ABS.NOINC R8 ;  /* 0x0000000008007343 */ /* 0x006fea0003c00000 */
.L_x_102:
[----:B------:R-:W-:Y:S01]  /*57f0*/  HFMA2 R0, -RZ, RZ, 0, 4.76837158203125e-07 ;  /* 0x00000008ff007431 */ /* 0x000fe200000001ff */
        /* <DEDUP_REMOVED lines=9> */
.L_x_103:
[----:B------:R-:W-:Y:S01]  /*5890*/  HFMA2 R0, -RZ, RZ, 0, 2.6226043701171875e-06 ;  /* 0x0000002cff007431 */ /* 0x000fe200000001ff */
        /* <DEDUP_REMOVED lines=9> */
.L_x_104:
[----:B------:R1:W2:Y:S01]  /*5930*/  LDC.64 R8, c[0x4][R25] ;  /* 0x0100000019087b82 */ /* 0x0002a20000000a00 */
[----:B------:R-:W3:Y:S01]  /*5940*/  LDCU.64 UR4, c[0x4][0xe0] ;  /* 0x01001c00ff0477ac */ /* 0x000ee20008000a00 */
[----:B------:R-:W-:Y:S01]  /*5950*/  CS2R R6, SRZ ;  /* 0x0000000000067805 */ /* 0x000fe2000001ff00 */
[----:B---3--:R-:W-:Y:S01]  /*5960*/  IMAD.U32 R4, RZ, RZ, UR4 ;  /* 0x00000004ff047e24 */ /* 0x008fe2000f8e00ff */
[----:B------:R-:W-:-:S04]  /*5970*/  MOV R5, UR5 ;  /* 0x0000000500057c02 */ /* 0x000fc80008000f00 */
[----:B------:R-:W-:-:S07]  /*5980*/  LEPC R20, `(.L_x_105) ;  /* 0x000000001014794e */ /* 0x000fce0000000000 */
[----:B-12---:R-:W-:Y:S05]  /*5990*/  CALL.ABS.NOINC R8 ;  /* 0x0000000008007343 */ /* 0x006fea0003c00000 */
.L_x_105:
        /* <DEDUP_REMOVED lines=10> */
.L_x_106:
[----:B------:R-:W-:Y:S01]  /*5a40*/  HFMA2 R0, -RZ, RZ, 0, 2.443790435791015625e-06 ;  /* 0x00000029ff007431 */ /* 0x000fe200000001ff */
        /* <DEDUP_REMOVED lines=9> */
.L_x_107:
        /* <DEDUP_REMOVED lines=10> */
.L_x_108:
        /* <DEDUP_REMOVED lines=10> */
.L_x_109:
[----:B------:R1:W2:Y:S01]  /*5c20*/  LDC.64 R8, c[0x4][R25] ;  /* 0x0100000019087b82 */ /* 0x0002a20000000a00 */
[----:B------:R-:W3:Y:S01]  /*5c30*/  LDCU.64 UR4, c[0x4][0xe0] ;  /* 0x01001c00ff0477ac */ /* 0x000ee20008000a00 */
[----:B------:R-:W-:Y:S01]  /*5c40*/  CS2R R6, SRZ ;  /* 0x0000000000067805 */ /* 0x000fe2000001ff00 */
[----:B---3--:R-:W-:Y:S01]  /*5c50*/  IMAD.U32 R4, RZ, RZ, UR4 ;  /* 0x00000004ff047e24 */ /* 0x008fe2000f8e00ff */
[----:B------:R-:W-:-:S04]  /*5c60*/  MOV R5, UR5 ;  /* 0x0000000500057c02 */ /* 0x000fc80008000f00 */
[----:B------:R-:W-:-:S07]  /*5c70*/  LEPC R20, `(.L_x_110) ;  /* 0x000000001014794e */ /* 0x000fce0000000000 */
[----:B-12---:R-:W-:Y:S05]  /*5c80*/  CALL.ABS.NOINC R8 ;  /* 0x0000000008007343 */ /* 0x006fea0003c00000 */
.L_x_110:
[----:B------:R-:W-:Y:S01]  /*5c90*/  HFMA2 R0, -RZ, RZ, 0, 3.814697265625e-06 ;  /* 0x00000040ff007431 */ /* 0x000fe200000001ff */
        /* <DEDUP_REMOVED lines=9> */
.L_x_111:
        /* <DEDUP_REMOVED lines=10> */
.L_x_112:
[----:B------:R1:W2:Y:S01]  /*5dd0*/  LDC.64 R8, c[0x4][R25] ;  /* 0x0100000019087b82 */ /* 0x0002a20000000a00 */
[----:B------:R-:W3:Y:S01]  /*5de0*/  LDCU.64 UR4, c[0x4][0xe0] ;  /* 0x01001c00ff0477ac */ /* 0x000ee20008000a00 */
[----:B------:R-:W-:Y:S01]  /*5df0*/  CS2R R6, SRZ ;  /* 0x0000000000067805 */ /* 0x000fe2000001ff00 */
[----:B---3--:R-:W-:Y:S01]  /*5e00*/  IMAD.U32 R4, RZ, RZ, UR4 ;  /* 0x00000004ff047e24 */ /* 0x008fe2000f8e00ff */
[----:B------:R-:W-:-:S04]  /*5e10*/  MOV R5, UR5 ;  /* 0x0000000500057c02 */ /* 0x000fc80008000f00 */
[----:B------:R-:W-:-:S07]  /*5e20*/  LEPC R20, `(.L_x_113) ;  /* 0x000000001014794e */ /* 0x000fce0000000000 */
[----:B-12---:R-:W-:Y:S05]  /*5e30*/  CALL.ABS.NOINC R8 ;  /* 0x0000000008007343 */ /* 0x006fea0003c00000 */
.L_x_113:
        /* <DEDUP_REMOVED lines=10> */
.L_x_114:
        /* <DEDUP_REMOVED lines=10> */
.L_x_115:
        /* <DEDUP_REMOVED lines=10> */
.L_x_116:
        /* <DEDUP_REMOVED lines=10> */
.L_x_117:
[----:B------:R1:W2:Y:S01]  /*60c0*/  LDC.64 R8, c[0x4][R25] ;  /* 0x0100000019087b82 */ /* 0x0002a20000000a00 */
[----:B------:R-:W3:Y:S01]  /*60d0*/  LDCU.64 UR4, c[0x4][0xe0] ;  /* 0x01001c00ff0477ac */ /* 0x000ee20008000a00 */
[----:B------:R-:W-:Y:S01]  /*60e0*/  CS2R R6, SRZ ;  /* 0x0000000000067805 */ /* 0x000fe2000001ff00 */
[----:B---3--:R-:W-:Y:S01]  /*60f0*/  IMAD.U32 R4, RZ, RZ, UR4 ;  /* 0x00000004ff047e24 */ /* 0x008fe2000f8e00ff */
[----:B------:R-:W-:-:S04]  /*6100*/  MOV R5, UR5 ;  /* 0x0000000500057c02 */ /* 0x000fc80008000f00 */
[----:B------:R-:W-:-:S07]  /*6110*/  LEPC R20, `(.L_x_118) ;  /* 0x000000001014794e */ /* 0x000fce0000000000 */
[----:B-12---:R-:W-:Y:S05]  /*6120*/  CALL.ABS.NOINC R8 ;  /* 0x0000000008007343 */ /* 0x006fea0003c00000 */
.L_x_118:
[----:B------:R-:W-:Y:S01]  /*6130*/  HFMA2 R0, -RZ, RZ, 0, 5.9604644775390625e-08 ;  /* 0x00000001ff007431 */ /* 0x000fe200000001ff */
        /* <DEDUP_REMOVED lines=9> */
.L_x_119:
        /* <DEDUP_REMOVED lines=10> */
.L_x_120:
[----:B------:R1:W2:Y:S01]  /*6270*/  LDC.64 R8, c[0x4][R25] ;  /* 0x0100000019087b82 */ /* 0x0002a20000000a00 */
[----:B------:R-:W3:Y:S01]  /*6280*/  LDCU.64 UR4, c[0x4][0xe0] ;  /* 0x01001c00ff0477ac */ /* 0x000ee20008000a00 */
[----:B------:R-:W-:Y:S01]  /*6290*/  CS2R R6, SRZ ;  /* 0x0000000000067805 */ /* 0x000fe2000001ff00 */
[----:B---3--:R-:W-:Y:S01]  /*62a0*/  IMAD.U32 R4, RZ, RZ, UR4 ;  /* 0x00000004ff047e24 */ /* 0x008fe2000f8e00ff */
[----:B------:R-:W-:-:S04]  /*62b0*/  MOV R5, UR5 ;  /* 0x0000000500057c02 */ /* 0x000fc80008000f00 */
[----:B------:R-:W-:-:S07]  /*62c0*/  LEPC R20, `(.L_x_121) ;  /* 0x000000001014794e */ /* 0x000fce0000000000 */
[----:B-12---:R-:W-:Y:S05]  /*62d0*/  CALL.ABS.NOINC R8 ;  /* 0x0000000008007343 */ /* 0x006fea0003c00000 */
.L_x_121:
[----:B------:R-:W-:Y:S01]  /*62e0*/  HFMA2 R0, -RZ, RZ, 0, 1.1920928955078125e-07 ;  /* 0x00000002ff007431 */ /* 0x000fe200000001ff */
        /* <DEDUP_REMOVED lines=9> */
.L_x_122:
        /* <DEDUP_REMOVED lines=10> */
.L_x_123:
        /* <DEDUP_REMOVED lines=10> */
.L_x_124:
        /* <DEDUP_REMOVED lines=10> */
.L_x_125:
        /* <DEDUP_REMOVED lines=10> */
.L_x_126:
        /* <DEDUP_REMOVED lines=10> */
.L_x_127:
[----:B------:R1:W2:Y:S01]  /*66a0*/  LDC.64 R8, c[0x4][R25] ;  /* 0x0100000019087b82 */ /* 0x0002a20000000a00 */
[----:B------:R-:W3:Y:S01]  /*66b0*/  LDCU.64 UR4, c[0x4][0xe0] ;  /* 0x01001c00ff0477ac */ /* 0x000ee20008000a00 */
[----:B------:R-:W-:Y:S01]  /*66c0*/  CS2R R6, SRZ ;  /* 0x0000000000067805 */ /* 0x000fe2000001ff00 */
[----:B---3--:R-:W-:Y:S01]  /*66d0*/  IMAD.U32 R4, RZ, RZ, UR4 ;  /* 0x00000004ff047e24 */ /* 0x008fe2000f8e00ff */
[----:B------:R-:W-:-:S04]  /*66e0*/  MOV R5, UR5 ;  /* 0x0000000500057c02 */ /* 0x000fc80008000f00 */
[----:B------:R-:W-:-:S07]  /*66f0*/  LEPC R20, `(.L_x_128) ;  /* 0x000000001014794e */ /* 0x000fce0000000000 */
[----:B-12---:R-:W-:Y:S05]  /*6700*/  CALL.ABS.NOINC R8 ;  /* 0x0000000008007343 */ /* 0x006fea0003c00000 */
.L_x_128:
        /* <DEDUP_REMOVED lines=10> */
.L_x_129:
        /* <DEDUP_REMOVED lines=10> */
.L_x_130:
[----:B------:R1:W2:Y:S01]  /*6850*/  LDC.64 R8, c[0x4][R25] ;  /* 0x0100000019087b82 */ /* 0x0002a20000000a00 */
[----:B------:R-:W3:Y:S01]  /*6860*/  LDCU.64 UR4, c[0x4][0xe0] ;  /* 0x01001c00ff0477ac */ /* 0x000ee20008000a00 */
[----:B------:R-:W-:Y:S01]  /*6870*/  CS2R R6, SRZ ;  /* 0x0000000000067805 */ /* 0x000fe2000001ff00 */
[----:B---3--:R-:W-:Y:S01]  /*6880*/  IMAD.U32 R4, RZ, RZ, UR4 ;  /* 0x00000004ff047e24 */ /* 0x008fe2000f8e00ff */
[----:B------:R-:W-:-:S04]  /*6890*/  MOV R5, UR5 ;  /* 0x0000000500057c02 */ /* 0x000fc80008000f00 */
[----:B------:R-:W-:-:S07]  /*68a0*/  LEPC R20, `(.L_x_131) ;  /* 0x000000001014794e */ /* 0x000fce0000000000 */
[----:B-12---:R-:W-:Y:S05]  /*68b0*/  CALL.ABS.NOINC R8 ;  /* 0x0000000008007343 */ /* 0x006fea0003c00000 */
.L_x_131:
[----:B------:R-:W-:Y:S01]  /*68c0*/  HFMA2 R0, -RZ, RZ, 0, 0.0001220703125 ;  /* 0x00000800ff007431 */ /* 0x000fe200000001ff */
        /* <DEDUP_REMOVED lines=9> */
.L_x_132:
        /* <DEDUP_REMOVED lines=10> */
.L_x_133:
        /* <DEDUP_REMOVED lines=10> */
.L_x_134:
        /* <DEDUP_REMOVED lines=10> */
.L_x_135:
[----:B------:R1:W2:Y:S01]  /*6b40*/  LDC.64 R8, c[0x4][R25] ;  /* 0x0100000019087b82 */ /* 0x0002a20000000a00 */
[----:B------:R-:W3:Y:S01]  /*6b50*/  LDCU.64 UR4, c[0x4][0xe0] ;  /* 0x01001c00ff0477ac */ /* 0x000ee20008000a00 */
[----:B------:R-:W-:Y:S01]  /*6b60*/  CS2R R6, SRZ ;  /* 0x0000000000067805 */ /* 0x000fe2000001ff00 */
[----:B---3--:R-:W-:Y:S01]  /*6b70*/  IMAD.U32 R4, RZ, RZ, UR4 ;  /* 0x00000004ff047e24 */ /* 0x008fe2000f8e00ff */
[----:B------:R-:W-:-:S04]  /*6b80*/  MOV R5, UR5 ;  /* 0x0000000500057c02 */ /* 0x000fc80008000f00 */
[----:B------:R-:W-:-:S07]  /*6b90*/  LEPC R20, `(.L_x_136) ;  /* 0x000000001014794e */ /* 0x000fce0000000000 */
[----:B-12---:R-:W-:Y:S05]  /*6ba0*/  CALL.ABS.NOINC R8 ;  /* 0x0000000008007343 */ /* 0x006fea0003c00000 */
.L_x_136:
        /* <DEDUP_REMOVED lines=10> */
.L_x_137:
        /* <DEDUP_REMOVED lines=10> */
.L_x_138:
[----:B------:R1:W2:Y:S01]  /*6cf0*/  LDC.64 R8, c[0x4][R25] ;  /* 0x0100000019087b82 */ /* 0x0002a20000000a00 */
[----:B------:R-:W3:Y:S01]  /*6d00*/  LDCU.64 UR4, c[0x4][0xe0] ;  /* 0x01001c00ff0477ac */ /* 0x000ee20008000a00 */
[----:B------:R-:W-:Y:S01]  /*6d10*/  CS2R R6, SRZ ;  /* 0x0000000000067805 */ /* 0x000fe2000001ff00 */
[----:B---3--:R-:W-:Y:S01]  /*6d20*/  IMAD.U32 R4, RZ, RZ, UR4 ;  /* 0x00000004ff047e24 */ /* 0x008fe2000f8e00ff */
[----:B------:R-:W-:-:S04]  /*6d30*/  MOV R5, UR5 ;  /* 0x0000000500057c02 */ /* 0x000fc80008000f00 */
[----:B------:R-:W-:-:S07]  /*6d40*/  LEPC R20, `(.L_x_139) ;  /* 0x000000001014794e */ /* 0x000fce0000000000 */
[----:B-12---:R-:W-:Y:S05]  /*6d50*/  CALL.ABS.NOINC R8 ;  /* 0x0000000008007343 */ /* 0x006fea0003c00000 */
.L_x_139:
[----:B------:R-:W-:Y:S01]  /*6d60*/  HFMA2 R0, -RZ, RZ, 0, 3.0517578125e-05 ;  /* 0x00000200ff007431 */ /* 0x000fe200000001ff */
        /* <DEDUP_REMOVED lines=9> */
.L_x_140:
        /* <DEDUP_REMOVED lines=10> */
.L_x_141:
        /* <DEDUP_REMOVED lines=10> */
.L_x_142:
        /* <DEDUP_REMOVED lines=10> */
.L_x_143:
[----:B------:R1:W2:Y:S01]  /*6fe0*/  LDC.64 R8, c[0x4][R25] ;  /* 0x0100000019087b82 */ /* 0x0002a20000000a00 */
[----:B------:R-:W3:Y:S01]  /*6ff0*/  LDCU.64 UR4, c[0x4][0xe0] ;  /* 0x01001c00ff0477ac */ /* 0x000ee20008000a00 */
[----:B------:R-:W-:Y:S01]  /*7000*/  CS2R R6, SRZ ;  /* 0x0000000000067805 */ /* 0x000fe2000001ff00 */
[----:B---3--:R-:W-:Y:S01]  /*7010*/  IMAD.U32 R4, RZ, RZ, UR4 ;  /* 0x00000004ff047e24 */ /* 0x008fe2000f8e00ff */
[----:B------:R-:W-:-:S04]  /*7020*/  MOV R5, UR5 ;  /* 0x0000000500057c02 */ /* 0x000fc80008000f00 */
[----:B------:R-:W-:-:S07]  /*7030*/  LEPC R20, `(.L_x_144) ;  /* 0x000000001014794e */ /* 0x000fce0000000000 */
[----:B-12---:R-:W-:Y:S05]  /*7040*/  CALL.ABS.NOINC R8 ;  /* 0x0000000008007343 */ /* 0x006fea0003c00000 */
.L_x_144:
[----:B------:R1:W-:Y:S01]  /*7050*/  STL [R1], RZ ;  /* 0x000000ff01007387 */ /* 0x0003e20000100800 */
[----:B------:R1:W2:Y:S01]  /*7060*/  LDC.64 R8, c[0x4][R25] ;  /* 0x0100000019087b82 */ /* 0x0002a20000000a00 */
[----:B------:R-:W3:Y:S01]  /*7070*/  LDCU.64 UR4, c[0x4][0xc8] ;  /* 0x01001900ff0477ac */ /* 0x000ee20008000a00 */
[----:B------:R-:W-:Y:S02]  /*7080*/  MOV R6, R22 ;  /* 0x0000001600067202 */ /* 0x000fe40000000f00 */
[----:B------:R-:W-:Y:S01]  /*7090*/  MOV R7, R19 ;  /* 0x0000001300077202 */ /* 0x000fe20000000f00 */
[----:B---3--:R-:W-:Y:S02]  /*70a0*/  IMAD.U32 R4, RZ, RZ, UR4 ;  /* 0x00000004ff047e24 */ /* 0x008fe4000f8e00ff */
[----:B------:R-:W-:Y:S02]  /*70b0*/  IMAD.U32 R5, RZ, RZ, UR5 ;  /* 0x00000005ff057e24 */ /* 0x000fe4000f8e00ff */
[----:B------:R-:W-:-:S07]  /*70c0*/  LEPC R20, `(.L_x_145) ;  /* 0x000000001014794e */ /* 0x000fce0000000000 */
[----:B-12---:R-:W-:Y:S05]  /*70d0*/  CALL.ABS.NOINC R8 ;  /* 0x0000000008007343 */ /* 0x006fea0003c00000 */
.L_x_145:
        /* <DEDUP_REMOVED lines=10> */
.L_x_146:
[----:B------:R1:W2:Y:S01]  /*7180*/  LDC.64 R8, c[0x4][R25] ;  /* 0x0100000019087b82 */ /* 0x0002a20000000a00 */
[----:B------:R-:W3:Y:S01]  /*7190*/  LDCU.64 UR4, c[0x4][0xe0] ;  /* 0x01001c00ff0477ac */ /* 0x000ee20008000a00 */
[----:B------:R-:W-:Y:S01]  /*71a0*/  CS2R R6, SRZ ;  /* 0x0000000000067805 */ /* 0x000fe2000001ff00 */
[----:B---3--:R-:W-:Y:S01]  /*71b0*/  IMAD.U32 R4, RZ, RZ, UR4 ;  /* 0x00000004ff047e24 */ /* 0x008fe2000f8e00ff */
[----:B------:R-:W-:-:S04]  /*71c0*/  MOV R5, UR5 ;  /* 0x0000000500057c02 */ /* 0x000fc80008000f00 */
[----:B------:R-:W-:-:S07]  /*71d0*/  LEPC R20, `(.L_x_147) ;  /* 0x000000001014794e */ /* 0x000fce0000000000 */
[----:B-12---:R-:W-:Y:S05]  /*71e0*/  CALL.ABS.NOINC R8 ;  /* 0x0000000008007343 */ /* 0x006fea0003c00000 */
.L_x_147:
[----:B------:R-:W-:Y:S01]  /*71f0*/  HFMA2 R0, -RZ, RZ, 0, -0.0 ;  /* 0x00008000ff007431 */ /* 0x000fe200000001ff */
        /* <DEDUP_REMOVED lines=9> */
.L_x_148:
        /* <DEDUP_REMOVED lines=10> */
.L_x_149:
        /* <DEDUP_REMOVED lines=10> */
.L_x_150:
        /* <DEDUP_REMOVED lines=10> */
.L_x_91:
[----:B------:R-:W-:Y:S05]  /*7470*/  BSYNC.RECONVERGENT B6 ;  /* 0x0000000000067941 */ /* 0x000fea0003800200 */
.L_x_90:
[----:B-1----:R-:W1:Y:S01]  /*7480*/  S2R R3, SR_SWINHI ;  /* 0x0000000000037919 */ /* 0x002e620000002f00 */
[----:B------:R-:W-:Y:S01]  /*7490*/  IMAD.SHL.U32 R44, R2, 0x2, RZ ;  /* 0x00000002022c7824 */ /* 0x000fe200078e00ff */
[----:B------:R-:W2:Y:S04]  /*74a0*/  LDCU.64 UR4, c[0x0][0x880] ;  /* 0x00011000ff0477ac */ /* 0x000ea80008000a00 */
[----:B------:R-:W-:Y:S02]  /*74b0*/  LOP3.LUT R44, R44, 0xfe, RZ, 0xc0, !PT ;  /* 0x000000fe2c2c7812 */ /* 0x000fe400078ec0ff */
[----:B--2---:R-:W-:-:S04]  /*74c0*/  ISETP.NE.U32.AND P6, PT, RZ, UR4, PT ;  /* 0x00000004ff007c0c */ /* 0x004fc8000bfc5070 */
[----:B------:R-:W-:Y:S02]  /*74d0*/  ISETP.NE.AND.EX P6, PT, RZ, UR5, PT, P6 ;  /* 0x00000005ff007c0c */ /* 0x000fe4000bfc5360 */
[----:B------:R-:W-:Y:S02]  /*74e0*/  MOV R4, R16 ;  /* 0x0000001000047202 */ /* 0x000fe40000000f00 */
[----:B-1----:R-:W-:-:S03]  /*74f0*/  MOV R5, R3 ;  /* 0x0000000300057202 */ /* 0x002fc60000000f00 */
[----:B------:R-:W-:-:S03]  /*7500*/  IMAD.WIDE.U32 R44, R44, 0x2, R4 ;  /* 0x000000022c2c7825 */ /* 0x000fc600078e0004 */
[C---:B------:R-:W-:Y:S02]  /*7510*/  IADD3 R5, P1, PT, R44.reuse, 0x1000, RZ ;  /* 0x000010002c057810 */ /* 0x040fe40007f3e0ff */
[C---:B------:R-:W-:Y:S02]  /*7520*/  IADD3 R3, P2, PT, R44.reuse, 0x200, RZ ;  /* 0x000002002c037810 */ /* 0x040fe40007f5e0ff */
[C---:B------:R-:W-:Y:S01]  /*7530*/  IADD3 R7, P0, PT, R44.reuse, 0x1200, RZ ;  /* 0x000012002c077810 */ /* 0x040fe20007f1e0ff */
[--C-:B------:R-:W-:Y:S01]  /*7540*/  IMAD.X R87, RZ, RZ, R45.reuse, P1 ;  /* 0x000000ffff577224 */ /* 0x100fe200008e062d */
[--C-:B------:R-:W-:Y:S01]  /*7550*/  SHF.R.U64 R13, R44, 0x3, R45.reuse ;  /* 0x000000032c0d7819 */ /* 0x100fe2000000122d */
[--C-:B------:R-:W-:Y:S02]  /*7560*/  IMAD.X R11, RZ, RZ, R45.reuse, P2 ;  /* 0x000000ffff0b7224 */ /* 0x100fe400010e062d */
[----:B------:R-:W-:Y:S01]  /*7570*/  IMAD.X R69, RZ, RZ, R45, P0 ;  /* 0x000000ffff457224 */ /* 0x000fe200000e062d */
[----:B------:R-:W-:-:S02]  /*7580*/  SHF.R.U64 R2, R5, 0x3, R87 ;  /* 0x0000000305027819 */ /* 0x000fc40000001257 */
[----:B------:R-:W-:Y:S02]  /*7590*/  SHF.R.U64 R0, R3, 0x3, R11 ;  /* 0x0000000303007819 */ /* 0x000fe4000000120b */
[----:B------:R-:W-:Y:S02]  /*75a0*/  LOP3.LUT R86, R5, 0x70, R2, 0x78, !PT ;  /* 0x0000007005567812 */ /* 0x000fe400078e7802 */
[----:B------:R-:W-:Y:S02]  /*75b0*/  LOP3.LUT R10, R3, 0x70, R0, 0x78, !PT ;  /* 0x00000070030a7812 */ /* 0x000fe400078e7800 */
[C---:B------:R-:W-:Y:S02]  /*75c0*/  IADD3 R5, P2, PT, R44.reuse, 0x2200, RZ ;  /* 0x000022002c057810 */ /* 0x040fe40007f5e0ff */
[C---:B------:R-:W-:Y:S02]  /*75d0*/  IADD3 R3, P3, PT, R44.reuse, 0x2000, RZ ;  /* 0x000020002c037810 */ /* 0x040fe40007f7e0ff */
[C---:B------:R-:W-:Y:S01]  /*75e0*/  SHF.R.U64 R4, R7.reuse, 0x3, R69 ;  /* 0x0000000307047819 */ /* 0x040fe20000001245 */
[--C-:B------:R-:W-:Y:S01]  /*75f0*/  IMAD.X R67, RZ, RZ, R45.reuse, P2 ;  /* 0x000000ffff437224 */ /* 0x100fe200010e062d */
[----:B------:R-:W-:Y:S01]  /*7600*/  IADD3 R9, P0, PT, R44, 0x3200, RZ ;  /* 0x000032002c097810 */ /* 0x000fe20007f1e0ff */
[----:B------:R-:W-:Y:S01]  /*7610*/  IMAD.X R85, RZ, RZ, R45, P3 ;  /* 0x000000ffff557224 */ /* 0x000fe200018e062d */
[----:B------:R-:W-:-:S02]  /*7620*/  LOP3.LUT R68, R7, 0x70, R4, 0x78, !PT ;  /* 0x0000007007447812 */ /* 0x000fc400078e7804 */
[C---:B------:R-:W-:Y:S01]  /*7630*/  IADD3 R7, P1, PT, R44.reuse, 0x3000, RZ ;  /* 0x000030002c077810 */ /* 0x040fe20007f3e0ff */
[----:B------:R-:W-:Y:S01]  /*7640*/  IMAD.X R63, RZ, RZ, R45, P0 ;  /* 0x000000ffff3f7224 */ /* 0x000fe200000e062d */
[----:B------:R-:W-:Y:S02]  /*7650*/  SHF.R.U64 R2, R5, 0x3, R67 ;  /* 0x0000000305027819 */ /* 0x000fe40000001243 */
[----:B------:R-:W-:Y:S01]  /*7660*/  SHF.R.U64 R0, R3, 0x3, R85 ;  /* 0x0000000303007819 */ /* 0x000fe20000001255 */
[----:B------:R-:W-:Y:S01]  /*7670*/  IMAD.X R65, RZ, RZ, R45, P1 ;  /* 0x000000ffff417224 */ /* 0x000fe200008e062d */
[----:B------:R-:W-:Y:S02]  /*7680*/  LOP3.LUT R66, R5, 0x70, R2, 0x78, !PT ;  /* 0x0000007005427812 */ /* 0x000fe400078e7802 */
[----:B------:R-:W-:Y:S02]  /*7690*/  LOP3.LUT R84, R3, 0x70, R0, 0x78, !PT ;  /* 0x0000007003547812 */ /* 0x000fe400078e7800 */
[----:B------:R-:W-:-:S02]  /*76a0*/  IADD3 R5, P2, PT, R44, 0x4200, RZ ;  /* 0x000042002c057810 */ /* 0x000fc40007f5e0ff */
[----:B------:R-:W-:Y:S02]  /*76b0*/  SHF.R.U64 R6, R9, 0x3, R63 ;  /* 0x0000000309067819 */ /* 0x000fe4000000123f */
[C---:B------:R-:W-:Y:S01]  /*76c0*/  IADD3 R3, P3, PT, R44.reuse, 0x4000, RZ ;  /* 0x000040002c037810 */ /* 0x040fe20007f7e0ff */
[----:B------:R-:W-:Y:S01]  /*76d0*/  IMAD.X R81, RZ, RZ, R45, P2 ;  /* 0x000000ffff517224 */ /* 0x000fe200010e062d */
[----:B------:R-:W-:Y:S02]  /*76e0*/  SHF.R.U64 R4, R7, 0x3, R65 ;  /* 0x0000000307047819 */ /* 0x000fe40000001241 */
[----:B------:R-:W-:Y:S01]  /*76f0*/  LOP3.LUT R62, R9, 0x70, R6, 0x78, !PT ;  /* 0x00000070093e7812 */ /* 0x000fe200078e7806 */
[----:B------:R-:W-:Y:S01]  /*7700*/  IMAD.X R83, RZ, RZ, R45, P3 ;  /* 0x000000ffff537224 */ /* 0x000fe200018e062d */
[----:B------:R-:W-:Y:S02]  /*7710*/  LOP3.LUT R64, R7, 0x70, R4, 0x78, !PT ;  /* 0x0000007007407812 */ /* 0x000fe400078e7804 */
[----:B------:R-:W-:-:S02]  /*7720*/  IADD3 R9, P0, PT, R44, 0x5200, RZ ;  /* 0x000052002c097810 */ /* 0x000fc40007f1e0ff */
[C---:B------:R-:W-:Y:S02]  /*7730*/  IADD3 R7, P1, PT, R44.reuse, 0x5000, RZ ;  /* 0x000050002c077810 */ /* 0x040fe40007f3e0ff */
[----:B------:R-:W-:Y:S01]  /*7740*/  SHF.R.U64 R2, R5, 0x3, R81 ;  /* 0x0000000305027819 */ /* 0x000fe20000001251 */
[----:B------:R-:W-:Y:S01]  /*7750*/  IMAD.X R77, RZ, RZ, R45, P0 ;  /* 0x000000ffff4d7224 */ /* 0x000fe200000e062d */
        /* <DEDUP_REMOVED lines=98> */
[----:B------:R-:W-:Y:S01]  /*7d80*/  LOP3.LUT R12, R44, 0x70, R13, 0x78, !PT ;  /* 0x000000702c0c7812 */ /* 0x000fe200078e780d */
[----:B------:R-:W-:Y:S01]  /*7d90*/  IMAD.MOV.U32 R13, RZ, RZ, R45 ;  /* 0x000000ffff0d7224 */ /* 0x000fe200078e002d */
[----:B------:R-:W-:Y:S02]  /*7da0*/  LOP3.LUT R22, R5, 0x70, R2, 0x78, !PT ;  /* 0x0000007005167812 */ /* 0x000fe400078e7802 */
[----:B------:R-:W-:-:S02]  /*7db0*/  LOP3.LUT R24, R3, 0x70, R0, 0x78, !PT ;  /* 0x0000007003187812 */ /* 0x000fc400078e7800 */
[C---:B------:R-:W-:Y:S01]  /*7dc0*/  IADD3 R5, P0, PT, R44.reuse, 0x2600, RZ ;  /* 0x000026002c057810 */ /* 0x040fe20007f1e0ff */
[----:B------:R1:W-:Y:S01]  /*7dd0*/  ST.E desc[UR46][R12.64], RZ ;  /* 0x000000ff0c007985 */ /* 0x0003e2000c10192e */
[----:B------:R-:W-:Y:S02]  /*7de0*/  SHF.R.U64 R6, R9, 0x3, R15 ;  /* 0x0000000309067819 */ /* 0x000fe4000000120f */
[C---:B------:R-:W-:Y:S01]  /*7df0*/  IADD3 R3, P1, PT, R44.reuse, 0x2400, RZ ;  /* 0x000024002c037810 */ /* 0x040fe20007f3e0ff */
[----:B------:R2:W-:Y:S01]  /*7e00*/  ST.E desc[UR46][R10.64], RZ ;  /* 0x000000ff0a007985 */ /* 0x0005e2000c10192e */
[----:B------:R-:W-:Y:S02]  /*7e10*/  SHF.R.U64 R4, R7, 0x3, R21 ;  /* 0x0000000307047819 */ /* 0x000fe40000001215 */
[----:B------:R-:W-:Y:S01]  /*7e20*/  LOP3.LUT R14, R9, 0x70, R6, 0x78, !PT ;  /* 0x00000070090e7812 */ /* 0x000fe200078e7806 */
[----:B------:R-:W-:Y:S01]  /*7e30*/  IMAD.X R91, RZ, RZ, R45, P1 ;  /* 0x000000ffff5b7224 */ /* 0x000fe200008e062d */
[----:B------:R-:W-:Y:S01]  /*7e40*/  LOP3.LUT R20, R7, 0x70, R4, 0x78, !PT ;  /* 0x0000007007147812 */ /* 0x000fe200078e7804 */
[----:B------:R3:W-:Y:S01]  /*7e50*/  ST.E desc[UR46][R86.64], RZ ;  /* 0x000000ff56007985 */ /* 0x0007e2000c10192e */
[----:B------:R-:W-:-:S02]  /*7e60*/  IADD3 R7, P1, PT, R44, 0x3400, RZ ;  /* 0x000034002c077810 */ /* 0x000fc40007f3e0ff */
[C---:B------:R-:W-:Y:S01]  /*7e70*/  SHF.R.U64 R0, R3.reuse, 0x3, R91 ;  /* 0x0000000303007819 */ /* 0x040fe2000000125b */
[----:B------:R4:W-:Y:S03]  /*7e80*/  ST.E desc[UR46][R68.64], RZ ;  /* 0x000000ff44007985 */ /* 0x0009e6000c10192e */
[----:B------:R-:W-:Y:S01]  /*7e90*/  LOP3.LUT R90, R3, 0x70, R0, 0x78, !PT ;  /* 0x00000070035a7812 */ /* 0x000fe200078e7800 */
[----:B------:R-:W-:Y:S04]  /*7ea0*/  ST.E desc[UR46][R84.64], RZ ;  /* 0x000000ff54007985 */ /* 0x000fe8000c10192e */
[----:B------:R-:W-:Y:S01]  /*7eb0*/  ST.E desc[UR46][R66.64], RZ ;  /* 0x000000ff42007985 */ /* 0x000fe2000c10192e */
[----:B-1----:R-:W-:Y:S01]  /*7ec0*/  IMAD.X R13, RZ, RZ, R45, P0 ;  /* 0x000000ffff0d7224 */ /* 0x002fe200000e062d */
[----:B------:R-:W-:-:S02]  /*7ed0*/  IADD3 R9, P0, PT, R44, 0x3600, RZ ;  /* 0x000036002c097810 */ /* 0x000fc40007f1e0ff */
[----:B------:R1:W-:Y:S01]  /*7ee0*/  ST.E desc[UR46][R64.64], RZ ;  /* 0x000000ff40007985 */ /* 0x0003e2000c10192e */
[----:B--2---:R-:W-:Y:S01]  /*7ef0*/  IMAD.X R11, RZ, RZ, R45, P1 ;  /* 0x000000ffff0b7224 */ /* 0x004fe200008e062d */
[C---:B------:R-:W-:Y:S01]  /*7f00*/  SHF.R.U64 R2, R5.reuse, 0x3, R13 ;  /* 0x0000000305027819 */ /* 0x040fe2000000120d */
[--C-:B------:R-:W-:Y:S01]  /*7f10*/  IMAD.X R89, RZ, RZ, R45.reuse, P0 ;  /* 0x000000ffff597224 */ /* 0x100fe200000e062d */
[C---:B------:R-:W-:Y:S01]  /*7f20*/  IADD3 R3, P1, PT, R44.reuse, 0x4400, RZ ;  /* 0x000044002c037810 */ /* 0x040fe20007f3e0ff */
[----:B------:R2:W-:Y:S01]  /*7f30*/  ST.E desc[UR46][R62.64], RZ ;  /* 0x000000ff3e007985 */ /* 0x0005e2000c10192e */
[----:B------:R-:W-:Y:S02]  /*7f40*/  LOP3.LUT R12, R5, 0x70, R2, 0x78, !PT ;  /* 0x00000070050c7812 */ /* 0x000fe400078e7802 */
[----:B------:R-:W-:Y:S01]  /*7f50*/  IADD3 R5, P0, PT, R44, 0x4600, RZ ;  /* 0x000046002c057810 */ /* 0x000fe20007f1e0ff */
[----:B---3--:R-:W-:Y:S01]  /*7f60*/  IMAD.X R87, RZ, RZ, R45, P1 ;  /* 0x000000ffff577224 */ /* 0x008fe200008e062d */
[----:B------:R-:W-:Y:S01]  /*7f70*/  SHF.R.U64 R2, R9, 0x3, R89 ;  /* 0x0000000309027819 */ /* 0x000fe20000001259 */
[----:B------:R-:W-:Y:S01]  /*7f80*/  ST.E desc[UR46][R82.64], RZ ;  /* 0x000000ff52007985 */ /* 0x000fe2000c10192e */
[----:B------:R-:W-:Y:S01]  /*7f90*/  SHF.R.U64 R0, R7, 0x3, R11 ;  /* 0x0000000307007819 */ /* 0x000fe2000000120b */
[----:B----4-:R-:W-:Y:S01]  /*7fa0*/  IMAD.X R69, RZ, RZ, R45, P0 ;  /* 0x000000ffff457224 */ /* 0x010fe200000e062d */
[----:B------:R-:W-:Y:S01]  /*7fb0*/  LOP3.LUT R88, R9, 0x70, R2, 0x78, !PT ;  /* 0x0000007009587812 */ /* 0x000fe200078e7802 */
[----:B------:R3:W-:Y:S01]  /*7fc0*/  ST.E desc[UR46][R80.64], RZ ;  /* 0x000000ff50007985 */ /* 0x0007e2000c10192e */
[----:B------:R-:W-:-:S02]  /*7fd0*/  LOP3.LUT R10, R7, 0x70, R0, 0x78, !PT ;  /* 0x00000070070a7812 */ /* 0x000fc400078e7800 */
[C---:B------:R-:W-:Y:S01]  /*7fe0*/  IADD3 R9, P0, PT, R44.reuse, 0x5600, RZ ;  /* 0x000056002c097810 */ /* 0x040fe20007f1e0ff */
[----:B------:R-:W-:Y:S01]  /*7ff0*/  ST.E desc[UR46][R78.64], RZ ;  /* 0x000000ff4e007985 */ /* 0x000fe2000c10192e */
[C---:B------:R-:W-:Y:S02]  /*8000*/  IADD3 R7, P1, PT, R44.reuse, 0x5400, RZ ;  /* 0x000054002c077810 */ /* 0x040fe40007f3e0ff */
[----:B------:R-:W-:Y:S01]  /*8010*/  SHF.R.U64 R2, R5, 0x3, R69 ;  /* 0x0000000305027819 */ /* 0x000fe20000001245 */
[----:B------:R4:W-:Y:S01]  /*8020*/  ST.E desc[UR46][R76.64], RZ ;  /* 0x000000ff4c007985 */ /* 0x0009e2000c10192e */
[----:B------:R-:W-:Y:S01]  /*8030*/  SHF.R.U64 R0, R3, 0x3, R87 ;  /* 0x0000000303007819 */ /* 0x000fe20000001257 */
[--C-:B-1----:R-:W-:Y:S01]  /*8040*/  IMAD.X R65, RZ, RZ, R45.reuse, P0 ;  /* 0x000000ffff417224 */ /* 0x102fe200000e062d */
[----:B------:R-:W-:Y:S01]  /*8050*/  LOP3.LUT R68, R5, 0x70, R2, 0x78, !PT ;  /* 0x0000007005447812 */ /* 0x000fe200078e7802 */
[----:B------:R-:W-:Y:S01]  /*8060*/  IMAD.X R67, RZ, RZ, R45, P1 ;  /* 0x000000ffff437224 */ /* 0x000fe200008e062d */
[----:B------:R-:W-:Y:S01]  /*8070*/  LOP3.LUT R86, R3, 0x70, R0, 0x78, !PT ;  /* 0x0000007003567812 */ /* 0x000fe200078e7800 */
[----:B------:R-:W-:Y:S01]  /*8080*/  ST.E desc[UR46][R74.64], RZ ;  /* 0x000000ff4a007985 */ /* 0x000fe2000c10192e */
[----:B------:R-:W-:-:S02]  /*8090*/  IADD3 R5, P0, PT, R44, 0x6600, RZ ;  /* 0x000066002c057810 */ /* 0x000fc40007f1e0ff */
[----:B------:R-:W-:Y:S01]  /*80a0*/  SHF.R.U64 R2, R9, 0x3, R65 ;  /* 0x0000000309027819 */ /* 0x000fe20000001241 */
[----:B------:R1:W-:Y:S01]  /*80b0*/  ST.E desc[UR46][R72.64], RZ ;  /* 0x000000ff48007985 */ /* 0x0003e2000c10192e */
[C---:B------:R-:W-:Y:S01]  /*80c0*/  IADD3 R3, P1, PT, R44.reuse, 0x6400, RZ ;  /* 0x000064002c037810 */ /* 0x040fe20007f3e0ff */
[----:B--2---:R-:W-:Y:S01]  /*80d0*/  IMAD.X R63, RZ, RZ, R45, P0 ;  /* 0x000000ffff3f7224 */ /* 0x004fe200000e062d */
[----:B------:R-:W-:Y:S01]  /*80e0*/  SHF.R.U64 R0, R7, 0x3, R67 ;  /* 0x0000000307007819 */ /* 0x000fe20000001243 */
[----:B------:R-:W-:Y:S01]  /*80f0*/  ST.E desc[UR46][R70.64], RZ ;  /* 0x000000ff46007985 */ /* 0x000fe2000c10192e */
[----:B------:R-:W-:Y:S01]  /*8100*/  LOP3.LUT R64, R9, 0x70, R2, 0x78, !PT ;  /* 0x0000007009407812 */ /* 0x000fe200078e7802 */
[----:B------:R-:W-:Y:S01]  /*8110*/  IMAD.X R85, RZ, RZ, R45, P1 ;  /* 0x000000ffff557224 */ /* 0x000fe200008e062d */
[----:B------:R-:W-:Y:S01]  /*8120*/  LOP3.LUT R66, R7, 0x70, R0, 0x78, !PT ;  /* 0x0000007007427812 */ /* 0x000fe200078e7800 */
[----:B------:R2:W-:Y:S01]  /*8130*/  ST.E desc[UR46][R60.64], RZ ;  /* 0x000000ff3c007985 */ /* 0x0005e2000c10192e */
[----:B------:R-:W-:-:S02]  /*8140*/  IADD3 R9, P0, PT, R44, 0x7600, RZ ;  /* 0x000076002c097810 */ /* 0x000fc40007f1e0ff */
[C---:B------:R-:W-:Y:S01]  /*8150*/  IADD3 R7, P1, PT, R44.reuse, 0x7400, RZ ;  /* 0x000074002c077810 */ /* 0x040fe20007f3e0ff */
[----:B------:R-:W-:Y:S01]  /*8160*/  ST.E desc[UR46][R58.64], RZ ;  /* 0x000000ff3a007985 */ /* 0x000fe2000c10192e */
[----:B------:R-:W-:Y:S01]  /*8170*/  SHF.R.U64 R2, R5, 0x3, R63 ;  /* 0x0000000305027819 */ /* 0x000fe2000000123f */
[----:B---3--:R-:W-:Y:S01]  /*8180*/  IMAD.X R81, RZ, RZ, R45, P0 ;  /* 0x000000ffff517224 */ /* 0x008fe200000e062d */
[----:B------:R-:W-:Y:S01]  /*8190*/  SHF.R.U64 R0, R3, 0x3, R85 ;  /* 0x0000000303007819 */ /* 0x000fe20000001255 */
[----:B------:R-:W-:Y:S01]  /*81a0*/  IMAD.X R83, RZ, RZ, R45, P1 ;  /* 0x000000ffff537224 */ /* 0x000fe200008e062d */
[----:B------:R-:W-:Y:S01]  /*81b0*/  LOP3.LUT R62, R5, 0x70, R2, 0x78, !PT ;  /* 0x00000070053e7812 */ /* 0x000fe200078e7802 */
[----:B------:R3:W-:Y:S01]  /*81c0*/  ST.E desc[UR46][R56.64], RZ ;  /* 0x000000ff38007985 */ /* 0x0007e2000c10192e */
[----:B------:R-:W-:Y:S02]  /*81d0*/  LOP3.LUT R84, R3, 0x70, R0, 0x78, !PT ;  /* 0x0000007003547812 */ /* 0x000fe400078e7800 */
[----:B------:R-:W-:Y:S01]  /*81e0*/  IADD3 R5, P0, PT, R44, 0x8600, RZ ;  /* 0x000086002c057810 */ /* 0x000fe20007f1e0ff */
[----:B------:R-:W-:Y:S01]  /*81f0*/  ST.E desc[UR46][R54.64], RZ ;  /* 0x000000ff36007985 */ /* 0x000fe2000c10192e */
[----:B------:R-:W-:-:S02]  /*8200*/  SHF.R.U64 R2, R9, 0x3, R81 ;  /* 0x0000000309027819 */ /* 0x000fc40000001251 */
[C---:B------:R-:W-:Y:S01]  /*8210*/  IADD3 R3, P1, PT, R44.reuse, 0x8400, RZ ;  /* 0x000084002c037810 */ /* 0x040fe20007f3e0ff */
[----:B----4-:R-:W-:Y:S01]  /*8220*/  IMAD.X R77, RZ, RZ, R45, P0 ;  /* 0x000000ffff4d7224 */ /* 0x010fe200000e062d */
[----:B------:R-:W-:Y:S01]  /*8230*/  SHF.R.U64 R0, R7, 0x3, R83 ;  /* 0x0000000307007819 */ /* 0x000fe20000001253 */
[----:B------:R4:W-:Y:S01]  /*8240*/  ST.E desc[UR46][R52.64], RZ ;  /* 0x000000ff34007985 */ /* 0x0009e2000c10192e */
[----:B------:R-:W-:Y:S01]  /*8250*/  LOP3.LUT R80, R9, 0x70, R2, 0x78, !PT ;  /* 0x0000007009507812 */ /* 0x000fe200078e7802 */
[----:B------:R-:W-:Y:S01]  /*8260*/  IMAD.X R79, RZ, RZ, R45, P1 ;  /* 0x000000ffff4f7224 */ /* 0x000fe200008e062d */
[----:B------:R-:W-:Y:S01]  /*8270*/  LOP3.LUT R82, R7, 0x70, R0, 0x78, !PT ;  /* 0x0000007007527812 */ /* 0x000fe200078e7800 */
[----:B------:R-:W-:Y:S01]  /*8280*/  ST.E desc[UR46][R50.64], RZ ;  /* 0x000000ff32007985 */ /* 0x000fe2000c10192e */
[C---:B------:R-:W-:Y:S02]  /*8290*/  IADD3 R9, P0, PT, R44.reuse, 0x9600, RZ ;  /* 0x000096002c097810 */ /* 0x040fe40007f1e0ff */
[----:B------:R-:W-:Y:S01]  /*82a0*/  IADD3 R7, P1, PT, R44, 0x9400, RZ ;  /* 0x000094002c077810 */ /* 0x000fe20007f3e0ff */
[----:B------:R5:W-:Y:S01]  /*82b0*/  ST.E desc[UR46][R48.64], RZ ;  /* 0x000000ff30007985 */ /* 0x000be2000c10192e */
[----:B------:R-:W-:Y:S01]  /*82c0*/  SHF.R.U64 R2, R5, 0x3, R77 ;  /* 0x0000000305027819 */ /* 0x000fe2000000124d */
[----:B-1----:R-:W-:Y:S01]  /*82d0*/  IMAD.X R73, RZ, RZ, R45, P0 ;  /* 0x000000ffff497224 */ /* 0x002fe200000e062d */
[----:B------:R-:W-:Y:S01]  /*82e0*/  SHF.R.U64 R0, R3, 0x3, R79 ;  /* 0x0000000303007819 */ /* 0x000fe2000000124f */
[----:B------:R-:W-:Y:S01]  /*82f0*/  IMAD.X R75, RZ, RZ, R45, P1 ;  /* 0x000000ffff4b7224 */ /* 0x000fe200008e062d */
[----:B------:R-:W-:Y:S01]  /*8300*/  LOP3.LUT R76, R5, 0x70, R2, 0x78, !PT ;  /* 0x00000070054c7812 */ /* 0x000fe200078e7802 */
[----:B------:R-:W-:Y:S01]  /*8310*/  ST.E desc[UR46][R46.64], RZ ;  /* 0x000000ff2e007985 */ /* 0x000fe2000c10192e */
[----:B------:R-:W-:-:S02]  /*8320*/  LOP3.LUT R78, R3, 0x70, R0, 0x78, !PT ;  /* 0x00000070034e7812 */ /* 0x000fc400078e7800 */
[C---:B------:R-:W-:Y:S01]  /*8330*/  IADD3 R5, P0, PT, R44.reuse, 0xa600, RZ ;  /* 0x0000a6002c057810 */ /* 0x040fe20007f1e0ff */
[----:B------:R1:W-:Y:S01]  /*8340*/  ST.E desc[UR46][R42.64], RZ ;  /* 0x000000ff2a007985 */ /* 0x0003e2000c10192e */
[----:B------:R-:W-:Y:S02]  /*8350*/  SHF.R.U64 R2, R9, 0x3, R73 ;  /* 0x0000000309027819 */ /* 0x000fe40000001249 */
        /* <DEDUP_REMOVED lines=33> */
[----:B-----5:R-:W-:Y:S01]  /*8570*/  IMAD.X R49, RZ, RZ, R45, P0 ;  /* 0x000000ffff317224 */ /* 0x020fe200000e062d */
        /* <DEDUP_REMOVED lines=9> */
[----:B-1----:R-:W-:Y:S01]  /*8610*/  IMAD.X R43, RZ, RZ, R45, P0 ;  /* 0x000000ffff2b7224 */ /* 0x002fe200000e062d */
        /* <DEDUP_REMOVED lines=10> */
[----:B--2---:R-:W-:Y:S01]  /*86c0*/  IMAD.X R39, RZ, RZ, R45, P0 ;  /* 0x000000ffff277224 */ /* 0x004fe200000e062d */
[----:B------:R-:W-:Y:S01]  /*86d0*/  SHF.R.U64 R0, R3, 0x3, R47 ;  /* 0x0000000303007819 */ /* 0x000fe2000000122f */
[----:B------:R-:W-:Y:S01]  /*86e0*/  IMAD.X R41, RZ, RZ, R45, P1 ;  /* 0x000000ffff297224 */ /* 0x000fe200008e062d */
[----:B------:R-:W-:Y:S01]  /*86f0*/  LOP3.LUT R42, R5, 0x70, R2, 0x78, !PT ;  /* 0x00000070052a7812 */ /* 0x000fe200078e7802 */
[----:B------:R-:W-:Y:S01]  /*8700*/  ST.E desc[UR46][R12.64], RZ ;  /* 0x000000ff0c007985 */ /* 0x000fe2000c10192e */
[----:B------:R-:W-:Y:S02]  /*8710*/  LOP3.LUT R46, R3, 0x70, R0, 0x78, !PT ;  /* 0x00000070032e7812 */ /* 0x000fe400078e7800 */
[----:B------:R-:W-:Y:S01]  /*8720*/  IADD3 R5, P0, PT, R44, 0xa00, RZ ;  /* 0x00000a002c057810 */ /* 0x000fe20007f1e0ff */
[----:B------:R2:W-:Y:S01]  /*8730*/  ST.E desc[UR46][R10.64], RZ ;  /* 0x000000ff0a007985 */ /* 0x0005e2000c10192e */
[----:B------:R-:W-:-:S02]  /*8740*/  SHF.R.U64 R2, R9, 0x3, R39 ;  /* 0x0000000309027819 */ /* 0x000fc40000001227 */
[C---:B------:R-:W-:Y:S01]  /*8750*/  IADD3 R3, P1, PT, R44.reuse, 0x800, RZ ;  /* 0x000008002c037810 */ /* 0x040fe20007f3e0ff */
[----:B---3--:R-:W-:Y:S01]  /*8760*/  IMAD.X R35, RZ, RZ, R45, P0 ;  /* 0x000000ffff237224 */ /* 0x008fe200000e062d */
        /* <DEDUP_REMOVED lines=8> */
[----:B------:R-:W-:Y:S01]  /*87f0*/  ST.E desc[UR46][R68.64], RZ ;  /* 0x000000ff44007985 */ /* 0x000fe2000c10192e */
[----:B------:R-:W-:Y:S01]  /*8800*/  SHF.R.U64 R2, R5, 0x3, R35 ;  /* 0x0000000305027819 */ /* 0x000fe20000001223 */
[----:B----4-:R-:W-:Y:S01]  /*8810*/  IMAD.X R31, RZ, RZ, R45, P0 ;  /* 0x000000ffff1f7224 */ /* 0x010fe200000e062d */
[----:B------:R-:W-:Y:S01]  /*8820*/  SHF.R.U64 R0, R3, 0x3, R37 ;  /* 0x0000000303007819 */ /* 0x000fe20000001225 */
[----:B------:R-:W-:Y:S01]  /*8830*/  IMAD.X R33, RZ, RZ, R45, P1 ;  /* 0x000000ffff217224 */ /* 0x000fe200008e062d */
[----:B------:R-:W-:Y:S01]  /*8840*/  LOP3.LUT R34, R5, 0x70, R2, 0x78, !PT ;  /* 0x0000007005227812 */ /* 0x000fe200078e7802 */
[----:B------:R4:W-:Y:S01]  /*8850*/  ST.E desc[UR46][R66.64], RZ ;  /* 0x000000ff42007985 */ /* 0x0009e2000c10192e */
[----:B------:R-:W-:-:S02]  /*8860*/  LOP3.LUT R36, R3, 0x70, R0, 0x78, !PT ;  /* 0x0000007003247812 */ /* 0x000fc400078e7800 */
[C---:B------:R-:W-:Y:S01]  /*8870*/  IADD3 R5, P0, PT, R44.reuse, 0x2a00, RZ ;  /* 0x00002a002c057810 */ /* 0x040fe20007f1e0ff */
[----:B------:R4:W-:Y:S01]  /*8880*/  ST.E desc[UR46][R64.64], RZ ;  /* 0x000000ff40007985 */ /* 0x0009e2000c10192e */
[----:B------:R-:W-:Y:S02]  /*8890*/  SHF.R.U64 R2, R9, 0x3, R31 ;  /* 0x0000000309027819 */ /* 0x000fe4000000121f */
[C---:B------:R-:W-:Y:S01]  /*88a0*/  IADD3 R3, P1, PT, R44.reuse, 0x2800, RZ ;  /* 0x000028002c037810 */ /* 0x040fe20007f3e0ff */
[----:B------:R-:W-:Y:S01]  /*88b0*/  IMAD.X R27, RZ, RZ, R45, P0 ;  /* 0x000000ffff1b7224 */ /* 0x000fe200000e062d */
[----:B------:R-:W-:Y:S01]  /*88c0*/  SHF.R.U64 R0, R7, 0x3, R33 ;  /* 0x0000000307007819 */ /* 0x000fe20000001221 */
[----:B------:R4:W-:Y:S01]  /*88d0*/  ST.E desc[UR46][R84.64], RZ ;  /* 0x000000ff54007985 */ /* 0x0009e2000c10192e */
        /* <DEDUP_REMOVED lines=8> */
[----:B-----5:R-:W-:Y:S01]  /*8960*/  IMAD.X R23, RZ, RZ, R45, P0 ;  /* 0x000000ffff177224 */ /* 0x020fe200000e062d */
        /* <DEDUP_REMOVED lines=9> */
[----:B-1----:R-:W-:Y:S01]  /*8a00*/  IMAD.X R15, RZ, RZ, R45, P0 ;  /* 0x000000ffff0f7224 */ /* 0x002fe200000e062d */
        /* <DEDUP_REMOVED lines=10> */
[----:B--2---:R-:W-:Y:S01]  /*8ab0*/  IMAD.X R11, RZ, RZ, R45, P0 ;  /* 0x000000ffff0b7224 */ /* 0x004fe200000e062d */
        /* <DEDUP_REMOVED lines=9> */
[----:B---3--:R-:W-:Y:S01]  /*8b50*/  IMAD.X R89, RZ, RZ, R45, P0 ;  /* 0x000000ffff597224 */ /* 0x008fe200000e062d */
        /* <DEDUP_REMOVED lines=10> */
[----:B----4-:R-:W-:Y:S01]  /*8c00*/  IMAD.X R67, RZ, RZ, R45, P0 ;  /* 0x000000ffff437224 */ /* 0x010fe200000e062d */
        /* <DEDUP_REMOVED lines=9> */
[----:B------:R-:W-:Y:S01]  /*8ca0*/  IMAD.X R65, RZ, RZ, R45, P0 ;  /* 0x000000ffff417224 */ /* 0x000fe200000e062d */
        /* <DEDUP_REMOVED lines=10> */
[----:B------:R-:W-:Y:S01]  /*8d50*/  IMAD.X R85, RZ, RZ, R45, P0 ;  /* 0x000000ffff557224 */ /* 0x000fe200000e062d */
        /* <DEDUP_REMOVED lines=9> */
[----:B-----5:R-:W-:Y:S01]  /*8df0*/  IMAD.X R81, RZ, RZ, R45, P0 ;  /* 0x000000ffff517224 */ /* 0x020fe200000e062d */
        /* <DEDUP_REMOVED lines=10> */
[----:B-1----:R-:W-:Y:S01]  /*8ea0*/  IMAD.X R77, RZ, RZ, R45, P0 ;  /* 0x000000ffff4d7224 */ /* 0x002fe200000e062d */
        /* <DEDUP_REMOVED lines=45> */
[----:B------:R-:W-:Y:S01]  /*9180*/  ST.E desc[UR46][R88.64], RZ ;  /* 0x000000ff58007985 */ /* 0x000fe2000c10192e */
        /* <DEDUP_REMOVED lines=16> */
[----:B------:R-:W-:Y:S01]  /*9290*/  IMAD.X R43, RZ, RZ, R45, P0 ;  /* 0x000000ffff2b7224 */ /* 0x000fe200000e062d */
        /* <DEDUP_REMOVED lines=11> */
[----:B------:R-:W-:Y:S01]  /*9350*/  ST.E desc[UR46][R82.64], RZ ;  /* 0x000000ff52007985 */ /* 0x000fe2000c10192e */
[----:B------:R-:W-:Y:S01]  /*9360*/  LOP3.LUT R42, R9, 0x70, R2, 0x78, !PT ;  /* 0x00000070092a7812 */ /* 0x000fe200078e7802 */
[----:B------:R-:W-:Y:S01]  /*9370*/  IMAD.X R41, RZ, RZ, R45, P1 ;  /* 0x000000ffff297224 */ /* 0x000fe200008e062d */
[----:B------:R-:W-:Y:S01]  /*9380*/  LOP3.LUT R46, R7, 0x70, R0, 0x78, !PT ;  /* 0x00000070072e7812 */ /* 0x000fe200078e7800 */
[----:B------:R-:W-:Y:S01]  /*9390*/  ST.E desc[UR46][R80.64], RZ ;  /* 0x000000ff50007985 */ /* 0x000fe2000c10192e */
[----:B------:R-:W-:-:S02]  /*93a0*/  IADD3 R9, P0, PT, R44, 0x3e00, RZ ;  /* 0x00003e002c097810 */ /* 0x000fc40007f1e0ff */
[C---:B------:R-:W-:Y:S01]  /*93b0*/  IADD3 R7, P1, PT, R44.reuse, 0x3c00, RZ ;  /* 0x00003c002c077810 */ /* 0x040fe20007f3e0ff */
[----:B------:R4:W-:Y:S01]  /*93c0*/  ST.E desc[UR46][R78.64], RZ ;  /* 0x000000ff4e007985 */ /* 0x0009e2000c10192e */
        /* <DEDUP_REMOVED lines=17> */
[----:B------:R1:W-:Y:S01]  /*94e0*/  ST.E desc[UR46][R70.64], RZ ;  /* 0x000000ff46007985 */ /* 0x0003e2000c10192e */
        /* <DEDUP_REMOVED lines=22> */
[----:B------:R-:W-:Y:S01]  /*9650*/  IADD3 R7, P1, PT, R44, 0x7c00, RZ ;  /* 0x00007c002c077810 */ /* 0x000fe20007f3e0ff */
[----:B------:R1:W-:Y:S01]  /*9660*/  ST.E desc[UR46][R50.64], RZ ;  /* 0x000000ff32007985 */ /* 0x0003e2000c10192e */
[----:B------:R-:W-:Y:S01]  /*9670*/  SHF.R.U64 R2, R5, 0x3, R23 ;  /* 0x0000000305027819 */ /* 0x000fe20000001217 */
[----:B--2---:R-:W-:Y:S01]  /*9680*/  IMAD.X R15, RZ, RZ, R45, P0 ;  /* 0x000000ffff0f7224 */ /* 0x004fe200000e062d */
[----:B------:R-:W-:Y:S01]  /*9690*/  SHF.R.U64 R0, R3, 0x3, R25 ;  /* 0x0000000303007819 */ /* 0x000fe20000001219 */
[----:B------:R-:W-:Y:S01]  /*96a0*/  IMAD.X R21, RZ, RZ, R45, P1 ;  /* 0x000000ffff157224 */ /* 0x000fe200008e062d */
[----:B------:R-:W-:Y:S01]  /*96b0*/  LOP3.LUT R22, R5, 0x70, R2, 0x78, !PT ;  /* 0x0000007005167812 */ /* 0x000fe200078e7802 */
[----:B------:R2:W-:Y:S01]  /*96c0*/  ST.E desc[UR46][R48.64], RZ ;  /* 0x000000ff30007985 */ /* 0x0005e2000c10192e */
[----:B------:R-:W-:Y:S02]  /*96d0*/  LOP3.LUT R24, R3, 0x70, R0, 0x78, !PT ;  /* 0x0000007003187812 */ /* 0x000fe400078e7800 */
[----:B------:R-:W-:Y:S01]  /*96e0*/  SHF.R.U64 R2, R9, 0x3, R15 ;  /* 0x0000000309027819 */ /* 0x000fe2000000120f */
[----:B------:R2:W-:Y:S01]  /*96f0*/  ST.E desc[UR46][R46.64], RZ ;  /* 0x000000ff2e007985 */ /* 0x0005e2000c10192e */
[----:B------:R-:W-:-:S02]  /*9700*/  SHF.R.U64 R0, R7, 0x3, R21 ;  /* 0x0000000307007819 */ /* 0x000fc40000001215 */
[----:B------:R-:W-:Y:S01]  /*9710*/  LOP3.LUT R14, R9, 0x70, R2, 0x78, !PT ;  /* 0x00000070090e7812 */ /* 0x000fe200078e7802 */
[----:B------:R2:W-:Y:S01]  /*9720*/  ST.E desc[UR46][R42.64], RZ ;  /* 0x000000ff2a007985 */ /* 0x0005e2000c10192e */
[----:B------:R-:W-:Y:S02]  /*9730*/  LOP3.LUT R20, R7, 0x70, R0, 0x78, !PT ;  /* 0x0000007007147812 */ /* 0x000fe400078e7800 */
[C---:B------:R-:W-:Y:S01]  /*9740*/  IADD3 R2, P0, PT, R44.reuse, 0x8e00, RZ ;  /* 0x00008e002c027810 */ /* 0x040fe20007f1e0ff */
[----:B------:R2:W-:Y:S01]  /*9750*/  ST.E desc[UR46][R40.64], RZ ;  /* 0x000000ff28007985 */ /* 0x0005e2000c10192e */
[----:B------:R-:W-:-:S03]  /*9760*/  IADD3 R0, P1, PT, R44, 0x8c00, RZ ;  /* 0x00008c002c007810 */ /* 0x000fc60007f3e0ff */
[--C-:B---3--:R-:W-:Y:S01]  /*9770*/  IMAD.X R11, RZ, RZ, R45.reuse, P0 ;  /* 0x000000ffff0b7224 */ /* 0x108fe200000e062d */
[C---:B------:R-:W-:Y:S01]  /*9780*/  IADD3 R6, P0, PT, R44.reuse, 0x9e00, RZ ;  /* 0x00009e002c067810 */ /* 0x040fe20007f1e0ff */
[----:B------:R-:W-:Y:S01]  /*9790*/  IMAD.X R13, RZ, RZ, R45, P1 ;  /* 0x000000ffff0d7224 */ /* 0x000fe200008e062d */
        /* <DEDUP_REMOVED lines=11> */
[----:B------:R-:W-:Y:S02]  /*9850*/  IADD3 R0, P1, PT, R44, 0xac00, RZ ;  /* 0x0000ac002c007810 */ /* 0x000fe40007f3e0ff */
[----:B------:R-:W-:Y:S01]  /*9860*/  SHF.R.U64 R3, R4, 0x3, R9 ;  /* 0x0000000304037819 */ /* 0x000fe20000001209 */
[--C-:B----4-:R-:W-:Y:S01]  /*9870*/  IMAD.X R67, RZ, RZ, R45.reuse, P0 ;  /* 0x000000ffff437224 */ /* 0x110fe200000e062d */
[----:B------:R-:W-:Y:S01]  /*9880*/  IADD3 R19, P0, PT, R44, 0xbe00, RZ ;  /* 0x0000be002c137810 */ /* 0x000fe20007f1e0ff */
[----:B------:R-:W-:Y:S01]  /*9890*/  IMAD.X R69, RZ, RZ, R45, P1 ;  /* 0x000000ffff457224 */ /* 0x000fe200008e062d */
[----:B------:R-:W-:Y:S01]  /*98a0*/  SHF.R.U64 R5, R6, 0x3, R7 ;  /* 0x0000000306057819 */ /* 0x000fe20000001207 */
[----:B------:R2:W-:Y:S01]  /*98b0*/  ST.E desc[UR46][R32.64], RZ ;  /* 0x000000ff20007985 */ /* 0x0005e2000c10192e */
[----:B------:R-:W-:Y:S01]  /*98c0*/  LOP3.LUT R8, R4, 0x70, R3, 0x78, !PT ;  /* 0x0000007004087812 */ /* 0x000fe200078e7803 */
[----:B------:R-:W-:Y:S01]  /*98d0*/  IMAD.X R63, RZ, RZ, R45, P0 ;  /* 0x000000ffff3f7224 */ /* 0x000fe200000e062d */
[----:B------:R-:W-:Y:S01]  /*98e0*/  SHF.R.U64 R3, R0, 0x3, R69 ;  /* 0x0000000300037819 */ /* 0x000fe20000001245 */
[----:B------:R2:W-:Y:S01]  /*98f0*/  ST.E desc[UR46][R30.64], RZ ;  /* 0x000000ff1e007985 */ /* 0x0005e2000c10192e */
[----:B------:R-:W-:-:S02]  /*9900*/  LOP3.LUT R6, R6, 0x70, R5, 0x78, !PT ;  /* 0x0000007006067812 */ /* 0x000fc400078e7805 */
[----:B------:R-:W-:Y:S01]  /*9910*/  IADD3 R4, P1, PT, R44, 0xbc00, RZ ;  /* 0x0000bc002c047810 */ /* 0x000fe20007f3e0ff */
[----:B------:R2:W-:Y:S01]  /*9920*/  ST.E desc[UR46][R28.64], RZ ;  /* 0x000000ff1c007985 */ /* 0x0005e2000c10192e */
[----:B------:R-:W-:Y:S02]  /*9930*/  SHF.R.U64 R5, R2, 0x3, R67 ;  /* 0x0000000302057819 */ /* 0x000fe40000001243 */
[----:B------:R-:W-:Y:S01]  /*9940*/  LOP3.LUT R68, R0, 0x70, R3, 0x78, !PT ;  /* 0x0000007000447812 */ /* 0x000fe200078e7803 */
[----:B------:R-:W-:Y:S01]  /*9950*/  IMAD.X R65, RZ, RZ, R45, P1 ;  /* 0x000000ffff417224 */ /* 0x000fe200008e062d */
[C---:B------:R-:W-:Y:S01]  /*9960*/  SHF.R.U64 R0, R19.reuse, 0x3, R63 ;  /* 0x0000000313007819 */ /* 0x040fe2000000123f */
[----:B------:R2:W-:Y:S01]  /*9970*/  ST.E desc[UR46][R26.64], RZ ;  /* 0x000000ff1a007985 */ /* 0x0005e2000c10192e */
[----:B------:R-:W-:Y:S02]  /*9980*/  LOP3.LUT R66, R2, 0x70, R5, 0x78, !PT ;  /* 0x0000007002427812 */ /* 0x000fe400078e7805 */
[----:B------:R-:W-:Y:S01]  /*9990*/  LOP3.LUT R62, R19, 0x70, R0, 0x78, !PT ;  /* 0x00000070133e7812 */ /* 0x000fe200078e7800 */
[----:B------:R2:W-:Y:S01]  /*99a0*/  ST.E desc[UR46][R24.64], RZ ;  /* 0x000000ff18007985 */ /* 0x0005e2000c10192e */
[----:B------:R-:W-:-:S02]  /*99b0*/  IADD3 R2, P0, PT, R44, 0xce00, RZ ;  /* 0x0000ce002c027810 */ /* 0x000fc40007f1e0ff */
[----:B------:R-:W-:Y:S01]  /*99c0*/  IADD3 R0, P1, PT, R44, 0xcc00, RZ ;  /* 0x0000cc002c007810 */ /* 0x000fe20007f3e0ff */
[----:B------:R2:W-:Y:S01]  /*99d0*/  ST.E desc[UR46][R22.64], RZ ;  /* 0x000000ff16007985 */ /* 0x0005e2000c10192e */
[----:B------:R-:W-:Y:S01]  /*99e0*/  SHF.R.U64 R3, R4, 0x3, R65 ;  /* 0x0000000304037819 */ /* 0x000fe20000001241 */
[--C-:B------:R-:W-:Y:S01]  /*99f0*/  IMAD.X R85, RZ, RZ, R45.reuse, P0 ;  /* 0x000000ffff557224 */ /* 0x100fe200000e062d */
[----:B------:R-:W-:Y:S01]  /*9a00*/  IADD3 R19, P0, PT, R44, 0xde00, RZ ;  /* 0x0000de002c137810 */ /* 0x000fe20007f1e0ff */
[----:B------:R-:W-:Y:S01]  /*9a10*/  IMAD.X R87, RZ, RZ, R45, P1 ;  /* 0x000000ffff577224 */ /* 0x000fe200008e062d */
[----:B------:R-:W-:Y:S01]  /*9a20*/  LOP3.LUT R64, R4, 0x70, R3, 0x78, !PT ;  /* 0x0000007004407812 */ /* 0x000fe200078e7803 */
[----:B------:R2:W-:Y:S01]  /*9a30*/  ST.E desc[UR46][R20.64], RZ ;  /* 0x000000ff14007985 */ /* 0x0005e2000c10192e */
[----:B------:R-:W-:Y:S01]  /*9a40*/  IADD3 R4, P1, PT, R44, 0xdc00, RZ ;  /* 0x0000dc002c047810 */ /* 0x000fe20007f3e0ff */
[----:B------:R-:W-:Y:S01]  /*9a50*/  IMAD.X R79, RZ, RZ, R45, P0 ;  /* 0x000000ffff4f7224 */ /* 0x000fe200000e062d */
[----:B------:R-:W-:Y:S01]  /*9a60*/  SHF.R.U64 R3, R0, 0x3, R87 ;  /* 0x0000000300037819 */ /* 0x000fe20000001257 */
[----:B------:R2:W-:Y:S01]  /*9a70*/  ST.E desc[UR46][R14.64], RZ ;  /* 0x000000ff0e007985 */ /* 0x0005e2000c10192e */
[----:B------:R-:W-:Y:S01]  /*9a80*/  SHF.R.U64 R5, R2, 0x3, R85 ;  /* 0x0000000302057819 */ /* 0x000fe20000001255 */
[----:B------:R-:W-:Y:S01]  /*9a90*/  IMAD.X R81, RZ, RZ, R45, P1 ;  /* 0x000000ffff517224 */ /* 0x000fe200008e062d */
[----:B------:R-:W-:Y:S01]  /*9aa0*/  LOP3.LUT R86, R0, 0x70, R3, 0x78, !PT ;  /* 0x0000007000567812 */ /* 0x000fe200078e7803 */
[----:B------:R2:W-:Y:S01]  /*9ab0*/  ST.E desc[UR46][R12.64], RZ ;  /* 0x000000ff0c007985 */ /* 0x0005e2000c10192e */
[----:B------:R-:W-:-:S02]  /*9ac0*/  SHF.R.U64 R0, R19, 0x3, R79 ;  /* 0x0000000313007819 */ /* 0x000fc4000000124f */
[----:B------:R-:W-:Y:S01]  /*9ad0*/  LOP3.LUT R84, R2, 0x70, R5, 0x78, !PT ;  /* 0x0000007002547812 */ /* 0x000fe200078e7805 */
[----:B------:R2:W-:Y:S01]  /*9ae0*/  ST.E desc[UR46][R10.64], RZ ;  /* 0x000000ff0a007985 */ /* 0x0005e2000c10192e */
[----:B------:R-:W-:Y:S02]  /*9af0*/  LOP3.LUT R78, R19, 0x70, R0, 0x78, !PT ;  /* 0x00000070134e7812 */ /* 0x000fe400078e7800 */
[----:B------:R-:W-:Y:S01]  /*9b00*/  IADD3 R0, P1, PT, R44, 0xec00, RZ ;  /* 0x0000ec002c007810 */ /* 0x000fe20007f3e0ff */
[----:B------:R2:W-:Y:S01]  /*9b10*/  ST.E desc[UR46][R8.64], RZ ;  /* 0x000000ff08007985 */ /* 0x0005e2000c10192e */
[----:B------:R-:W-:Y:S02]  /*9b20*/  SHF.R.U64 R3, R4, 0x3, R81 ;  /* 0x0000000304037819 */ /* 0x000fe40000001251 */
[----:B------:R-:W-:Y:S01]  /*9b30*/  IADD3 R2, P0, PT, R44, 0xee00, RZ ;  /* 0x0000ee002c027810 */ /* 0x000fe20007f1e0ff */
[----:B------:R-:W-:Y:S01]  /*9b40*/  IMAD.X R83, RZ, RZ, R45, P1 ;  /* 0x000000ffff537224 */ /* 0x000fe200008e062d */
[----:B------:R-:W-:Y:S01]  /*9b50*/  LOP3.LUT R80, R4, 0x70, R3, 0x78, !PT ;  /* 0x0000007004507812 */ /* 0x000fe200078e7803 */
[----:B------:R2:W-:Y:S01]  /*9b60*/  ST.E desc[UR46][R6.64], RZ ;  /* 0x000000ff06007985 */ /* 0x0005e2000c10192e */
[C---:B------:R-:W-:Y:S01]  /*9b70*/  IADD3 R4, P1, PT, R44.reuse, 0xfc00, RZ ;  /* 0x0000fc002c047810 */ /* 0x040fe20007f3e0ff */
[----:B-----5:R-:W-:Y:S01]  /*9b80*/  IMAD.X R77, RZ, RZ, R45, P0 ;  /* 0x000000ffff4d7224 */ /* 0x020fe200000e062d */
[----:B------:R-:W-:Y:S01]  /*9b90*/  IADD3 R19, P0, PT, R44, 0xfe00, RZ ;  /* 0x0000fe002c137810 */ /* 0x000fe20007f1e0ff */
[----:B------:R2:W-:Y:S01]  /*9ba0*/  ST.E desc[UR46][R68.64], RZ ;  /* 0x000000ff44007985 */ /* 0x0005e2000c10192e */
[----:B------:R-:W-:Y:S01]  /*9bb0*/  SHF.R.U64 R3, R0, 0x3, R83 ;  /* 0x0000000300037819 */ /* 0x000fe20000001253 */
[----:B-1----:R-:W-:Y:S01]  /*9bc0*/  IMAD.X R73, RZ, RZ, R45, P1 ;  /* 0x000000ffff497224 */ /* 0x002fe200008e062d */
[----:B------:R-:W-:Y:S01]  /*9bd0*/  SHF.R.U64 R5, R2, 0x3, R77 ;  /* 0x0000000302057819 */ /* 0x000fe2000000124d */
[----:B------:R-:W-:Y:S01]  /*9be0*/  IMAD.X R71, RZ, RZ, R45, P0 ;  /* 0x000000ffff477224 */ /* 0x000fe200000e062d */
[----:B------:R-:W-:Y:S01]  /*9bf0*/  LOP3.LUT R82, R0, 0x70, R3, 0x78, !PT ;  /* 0x0000007000527812 */ /* 0x000fe200078e7803 */
[----:B------:R2:W-:Y:S01]  /*9c00*/  ST.E desc[UR46][R66.64], RZ ;  /* 0x000000ff42007985 */ /* 0x0005e2000c10192e */
[----:B------:R-:W-:-:S02]  /*9c10*/  SHF.R.U64 R3, R4, 0x3, R73 ;  /* 0x0000000304037819 */ /* 0x000fc40000001249 */
[C---:B------:R-:W-:Y:S01]  /*9c20*/  SHF.R.U64 R0, R19.reuse, 0x3, R71 ;  /* 0x0000000313007819 */ /* 0x040fe20000001247 */
[----:B------:R2:W-:Y:S01]  /*9c30*/  ST.E desc[UR46][R64.64], RZ ;  /* 0x000000ff40007985 */ /* 0x0005e2000c10192e */
[----:B------:R-:W-:Y:S02]  /*9c40*/  LOP3.LUT R76, R2, 0x70, R5, 0x78, !PT ;  /* 0x00000070024c7812 */ /* 0x000fe400078e7805 */
[----:B------:R-:W-:Y:S01]  /*9c50*/  LOP3.LUT R72, R4, 0x70, R3, 0x78, !PT ;  /* 0x0000007004487812 */ /* 0x000fe200078e7803 */
[----:B------:R2:W-:Y:S01]  /*9c60*/  ST.E desc[UR46][R62.64], RZ ;  /* 0x000000ff3e007985 */ /* 0x0005e2000c10192e */
[----:B------:R-:W-:-:S03]  /*9c70*/  LOP3.LUT R70, R19, 0x70, R0, 0x78, !PT ;  /* 0x0000007013467812 */ /* 0x000fc600078e7800 */
[----:B------:R2:W-:Y:S04]  /*9c80*/  ST.E desc[UR46][R86.64], RZ ;  /* 0x000000ff56007985 */ /* 0x0005e8000c10192e */
[----:B------:R2:W-:Y:S04]  /*9c90*/  ST.E desc[UR46][R84.64], RZ ;  /* 0x000000ff54007985 */ /* 0x0005e8000c10192e */
[----:B------:R2:W-:Y:S04]  /*9ca0*/  ST.E desc[UR46][R80.64], RZ ;  /* 0x000000ff50007985 */ /* 0x0005e8000c10192e */
[----:B------:R2:W-:Y:S04]  /*9cb0*/  ST.E desc[UR46][R78.64], RZ ;  /* 0x000000ff4e007985 */ /* 0x0005e8000c10192e */
[----:B------:R2:W-:Y:S04]  /*9cc0*/  ST.E desc[UR46][R82.64], RZ ;  /* 0x000000ff52007985 */ /* 0x0005e8000c10192e */
[----:B------:R2:W-:Y:S04]  /*9cd0*/  ST.E desc[UR46][R76.64], RZ ;  /* 0x000000ff4c007985 */ /* 0x0005e8000c10192e */
[----:B------:R2:W-:Y:S01]  /*9ce0*/  ST.E desc[UR46][R72.64], RZ ;  /* 0x000000ff48007985 */ /* 0x0005e2000c10192e */
[----:B------:R-:W1:Y:S01]  /*9cf0*/  S2R R2, SR_CTAID.Z ;  /* 0x0000000000027919 */ /* 0x000e620000002700 */
[----:B------:R-:W3:Y:S02]  /*9d00*/  S2R R0, SR_CTAID.Y ;  /* 0x0000000000007919 */ /* 0x000ee40000002600 */
[----:B------:R2:W-:Y:S01]  /*9d10*/  ST.E desc[UR46][R70.64], RZ ;  /* 0x000000ff46007985 */ /* 0x0005e2000c10192e */
[----:B------:R-:W-:Y:S05]  /*9d20*/  @!P6 BRA `(.L_x_151) ;  /* 0x000000000090e947 */ /* 0x000fea0003800000 */
[----:B------:R-:W4:Y:S01]  /*9d30*/  LDCU UR4, c[0x0][0x380] ;  /* 0x00007000ff0477ac */ /* 0x000f220008000800 */
[----:B------:R-:W-:Y:S01]  /*9d40*/  IADD3 R3, PT, PT, R18, R17, RZ ;  /* 0x0000001112037210 */ /* 0x000fe20007ffe0ff */
[----:B------:R-:W-:Y:S03]  /*9d50*/  BSSY.RECONVERGENT B0, `(.L_x_151) ;  /* 0x0000021000007945 */ /* 0x000fe60003800200 */
[----:B----4-:R-:W-:-:S13]  /*9d60*/  ISETP.GE.AND P0, PT, R3, UR4, PT ;  /* 0x0000000403007c0c */ /* 0x010fda000bf06270 */
[----:B------:R-:W-:Y:S05]  /*9d70*/  @P0 BRA `(.L_x_152) ;  /* 0x0000000000780947 */ /* 0x000fea0003800000 */
[----:B------:R-:W2:Y:S01]  /*9d80*/  LDCU UR4, c[0x0][0x38c] ;  /* 0x00007180ff0477ac */ /* 0x000ea20008000800 */
[----:B------:R-:W1:Y:S01]  /*9d90*/  LDCU UR5, c[0x0][0x890] ;  /* 0x00011200ff0577ac */ /* 0x000e620008000800 */
[----:B------:R-:W4:Y:S01]  /*9da0*/  LDCU.64 UR6, c[0x0][0x888] ;  /* 0x00011100ff0677ac */ /* 0x000f220008000a00 */
[----:B--2---:R-:W2:Y:S01]  /*9db0*/  I2F.U32.RP R8, UR4 ;  /* 0x0000000400087d06 */ /* 0x004ea20008209000 */
[----:B------:R-:W-:-:S07]  /*9dc0*/  ISETP.NE.U32.AND P0, PT, RZ, UR4, PT ;  /* 0x00000004ff007c0c */ /* 0x000fce000bf05070 */
[----:B--2---:R-:W2:Y:S02]  /*9dd0*/  MUFU.RCP R6, R8 ;  /* 0x0000000800067308 */ /* 0x004ea40000001000 */
[----:B--2---:R-:W-:-:S06]  /*9de0*/  IADD3 R6, PT, PT, R6, 0xffffffe, RZ ;  /* 0x0ffffffe06067810 */ /* 0x004fcc0007ffe0ff */
[----:B------:R-:W2:Y:S02]  /*9df0*/  F2I.FTZ.U32.TRUNC.NTZ R5, R6 ;  /* 0x0000000600057305 */ /* 0x000ea4000021f000 */
[----:B--2---:R-:W-:-:S05]  /*9e00*/  IADD3 R4, PT, PT, RZ, -R5, RZ ;  /* 0x80000005ff047210 */ /* 0x004fca0007ffe0ff */
[----:B------:R-:W-:Y:S02]  /*9e10*/  IMAD R7, R4, UR4, RZ ;  /* 0x0000000404077c24 */ /* 0x000fe4000f8e02ff */
[----:B------:R-:W-:-:S05]  /*9e20*/  HFMA2 R4, -RZ, RZ, 0, 0 ;  /* 0x00000000ff047431 */ /* 0x000fca00000001ff */
[----:B------:R-:W-:-:S04]  /*9e30*/  IMAD.HI.U32 R5, R5, R7, R4 ;  /* 0x0000000705057227 */ /* 0x000fc800078e0004 */
[----:B-1----:R-:W-:Y:S02]  /*9e40*/  IMAD R4, R2, UR5, R3 ;  /* 0x0000000502047c24 */ /* 0x002fe4000f8e0203 */
[----:B---3--:R-:W-:-:S04]  /*9e50*/  IMAD.HI.U32 R5, R5, R0, RZ ;  /* 0x0000000005057227 */ /* 0x008fc800078e00ff */
[----:B------:R-:W-:-:S04]  /*9e60*/  IMAD.MOV R7, RZ, RZ, -R5 ;  /* 0x000000ffff077224 */ /* 0x000fc800078e0a05 */
[----:B------:R-:W-:-:S05]  /*9e70*/  IMAD R7, R7, UR4, R0 ;  /* 0x0000000407077c24 */ /* 0x000fca000f8e0200 */
[----:B------:R-:W-:-:S13]  /*9e80*/  ISETP.GE.U32.AND P2, PT, R7, UR4, PT ;  /* 0x0000000407007c0c */ /* 0x000fda000bf46070 */
[----:B------:R-:W-:Y:S02]  /*9e90*/  @P2 IADD3 R7, PT, PT, R7, -UR4, RZ ;  /* 0x8000000407072c10 */ /* 0x000fe4000fffe0ff */
[----:B------:R-:W-:Y:S02]  /*9ea0*/  @P2 IADD3 R5, PT, PT, R5, 0x1, RZ ;  /* 0x0000000105052810 */ /* 0x000fe40007ffe0ff */
[----:B------:R-:W-:Y:S02]  /*9eb0*/  ISETP.GE.U32.AND P1, PT, R7, UR4, PT ;  /* 0x0000000407007c0c */ /* 0x000fe4000bf26070 */
[----:B------:R-:W1:Y:S11]  /*9ec0*/  LDC.64 R6, c[0x0][0x880] ;  /* 0x00022000ff067b82 */ /* 0x000e760000000a00 */
[----:B------:R-:W-:Y:S01]  /*9ed0*/  @P1 VIADD R5, R5, 0x1 ;  /* 0x0000000105051836 */ /* 0x000fe20000000000 */
[----:B------:R-:W-:-:S04]  /*9ee0*/  @!P0 LOP3.LUT R5, RZ, UR4, RZ, 0x33, !PT ;  /* 0x00000004ff058c12 */ /* 0x000fc8000f8e33ff */
[C---:B------:R-:W-:Y:S01]  /*9ef0*/  IADD3 R3, PT, PT, -R5.reuse, RZ, RZ ;  /* 0x000000ff05037210 */ /* 0x040fe20007ffe1ff */
[----:B----4-:R-:W-:-:S04]  /*9f00*/  IMAD R5, R5, UR7, R4 ;  /* 0x0000000705057c24 */ /* 0x010fc8000f8e0204 */
[----:B------:R-:W-:Y:S01]  /*9f10*/  IMAD R4, R3, UR4, R0 ;  /* 0x0000000403047c24 */ /* 0x000fe2000f8e0200 */
[----:B------:R-:W-:-:S03]  /*9f20*/  MOV R3, 0xff800000 ;  /* 0xff80000000037802 */ /* 0x000fc60000000f00 */
[----:B------:R-:W-:-:S04]  /*9f30*/  IMAD R5, R4, UR6, R5 ;  /* 0x0000000604057c24 */ /* 0x000fc8000f8e0205 */
[----:B-1----:R-:W-:-:S05]  /*9f40*/  IMAD.WIDE.U32 R6, R5, 0x4, R6 ;  /* 0x0000000405067825 */ /* 0x002fca00078e0006 */
[----:B------:R4:W-:Y:S02]  /*9f50*/  STG.E desc[UR46][R6.64], R3 ;  /* 0x0000000306007986 */ /* 0x0009e4000c10192e */
.L_x_152:
[----:B------:R-:W-:Y:S05]  /*9f60*/  BSYNC.RECONVERGENT B0 ;  /* 0x0000000000007941 */ /* 0x000fea0003800200 */
.L_x_151:
[----:B------:R-:W-:-:S09]  /*9f70*/  UISETP.NE.AND UP0, UPT, UR41, URZ, UPT ;  /* 0x000000ff2900728c */ /* 0x000fd2000bf05270 */
[----:B------:R-:W-:Y:S05]  /*9f80*/  BRA.U UP0, `(.L_x_153) ;  /* 0x0000000100047547 */ /* 0x000fea000b800000 */
[----:B------:R-:W-:Y:S05]  /*9f90*/  BPT.TRAP 0x1 ;  /* 0x000000040000795c */ /* 0x000fea0000300000 */
.L_x_153:
[C---:B------:R-:W-:Y:S01]  /*9fa0*/  IADD3 R5, P2, PT, R44.reuse, 0x10200, RZ ;  /* 0x000102002c057810 */ /* 0x040fe20007f5e0ff */
[----:B------:R3:W-:Y:S01]  /*9fb0*/  SYNCS.ARRIVE.TRANS64.A1T0 RZ, [R16+URZ+0x380b0], RZ ;  /* 0x0380b0ff10ff79a7 */ /* 0x0007e200081000ff */
[C---:B----4-:R-:W-:Y:S01]  /*9fc0*/  IADD3 R3, P3, PT, R44.reuse, 0x10000, RZ ;  /* 0x000100002c037810 */ /* 0x050fe20007f7e0ff */
[----:B------:R-:W-:Y:S01]  /*9fd0*/  STL.64 [R1+0x70], R16 ;  /* 0x0000701001007387 */ /* 0x000fe20000100a00 */
[C---:B--2---:R-:W-:Y:S01]  /*9fe0*/  IADD3 R7, P1, PT, R44.reuse, 0x11000, RZ ;  /* 0x000110002c077810 */ /* 0x044fe20007f3e0ff */
[--C-:B------:R-:W-:Y:S01]  /*9ff0*/  IMAD.X R77, RZ, RZ, R45.reuse, P2 ;  /* 0x000000ffff4d7224 */ /* 0x100fe200010e062d */
[----:B------:R-:W-:Y:S01]  /*a000*/  IADD3 R9, P0, PT, R44, 0x11200, RZ ;  /* 0x000112002c097810 */ /* 0x000fe20007f1e0ff */
[--C-:B------:R-:W-:Y:S01]  /*a010*/  IMAD.X R87, RZ, RZ, R45.reuse, P3 ;  /* 0x000000ffff577224 */ /* 0x100fe200018e062d */
[----:B------:R-:W-:Y:S01]  /*a020*/  UISETP.NE.AND UP0, UPT, UR41, URZ, UPT ;  /* 0x000000ff2900728c */ /* 0x000fe2000bf05270 */
[----:B------:R-:W-:Y:S01]  /*a030*/  IMAD.X R75, RZ, RZ, R45, P1 ;  /* 0x000000ffff4b7224 */ /* 0x000fe200008e062d */
[----:B------:R-:W-:Y:S01]  /*a040*/  SHF.R.U64 R6, R5, 0x3, R77 ;  /* 0x0000000305067819 */ /* 0x000fe2000000124d */
[----:B------:R-:W-:Y:S01]  /*a050*/  IMAD.X R73, RZ, RZ, R45, P0 ;  /* 0x000000ffff497224 */ /* 0x000fe200000e062d */
[----:B------:R-:W-:-:S02]  /*a060*/  SHF.R.U64 R4, R3, 0x3, R87 ;  /* 0x0000000303047819 */ /* 0x000fc40000001257 */
[----:B------:R-:W-:Y:S02]  /*a070*/  LOP3.LUT R76, R5, 0x70, R6, 0x78, !PT ;  /* 0x00000070054c7812 */ /* 0x000fe400078e7806 */
[----:B------:R-:W-:Y:S02]  /*a080*/  LOP3.LUT R86, R3, 0x70, R4, 0x78, !PT ;  /* 0x0000007003567812 */ /* 0x000fe400078e7804 */
[C---:B------:R-:W-:Y:S02]  /*a090*/  IADD3 R5, P2, PT, R44.reuse, 0x12200, RZ ;  /* 0x000122002c057810 */ /* 0x040fe40007f5e0ff */
[----:B------:R-:W-:Y:S01]  /*a0a0*/  SHF.R.U64 R8, R7, 0x3, R75 ;  /* 0x0000000307087819 */ /* 0x000fe2000000124b */
[----:B------:R2:W-:Y:S01]  /*a0b0*/  ST.E desc[UR46][R86.64], RZ ;  /* 0x000000ff56007985 */ /* 0x0005e2000c10192e */
[C---:B------:R-:W-:Y:S01]  /*a0c0*/  IADD3 R3, P3, PT, R44.reuse, 0x12000, RZ ;  /* 0x000120002c037810 */ /* 0x040fe20007f7e0ff */
[----:B------:R-:W-:Y:S01]  /*a0d0*/  IMAD.X R63, RZ, RZ, R45, P2 ;  /* 0x000000ffff3f7224 */ /* 0x000fe200010e062d */
[----:B------:R-:W-:Y:S01]  /*a0e0*/  SHF.R.U64 R10, R9, 0x3, R73 ;  /* 0x00000003090a7819 */ /* 0x000fe20000001249 */
[----:B------:R-:W-:Y:S01]  /*a0f0*/  ST.E desc[UR46][R76.64], RZ ;  /* 0x000000ff4c007985 */ /* 0x000fe2000c10192e */
[----:B------:R-:W-:Y:S01]  /*a100*/  LOP3.LUT R74, R7, 0x70, R8, 0x78, !PT ;  /* 0x00000070074a7812 */ /* 0x000fe200078e7808 */
[----:B------:R-:W-:Y:S01]  /*a110*/  IMAD.X R65, RZ, RZ, R45, P3 ;  /* 0x000000ffff417224 */ /* 0x000fe200018e062d */
[----:B------:R-:W-:-:S02]  /*a120*/  IADD3 R7, P1, PT, R44, 0x13000, RZ ;  /* 0x000130002c077810 */ /* 0x000fc40007f3e0ff */
        /* <DEDUP_REMOVED lines=8> */
[----:B------:R-:W-:Y:S02]  /*a1b0*/  LOP3.LUT R62, R5, 0x70, R6, 0x78, !PT ;  /* 0x00000070053e7812 */ /* 0x000fe400078e7806 */
[----:B------:R-:W-:-:S02]  /*a1c0*/  LOP3.LUT R64, R3, 0x70, R4, 0x78, !PT ;  /* 0x0000007003407812 */ /* 0x000fc400078e7804 */
        /* <DEDUP_REMOVED lines=11> */
[----:B------:R-:W-:Y:S01]  /*a280*/  ST.E desc[UR46][R60.64], RZ ;  /* 0x000000ff3c007985 */ /* 0x000fe2000c10192e */
        /* <DEDUP_REMOVED lines=109> */
[C---:B------:R-:W-:Y:S01]  /*a960*/  SHF.R.U64 R8, R7.reuse, 0x3, R67 ;  /* 0x0000000307087819 */ /* 0x040fe20000001243 */
[----:B------:R3:W-:Y:S01]  /*a970*/  ST.E desc[UR46][R70.64], RZ ;  /* 0x000000ff46007985 */ /* 0x0007e2000c10192e */
[C---:B------:R-:W-:Y:S01]  /*a980*/  IADD3 R3, P1, PT, R44.reuse, 0x10400, RZ ;  /* 0x000104002c037810 */ /* 0x040fe20007f3e0ff */
[--C-:B------:R-:W-:Y:S01]  /*a990*/  IMAD.X R83, RZ, RZ, R45.reuse, P0 ;  /* 0x000000ffff537224 */ /* 0x100fe200000e062d */
[----:B------:R-:W-:Y:S01]  /*a9a0*/  LOP3.LUT R66, R7, 0x70, R8, 0x78, !PT ;  /* 0x0000007007427812 */ /* 0x000fe200078e7808 */
[----:B------:R-:W-:Y:S01]  /*a9b0*/  ST.E desc[UR46][R68.64], RZ ;  /* 0x000000ff44007985 */ /* 0x000fe2000c10192e */
        /* <DEDUP_REMOVED lines=8> */
[----:B------:R-:W-:-:S02]  /*aa40*/  LOP3.LUT R82, R5, 0x70, R6, 0x78, !PT ;  /* 0x0000007005527812 */ /* 0x000fc400078e7806 */
[----:B------:R-:W-:Y:S02]  /*aa50*/  LOP3.LUT R84, R3, 0x70, R4, 0x78, !PT ;  /* 0x0000007003547812 */ /* 0x000fe400078e7804 */
[C---:B------:R-:W-:Y:S02]  /*aa60*/  SHF.R.U64 R3, R8.reuse, 0x3, R79 ;  /* 0x0000000308037819 */ /* 0x040fe4000000124f */
[----:B------:R-:W-:Y:S02]  /*aa70*/  SHF.R.U64 R4, R7, 0x3, R81 ;  /* 0x0000000307047819 */ /* 0x000fe40000001251 */
[----:B------:R-:W-:Y:S02]  /*aa80*/  LOP3.LUT R78, R8, 0x70, R3, 0x78, !PT ;  /* 0x00000070084e7812 */ /* 0x000fe400078e7803 */
[C---:B------:R-:W-:Y:S02]  /*aa90*/  IADD3 R3, P1, PT, R44.reuse, 0x12400, RZ ;  /* 0x000124002c037810 */ /* 0x040fe40007f3e0ff */
[----:B------:R-:W-:-:S02]  /*aaa0*/  IADD3 R5, P0, PT, R44, 0x12600, RZ ;  /* 0x000126002c057810 */ /* 0x000fc40007f1e0ff */
[----:B------:R-:W-:Y:S01]  /*aab0*/  LOP3.LUT R80, R7, 0x70, R4, 0x78, !PT ;  /* 0x0000007007507812 */ /* 0x000fe200078e7804 */
[--C-:B------:R-:W-:Y:S01]  /*aac0*/  IMAD.X R89, RZ, RZ, R45.reuse, P1 ;  /* 0x000000ffff597224 */ /* 0x100fe200008e062d */
[C---:B------:R-:W-:Y:S01]  /*aad0*/  IADD3 R7, P1, PT, R44.reuse, 0x13400, RZ ;  /* 0x000134002c077810 */ /* 0x040fe20007f3e0ff */
[----:B--2---:R-:W-:Y:S01]  /*aae0*/  IMAD.X R87, RZ, RZ, R45, P0 ;  /* 0x000000ffff577224 */ /* 0x004fe200000e062d */
[----:B------:R-:W-:Y:S02]  /*aaf0*/  IADD3 R8, P0, PT, R44, 0x13600, RZ ;  /* 0x000136002c087810 */ /* 0x000fe40007f1e0ff */
[----:B------:R-:W-:Y:S01]  /*ab00*/  SHF.R.U64 R4, R3, 0x3, R89 ;  /* 0x0000000303047819 */ /* 0x000fe20000001259 */
[----:B----4-:R-:W-:Y:S01]  /*ab10*/  IMAD.X R75, RZ, RZ, R45, P1 ;  /* 0x000000ffff4b7224 */ /* 0x010fe200008e062d */
[----:B------:R-:W-:Y:S01]  /*ab20*/  SHF.R.U64 R6, R5, 0x3, R87 ;  /* 0x0000000305067819 */ /* 0x000fe20000001257 */
[----:B-1----:R-:W-:Y:S01]  /*ab30*/  IMAD.X R73, RZ, RZ, R45, P0 ;  /* 0x000000ffff497224 */ /* 0x002fe200000e062d */
[----:B------:R-:W-:-:S02]  /*ab40*/  LOP3.LUT R88, R3, 0x70, R4, 0x78, !PT ;  /* 0x0000007003587812 */ /* 0x000fc400078e7804 */
[C---:B------:R-:W-:Y:S02]  /*ab50*/  SHF.R.U64 R4, R7.reuse, 0x3, R75 ;  /* 0x0000000307047819 */ /* 0x040fe4000000124b */
[C---:B------:R-:W-:Y:S02]  /*ab60*/  SHF.R.U64 R3, R8.reuse, 0x3, R73 ;  /* 0x0000000308037819 */ /* 0x040fe40000001249 */
[----:B------:R-:W-:Y:S02]  /*ab70*/  LOP3.LUT R74, R7, 0x70, R4, 0x78, !PT ;  /* 0x00000070074a7812 */ /* 0x000fe400078e7804 */
[----:B------:R-:W-:Y:S02]  /*ab80*/  LOP3.LUT R72, R8, 0x70, R3, 0x78, !PT ;  /* 0x0000007008487812 */ /* 0x000fe400078e7803 */
[C---:B------:R-:W-:Y:S02]  /*ab90*/  IADD3 R4, P0, PT, R44.reuse, 0x14600, RZ ;  /* 0x000146002c047810 */ /* 0x040fe40007f1e0ff */
[----:B------:R-:W-:-:S02]  /*aba0*/  IADD3 R3, P1, PT, R44, 0x14400, RZ ;  /* 0x000144002c037810 */ /* 0x000fc40007f3e0ff */
[----:B------:R-:W-:Y:S01]  /*abb0*/  LOP3.LUT R86, R5, 0x70, R6, 0x78, !PT ;  /* 0x0000007005567812 */ /* 0x000fe200078e7806 */
[--C-:B---3--:R-:W-:Y:S01]  /*abc0*/  IMAD.X R65, RZ, RZ, R45.reuse, P0 ;  /* 0x000000ffff417224 */ /* 0x108fe200000e062d */
[C---:B------:R-:W-:Y:S01]  /*abd0*/  IADD3 R8, P0, PT, R44.reuse, 0x15600, RZ ;  /* 0x000156002c087810 */ /* 0x040fe20007f1e0ff */
[----:B------:R-:W-:Y:S01]  /*abe0*/  IMAD.X R77, RZ, RZ, R45, P1 ;  /* 0x000000ffff4d7224 */ /* 0x000fe200008e062d */
[----:B------:R-:W-:Y:S02]  /*abf0*/  IADD3 R7, P1, PT, R44, 0x15400, RZ ;  /* 0x000154002c077810 */ /* 0x000fe40007f3e0ff */
[C---:B------:R-:W-:Y:S01]  /*ac00*/  SHF.R.U64 R5, R4.reuse, 0x3, R65 ;  /* 0x0000000304057819 */ /* 0x040fe20000001241 */
[----:B------:R-:W-:Y:S01]  /*ac10*/  IMAD.X R59, RZ, RZ, R45, P0 ;  /* 0x000000ffff3b7224 */ /* 0x000fe200000e062d */
[----:B------:R-:W-:Y:S01]  /*ac20*/  SHF.R.U64 R6, R3, 0x3, R77 ;  /* 0x0000000303067819 */ /* 0x000fe2000000124d */
[----:B------:R-:W-:Y:S01]  /*ac30*/  IMAD.X R61, RZ, RZ, R45, P1 ;  /* 0x000000ffff3d7224 */ /* 0x000fe200008e062d */
[----:B------:R-:W-:-:S02]  /*ac40*/  LOP3.LUT R64, R4, 0x70, R5, 0x78, !PT ;  /* 0x0000007004407812 */ /* 0x000fc400078e7805 */
[----:B------:R-:W-:Y:S02]  /*ac50*/  LOP3.LUT R76, R3, 0x70, R6, 0x78, !PT ;  /* 0x00000070034c7812 */ /* 0x000fe400078e7806 */
[C---:B------:R-:W-:Y:S02]  /*ac60*/  SHF.R.U64 R3, R8.reuse, 0x3, R59 ;  /* 0x0000000308037819 */ /* 0x040fe4000000123b */
[C---:B------:R-:W-:Y:S02]  /*ac70*/  SHF.R.U64 R4, R7.reuse, 0x3, R61 ;  /* 0x0000000307047819 */ /* 0x040fe4000000123d */
[----:B------:R-:W-:Y:S02]  /*ac80*/  LOP3.LUT R58, R8, 0x70, R3, 0x78, !PT ;  /* 0x00000070083a7812 */ /* 0x000fe400078e7803 */
[----:B------:R-:W-:Y:S02]  /*ac90*/  LOP3.LUT R60, R7, 0x70, R4, 0x78, !PT ;  /* 0x00000070073c7812 */ /* 0x000fe400078e7804 */
[----:B------:R-:W-:-:S02]  /*aca0*/  IADD3 R3, P1, PT, R44, 0x16400, RZ ;  /* 0x000164002c037810 */ /* 0x000fc40007f3e0ff */
[C---:B------:R-:W-:Y:S02]  /*acb0*/  IADD3 R4, P0, PT, R44.reuse, 0x16600, RZ ;  /* 0x000166002c047810 */ /* 0x040fe40007f1e0ff */
[----:B------:R-:W-:Y:S01]  /*acc0*/  SHF.R.U64 R28, R9, 0x3, R29 ;  /* 0x00000003091c7819 */ /* 0x000fe2000000121d */
[--C-:B------:R-:W-:Y:S01]  /*acd0*/  IMAD.X R63, RZ, RZ, R45.reuse, P1 ;  /* 0x000000ffff3f7224 */ /* 0x100fe200008e062d */
        /* <DEDUP_REMOVED lines=15> */
[----:B------:R-:W-:Y:S01]  /*add0*/  LOP3.LUT R28, R9, 0x70, R28, 0x78, !PT ;  /* 0x00000070091c7812 */ /* 0x000fe200078e781c */
[--C-:B------:R-:W-:Y:S01]  /*ade0*/  IMAD.X R49, RZ, RZ, R45.reuse, P0 ;  /* 0x000000ffff317224 */ /* 0x100fe200000e062d */
[C---:B------:R-:W-:Y:S01]  /*adf0*/  IADD3 R8, P0, PT, R44.reuse, 0x19600, RZ ;  /* 0x000196002c087810 */ /* 0x040fe20007f1e0ff */
[----:B------:R-:W-:Y:S01]  /*ae00*/  IMAD.X R55, RZ, RZ, R45, P1 ;  /* 0x000000ffff377224 */ /* 0x000fe200008e062d */
[----:B------:R-:W-:Y:S01]  /*ae10*/  IADD3 R7, P1, PT, R44, 0x19400, RZ ;  /* 0x000194002c077810 */ /* 0x000fe20007f3e0ff */
[----:B------:R-:W-:Y:S01]  /*ae20*/  ST.E desc[UR46][R28.64], RZ ;  /* 0x000000ff1c007985 */ /* 0x000fe2000c10192e */
[C---:B------:R-:W-:Y:S01]  /*ae30*/  SHF.R.U64 R5, R4.reuse, 0x3, R49 ;  /* 0x0000000304057819 */ /* 0x040fe20000001231 */
[----:B------:R-:W-:Y:S01]  /*ae40*/  IMAD.X R41, RZ, RZ, R45, P0 ;  /* 0x000000ffff297224 */ /* 0x000fe200000e062d */
[C---:B------:R-:W-:Y:S01]  /*ae50*/  SHF.R.U64 R6, R3.reuse, 0x3, R55 ;  /* 0x0000000303067819 */ /* 0x040fe20000001237 */
[----:B------:R-:W-:Y:S01]  /*ae60*/  IMAD.X R43, RZ, RZ, R45, P1 ;  /* 0x000000ffff2b7224 */ /* 0x000fe200008e062d */
[----:B------:R-:W-:Y:S01]  /*ae70*/  LOP3.LUT R48, R4, 0x70, R5, 0x78, !PT ;  /* 0x0000007004307812 */ /* 0x000fe200078e7805 */
[----:B------:R1:W-:Y:S01]  /*ae80*/  ST.E desc[UR46][R84.64], RZ ;  /* 0x000000ff54007985 */ /* 0x0003e2000c10192e */
[----:B------:R-:W-:-:S02]  /*ae90*/  LOP3.LUT R54, R3, 0x70, R6, 0x78, !PT ;  /* 0x0000007003367812 */ /* 0x000fc400078e7806 */
[C---:B------:R-:W-:Y:S01]  /*aea0*/  SHF.R.U64 R3, R8.reuse, 0x3, R41 ;  /* 0x0000000308037819 */ /* 0x040fe20000001229 */
[----:B------:R-:W-:Y:S01]  /*aeb0*/  ST.E desc[UR46][R82.64], RZ ;  /* 0x000000ff52007985 */ /* 0x000fe2000c10192e */
[C---:B------:R-:W-:Y:S02]  /*aec0*/  SHF.R.U64 R4, R7.reuse, 0x3, R43 ;  /* 0x0000000307047819 */ /* 0x040fe4000000122b */
[----:B------:R-:W-:Y:S01]  /*aed0*/  LOP3.LUT R40, R8, 0x70, R3, 0x78, !PT ;  /* 0x0000007008287812 */ /* 0x000fe200078e7803 */
[----:B------:R-:W-:Y:S01]  /*aee0*/  ST.E desc[UR46][R80.64], RZ ;  /* 0x000000ff50007985 */ /* 0x000fe2000c10192e */
[----:B------:R-:W-:Y:S02]  /*aef0*/  LOP3.LUT R42, R7, 0x70, R4, 0x78, !PT ;  /* 0x00000070072a7812 */ /* 0x000fe400078e7804 */
[C---:B------:R-:W-:Y:S01]  /*af00*/  IADD3 R3, P1, PT, R44.reuse, 0x1a400, RZ ;  /* 0x0001a4002c037810 */ /* 0x040fe20007f3e0ff */
[----:B------:R2:W-:Y:S01]  /*af10*/  ST.E desc[UR46][R78.64], RZ ;  /* 0x000000ff4e007985 */ /* 0x0005e2000c10192e */
[----:B------:R-:W-:-:S03]  /*af20*/  IADD3 R4, P0, PT, R44, 0x1a600, RZ ;  /* 0x0001a6002c047810 */ /* 0x000fc60007f1e0ff */
        /* <DEDUP_REMOVED lines=10> */
[----:B------:R-:W-:Y:S01]  /*afd0*/  ST.E desc[UR46][R86.64], RZ ;  /* 0x000000ff56007985 */ /* 0x000fe2000c10192e */
[----:B------:R-:W-:-:S02]  /*afe0*/  LOP3.LUT R38, R4, 0x70, R5, 0x78, !PT ;  /* 0x0000007004267812 */ /* 0x000fc400078e7805 */
[C---:B------:R-:W-:Y:S01]  /*aff0*/  SHF.R.U64 R4, R7.reuse, 0x3, R35 ;  /* 0x0000000307047819 */ /* 0x040fe20000001223 */
[----:B------:R-:W-:Y:S01]  /*b000*/  ST.E desc[UR46][R74.64], RZ ;  /* 0x000000ff4a007985 */ /* 0x000fe2000c10192e */
[C---:B------:R-:W-:Y:S02]  /*b010*/  SHF.R.U64 R3, R8.reuse, 0x3, R33 ;  /* 0x0000000308037819 */ /* 0x040fe40000001221 */
[----:B------:R-:W-:Y:S01]  /*b020*/  LOP3.LUT R34, R7, 0x70, R4, 0x78, !PT ;  /* 0x0000007007227812 */ /* 0x000fe200078e7804 */
[----:B------:R3:W-:Y:S01]  /*b030*/  ST.E desc[UR46][R72.64], RZ ;  /* 0x000000ff48007985 */ /* 0x0007e2000c10192e */
        /* <DEDUP_REMOVED lines=17> */
[----:B------:R4:W-:Y:S01]  /*b150*/  ST.E desc[UR46][R58.64], RZ ;  /* 0x000000ff3a007985 */ /* 0x0009e2000c10192e */
[C---:B------:R-:W-:Y:S02]  /*b160*/  SHF.R.U64 R4, R7.reuse, 0x3, R25 ;  /* 0x0000000307047819 */ /* 0x040fe40000001219 */
[----:B------:R-:W-:Y:S01]  /*b170*/  LOP3.LUT R22, R8, 0x70, R3, 0x78, !PT ;  /* 0x0000007008167812 */ /* 0x000fe200078e7803 */
[----:B------:R4:W-:Y:S01]  /*b180*/  ST.E desc[UR46][R62.64], RZ ;  /* 0x000000ff3e007985 */ /* 0x0009e2000c10192e */
[----:B------:R-:W-:Y:S02]  /*b190*/  LOP3.LUT R24, R7, 0x70, R4, 0x78, !PT ;  /* 0x0000007007187812 */ /* 0x000fe400078e7804 */
[C---:B------:R-:W-:Y:S01]  /*b1a0*/  IADD3 R3, P1, PT, R44.reuse, 0x1e400, RZ ;  /* 0x0001e4002c037810 */ /* 0x040fe20007f3e0ff */
[----:B------:R-:W-:Y:S01]  /*b1b0*/  ST.E desc[UR46][R56.64], RZ ;  /* 0x000000ff38007985 */ /* 0x000fe2000c10192e */
        /* <DEDUP_REMOVED lines=26> */
[----:B------:R4:W-:Y:S01]  /*b360*/  ST.E desc[UR46][R40.64], RZ ;  /* 0x000000ff28007985 */ /* 0x0009e2000c10192e */
        /* <DEDUP_REMOVED lines=18> */
[----:B-1----:R-:W-:Y:S01]  /*b490*/  IMAD.X R85, RZ, RZ, R45, P0 ;  /* 0x000000ffff557224 */ /* 0x002fe200000e062d */
        /* <DEDUP_REMOVED lines=16> */
[----:B------:R-:W-:Y:S01]  /*b5a0*/  ST.E desc[UR46][R26.64], RZ ;  /* 0x000000ff1a007985 */ /* 0x000fe2000c10192e */
[----:B------:R-:W-:-:S03]  /*b5b0*/  IADD3 R3, P1, PT, R44, 0x14800, RZ ;  /* 0x000148002c037810 */ /* 0x000fc60007f3e0ff */
[--C-:B--2---:R-:W-:Y:S01]  /*b5c0*/  IMAD.X R79, RZ, RZ, R45.reuse, P0 ;  /* 0x000000ffff4f7224 */ /* 0x104fe200000e062d */
[C---:B------:R-:W-:Y:S01]  /*b5d0*/  IADD3 R8, P0, PT, R44.reuse, 0x15a00, RZ ;  /* 0x00015a002c087810 */ /* 0x040fe20007f1e0ff */
[----:B------:R-:W-:Y:S01]  /*b5e0*/  IMAD.X R81, RZ, RZ, R45, P1 ;  /* 0x000000ffff517224 */ /* 0x000fe200008e062d */
[----:B------:R-:W-:Y:S01]  /*b5f0*/  IADD3 R7, P1, PT, R44, 0x15800, RZ ;  /* 0x000158002c077810 */ /* 0x000fe20007f3e0ff */
[----:B------:R-:W-:Y:S01]  /*b600*/  ST.E desc[UR46][R20.64], RZ ;  /* 0x000000ff14007985 */ /* 0x000fe2000c10192e */
[C---:B------:R-:W-:Y:S01]  /*b610*/  SHF.R.U64 R5, R4.reuse, 0x3, R79 ;  /* 0x0000000304057819 */ /* 0x040fe2000000124f */
[----:B---3--:R-:W-:Y:S01]  /*b620*/  IMAD.X R73, RZ, RZ, R45, P0 ;  /* 0x000000ffff497224 */ /* 0x008fe200000e062d */
[C---:B------:R-:W-:Y:S01]  /*b630*/  SHF.R.U64 R6, R3.reuse, 0x3, R81 ;  /* 0x0000000303067819 */ /* 0x040fe20000001251 */
[----:B------:R-:W-:Y:S01]  /*b640*/  IMAD.X R75, RZ, RZ, R45, P1 ;  /* 0x000000ffff4b7224 */ /* 0x000fe200008e062d */
[----:B------:R-:W-:Y:S01]  /*b650*/  LOP3.LUT R78, R4, 0x70, R5, 0x78, !PT ;  /* 0x00000070044e7812 */ /* 0x000fe200078e7805 */
[----:B------:R-:W-:Y:S01]  /*b660*/  ST.E desc[UR46][R12.64], RZ ;  /* 0x000000ff0c007985 */ /* 0x000fe2000c10192e */
        /* <DEDUP_REMOVED lines=8> */
[----:B------:R-:W-:Y:S01]  /*b6f0*/  ST.E desc[UR46][R70.64], RZ ;  /* 0x000000ff46007985 */ /* 0x000fe2000c10192e */
[----:B------:R-:W-:-:S03]  /*b700*/  IADD3 R4, P0, PT, R44, 0x16a00, RZ ;  /* 0x00016a002c047810 */ /* 0x000fc60007f1e0ff */
[--C-:B------:R-:W-:Y:S01]  /*b710*/  IMAD.X R83, RZ, RZ, R45.reuse, P1 ;  /* 0x000000ffff537224 */ /* 0x100fe200008e062d */
[C---:B------:R-:W-:Y:S01]  /*b720*/  IADD3 R7, P1, PT, R44.reuse, 0x17800, RZ ;  /* 0x000178002c077810 */ /* 0x040fe20007f3e0ff */
[----:B----4-:R-:W-:Y:S01]  /*b730*/  IMAD.X R77, RZ, RZ, R45, P0 ;  /* 0x000000ffff4d7224 */ /* 0x010fe200000e062d */
        /* <DEDUP_REMOVED lines=77> */
[C---:B------:R-:W-:Y:S02]  /*bc10*/  IADD3 R3, P5, PT, R44.reuse, 0x1e800, RZ ;  /* 0x0001e8002c037810 */ /* 0x040fe40007fbe0ff */
[----:B------:R-:W-:Y:S01]  /*bc20*/  LOP3.LUT R34, R7, 0x70, R4, 0x78, !PT ;  /* 0x0000007007227812 */ /* 0x000fe200078e7804 */
[----:B------:R-:W-:Y:S01]  /*bc30*/  ST.E desc[UR46][R54.64], RZ ;  /* 0x000000ff36007985 */ /* 0x000fe2000c10192e */
[----:B-1----:R-:W-:-:S02]  /*bc40*/  IADD3 R10, P0, PT, R44, 0x10e00, RZ ;  /* 0x00010e002c0a7810 */ /* 0x002fc40007f1e0ff */
[C---:B------:R-:W-:Y:S01]  /*bc50*/  IADD3 R7, P3, PT, R44.reuse, 0x1f800, RZ ;  /* 0x0001f8002c077810 */ /* 0x040fe20007f7e0ff */
[----:B------:R1:W-:Y:S01]  /*bc60*/  STL.64 [R1+0xb8], R2 ;  /* 0x0000b80201007387 */ /* 0x0003e20000100a00 */
[C---:B------:R-:W-:Y:S01]  /*bc70*/  IADD3 R8, P2, PT, R44.reuse, 0x1fa00, RZ ;  /* 0x0001fa002c087810 */ /* 0x040fe20007f5e0ff */
[--C-:B------:R-:W-:Y:S01]  /*bc80*/  IMAD.X R21, RZ, RZ, R45.reuse, P0 ;  /* 0x000000ffff157224 */ /* 0x100fe200000e062d */
[C---:B------:R-:W-:Y:S01]  /*bc90*/  IADD3 R9, P1, PT, R44.reuse, 0x10c00, RZ ;  /* 0x00010c002c097810 */ /* 0x040fe20007f3e0ff */
[--C-:B--2---:R-:W-:Y:S01]  /*bca0*/  IMAD.X R15, RZ, RZ, R45.reuse, P3 ;  /* 0x000000ffff0f7224 */ /* 0x104fe200018e062d */
[C---:B------:R-:W-:Y:S01]  /*bcb0*/  IADD3 R13, P3, PT, R44.reuse, 0x12c00, RZ ;  /* 0x00012c002c0d7810 */ /* 0x040fe20007f7e0ff */
[----:B------:R-:W-:Y:S01]  /*bcc0*/  ST.E desc[UR46][R42.64], RZ ;  /* 0x000000ff2a007985 */ /* 0x000fe2000c10192e */
[C---:B------:R-:W-:Y:S01]  /*bcd0*/  IADD3 R5, P4, PT, R44.reuse, 0x1ea00, RZ ;  /* 0x0001ea002c057810 */ /* 0x040fe20007f9e0ff */
[--C-:B------:R-:W-:Y:S01]  /*bce0*/  IMAD.X R23, RZ, RZ, R45.reuse, P1 ;  /* 0x000000ffff177224 */ /* 0x100fe200008e062d */
[C---:B------:R-:W-:Y:S01]  /*bcf0*/  IADD3 R19, P0, PT, R44.reuse, 0x13e00, RZ ;  /* 0x00013e002c137810 */ /* 0x040fe20007f1e0ff */
[----:B------:R2:W-:Y:S04]  /*bd00*/  STL.64 [R1+0xa8], R8 ;  /* 0x0000a80801007387 */ /* 0x0005e80000100a00 */
[----:B------:R3:W-:Y:S04]  /*bd10*/  STL [R1+0x5c], R15 ;  /* 0x00005c0f01007387 */ /* 0x0007e80000100800 */
[----:B------:R-:W-:Y:S04]  /*bd20*/  STL [R1+0x44], R21 ;  /* 0x0000441501007387 */ /* 0x000fe80000100800 */
[----:B------:R-:W-:Y:S04]  /*bd30*/  STL [R1+0x4c], R23 ;  /* 0x00004c1701007387 */ /* 0x000fe80000100800 */
[----:B------:R4:W-:Y:S01]  /*bd40*/  STL.64 [R1+0x88], R18 ;  /* 0x0000881201007387 */ /* 0x0009e20000100a00 */
[----:B-1----:R-:W-:Y:S01]  /*bd50*/  IMAD.X R3, RZ, RZ, R45, P5 ;  /* 0x000000ffff037224 */ /* 0x002fe200028e062d */
[----:B------:R-:W-:-:S02]  /*bd60*/  IADD3 R11, P5, PT, R44, 0x11c00, RZ ;  /* 0x00011c002c0b7810 */ /* 0x000fc40007fbe0ff */
[----:B------:R-:W-:Y:S04]  /*bd70*/  ST.E desc[UR46][R40.64], RZ ;  /* 0x000000ff28007985 */ /* 0x000fe8000c10192e */
[----:B------:R1:W-:Y:S01]  /*bd80*/  STL.64 [R1+0x98], R10 ;  /* 0x0000980a01007387 */ /* 0x0003e20000100a00 */
[----:B--2---:R-:W-:-:S03]  /*bd90*/  IMAD.X R9, RZ, RZ, R45, P4 ;  /* 0x000000ffff097224 */ /* 0x004fc600020e062d */
[----:B------:R-:W-:Y:S01]  /*bda0*/  STL [R1+0x6c], R3 ;  /* 0x00006c0301007387 */ /* 0x000fe20000100800 */
[C---:B------:R-:W-:Y:S02]  /*bdb0*/  IADD3 R12, P4, PT, R44.reuse, 0x11e00, RZ ;  /* 0x00011e002c0c7810 */ /* 0x040fe40007f9e0ff */
[C---:B---3--:R-:W-:Y:S01]  /*bdc0*/  IADD3 R15, P1, PT, R44.reuse, 0x13c00, RZ ;  /* 0x00013c002c0f7810 */ /* 0x048fe20007f3e0ff */
[--C-:B------:R-:W-:Y:S01]  /*bdd0*/  IMAD.X R93, RZ, RZ, R45.reuse, P0 ;  /* 0x000000ffff5d7224 */ /* 0x100fe200000e062d */
[----:B------:R-:W-:Y:S04]  /*bde0*/  ST.E desc[UR46][R48.64], RZ ;  /* 0x000000ff30007985 */ /* 0x000fe8000c10192e */
[----:B----4-:R-:W2:Y:S01]  /*bdf0*/  LDL.64 R18, [R1+0x40] ;  /* 0x0000400001127983 */ /* 0x010ea20000100a00 */
[----:B-1----:R-:W-:Y:S01]  /*be00*/  IMAD.X R11, RZ, RZ, R45, P2 ;  /* 0x000000ffff0b7224 */ /* 0x002fe200010e062d */
[----:B------:R-:W-:-:S02]  /*be10*/  IADD3 R14, P2, PT, R44, 0x12e00, RZ ;  /* 0x00012e002c0e7810 */ /* 0x000fc40007f5e0ff */
[----:B------:R1:W-:Y:S04]  /*be20*/  STL.64 [R1+0x80], R12 ;  /* 0x0000800c01007387 */ /* 0x0003e80000100a00 */
[----:B------:R3:W-:Y:S01]  /*be30*/  STL.64 [R1+0xb0], R10 ;  /* 0x0000b00a01007387 */ /* 0x0007e20000100a00 */
[----:B------:R-:W-:-:S03]  /*be40*/  SHF.R.U64 R6, R5, 0x3, R9 ;  /* 0x0000000305067819 */ /* 0x000fc60000001209 */
[----:B------:R4:W-:Y:S01]  /*be50*/  STL.64 [R1+0x78], R14 ;  /* 0x0000780e01007387 */ /* 0x0009e20000100a00 */
[--C-:B------:R-:W-:Y:S01]  /*be60*/  IMAD.X R17, RZ, RZ, R45.reuse, P1 ;  /* 0x000000ffff117224 */ /* 0x100fe200008e062d */
[C---:B------:R-:W-:Y:S02]  /*be70*/  IADD3 R25, P0, PT, R44.reuse, 0x16e00, RZ ;  /* 0x00016e002c197810 */ /* 0x040fe40007f1e0ff */
[----:B------:R-:W-:Y:S01]  /*be80*/  ST.E desc[UR46][R46.64], RZ ;  /* 0x000000ff2e007985 */ /* 0x000fe2000c10192e */
[--C-:B-1----:R-:W-:Y:S01]  /*be90*/  IMAD.X R13, RZ, RZ, R45.reuse, P4 ;  /* 0x000000ffff0d7224 */ /* 0x102fe200020e062d */
[C---:B------:R-:W-:Y:S01]  /*bea0*/  IADD3 R21, P4, PT, R44.reuse, 0x14e00, RZ ;  /* 0x00014e002c157810 */ /* 0x040fe20007f9e0ff */
[--C-:B---3--:R-:W-:Y:S02]  /*beb0*/  IMAD.X R11, RZ, RZ, R45.reuse, P3 ;  /* 0x000000ffff0b7224 */ /* 0x108fe400018e062d */
[----:B------:R-:W-:Y:S01]  /*bec0*/  IMAD.MOV.U32 R10, RZ, RZ, R2 ;  /* 0x000000ffff0a7224 */ /* 0x000fe200078e0002 */
[----:B------:R-:W-:Y:S01]  /*bed0*/  LOP3.LUT R8, R5, 0x70, R6, 0x78, !PT ;  /* 0x0000007005087812 */ /* 0x000fe200078e7806 */
[----:B----4-:R-:W-:Y:S01]  /*bee0*/  IMAD.X R15, RZ, RZ, R45, P5 ;  /* 0x000000ffff0f7224 */ /* 0x010fe200028e062d */
[----:B------:R1:W-:Y:S01]  /*bef0*/  STL [R1+0x2c], R11 ;  /* 0x00002c0b01007387 */ /* 0x0003e20000100800 */
[----:B------:R-:W-:-:S03]  /*bf00*/  IADD3 R20, P5, PT, R44, 0x14c00, RZ ;  /* 0x00014c002c147810 */ /* 0x000fc60007fbe0ff */
[----:B------:R-:W-:Y:S01]  /*bf10*/  STL [R1+0x34], R13 ;  /* 0x0000340d01007387 */ /* 0x000fe20000100800 */
[----:B------:R-:W-:-:S03]  /*bf20*/  IADD3 R22, P3, PT, R44, 0x15c00, RZ ;  /* 0x00015c002c167810 */ /* 0x000fc60007f7e0ff */
[----:B------:R3:W-:Y:S04]  /*bf30*/  STL.64 [R1+0xa0], R20 ;  /* 0x0000a01401007387 */ /* 0x0007e80000100a00 */
[----:B------:R4:W-:Y:S01]  /*bf40*/  STL.64 [R1+0x90], R14 ;  /* 0x0000900e01007387 */ /* 0x0009e20000100a00 */
[----:B------:R-:W-:Y:S01]  /*bf50*/  IADD3 R24, P1, PT, R44, 0x16c00, RZ ;  /* 0x00016c002c187810 */ /* 0x000fe20007f3e0ff */
[----:B------:R-:W-:Y:S02]  /*bf60*/  IMAD.X R81, RZ, RZ, R45, P0 ;  /* 0x000000ffff517224 */ /* 0x000fe400000e062d */
[----:B------:R-:W-:Y:S01]  /*bf70*/  ST.E desc[UR46][R34.64], RZ ;  /* 0x000000ff22007985 */ /* 0x000fe2000c10192e */
[----:B-1----:R-:W-:-:S03]  /*bf80*/  IMAD.MOV.U32 R11, RZ, RZ, R3 ;  /* 0x000000ffff0b7224 */ /* 0x002fc600078e0003 */
[----:B------:R1:W-:Y:S01]  /*bf90*/  STL.64 [R1+0x60], R8 ;  /* 0x0000600801007387 */ /* 0x0003e20000100a00 */
[----:B------:R-:W-:-:S03]  /*bfa0*/  IMAD.MOV.U32 R11, RZ, RZ, R3 ;  /* 0x000000ffff0b7224 */ /* 0x000fc600078e0003 */
[----:B------:R-:W2:Y:S04]  /*bfb0*/  LDL.LU.64 R2, [R1+0xb8] ;  /* 0x0000b80001027983 */ /* 0x000ea80000300a00 */
[----:B---3--:R3:W3:Y:S01]  /*bfc0*/  LDL.64 R20, [R1+0x58] ;  /* 0x0000580001147983 */ /* 0x0086e20000100a00 */
[----:B----4-:R-:W-:-:S03]  /*bfd0*/  IMAD.X R15, RZ, RZ, R45, P2 ;  /* 0x000000ffff0f7224 */ /* 0x010fc600010e062d */
[----:B------:R-:W-:Y:S04]  /*bfe0*/  ST.E desc[UR46][R32.64], RZ ;  /* 0x000000ff20007985 */ /* 0x000fe8000c10192e */
[----:B-1----:R-:W4:Y:S01]  /*bff0*/  LDL.LU.64 R8, [R1+0xa8] ;  /* 0x0000a80001087983 */ /* 0x002f220000300a00 */
[----:B--2---:R-:W-:-:S04]  /*c000*/  SHF.R.U64 R4, R3, 0x3, R11 ;  /* 0x0000000303047819 */ /* 0x004fc8000000120b */
[----:B------:R-:W-:Y:S02]  /*c010*/  LOP3.LUT R10, R3, 0x70, R4, 0x78, !PT ;  /* 0x00000070030a7812 */ /* 0x000fe400078e7804 */
[----:B------:R-:W3:Y:S04]  /*c020*/  LDL.64 R4, [R1+0x58] ;  /* 0x0000580001047983 */ /* 0x000ee80000100a00 */
[----:B------:R1:W-:Y:S04]  /*c030*/  STL [R1+0x68], R10 ;  /* 0x0000680a01007387 */ /* 0x0003e80000100800 */
[----:B------:R2:W-:Y:S04]  /*c040*/  STL [R1+0x24], R15 ;  /* 0x0000240f01007387 */ /* 0x0005e80000100800 */
[----:B-1----:R-:W4:Y:S04]  /*c050*/  LDL.LU.64 R10, [R1+0xb0] ;  /* 0x0000b000010a7983 */ /* 0x002f280000300a00 */
[----:B--2---:R1:W2:Y:S01]  /*c060*/  LDL.64 R14, [R1+0x48] ;  /* 0x00004800010e7983 */ /* 0x0042a20000100a00 */
[----:B---3--:R-:W-:-:S05]  /*c070*/  IMAD.MOV.U32 R21, RZ, RZ, R5 ;  /* 0x000000ffff157224 */ /* 0x008fca00078e0005 */
[----:B------:R-:W-:-:S04]  /*c080*/  SHF.R.U64 R4, R7, 0x3, R21 ;  /* 0x0000000307047819 */ /* 0x000fc80000001215 */
[----:B------:R-:W-:Y:S02]  /*c090*/  LOP3.LUT R20, R7, 0x70, R4, 0x78, !PT ;  /* 0x0000007007147812 */ /* 0x000fe400078e7804 */
[----:B------:R-:W2:Y:S04]  /*c0a0*/  LDL.64 R4, [R1+0x48] ;  /* 0x0000480001047983 */ /* 0x000ea80000100a00 */
[----:B------:R1:W3:Y:S01]  /*c0b0*/  LDL.64 R6, [R1+0x30] ;  /* 0x0000300001067983 */ /* 0x0002e20000100a00 */
[----:B----4-:R-:W-:-:S04]  /*c0c0*/  SHF.R.U64 R3, R8, 0x3, R11 ;  /* 0x0000000308037819 */ /* 0x010fc8000000120b */
[----:B------:R-:W-:-:S05]  /*c0d0*/  LOP3.LUT R10, R8, 0x70, R3, 0x78, !PT ;  /* 0x00000070080a7812 */ /* 0x000fca00078e7803 */
[----:B------:R4:W-:Y:S04]  /*c0e0*/  STL.64 [R1+0x50], R10 ;  /* 0x0000500a01007387 */ /* 0x0009e80000100a00 */
[----:B----4-:R-:W4:Y:S01]  /*c0f0*/  LDL.LU.64 R10, [R1+0x98] ;  /* 0x00009800010a7983 */ /* 0x010f220000300a00 */
[----:B--2---:R-:W-:-:S05]  /*c100*/  IMAD.MOV.U32 R15, RZ, RZ, R5 ;  /* 0x000000ffff0f7224 */ /* 0x004fca00078e0005 */
[----:B------:R-:W-:-:S04]  /*c110*/  SHF.R.U64 R4, R9, 0x3, R15 ;  /* 0x0000000309047819 */ /* 0x000fc8000000120f */
[----:B------:R-:W-:Y:S01]  /*c120*/  LOP3.LUT R14, R9, 0x70, R4, 0x78, !PT ;  /* 0x00000070090e7812 */ /* 0x000fe200078e7804 */
[----:B---3--:R-:W-:Y:S01]  /*c130*/  IMAD.MOV.U32 R7, RZ, RZ, R13 ;  /* 0x000000ffff077224 */ /* 0x008fe200078e000d */
[----:B------:R-:W2:Y:S04]  /*c140*/  LDL.LU.64 R8, [R1+0x20] ;  /* 0x0000200001087983 */ /* 0x000ea80000300a00 */
[----:B------:R3:W-:Y:S01]  /*c150*/  STL [R1+0x48], R14 ;  /* 0x0000480e01007387 */ /* 0x0007e20000100800 */
[----:B------:R-:W-:-:S03]  /*c160*/  IMAD.MOV.U32 R4, RZ, RZ, R18 ;  /* 0x000000ffff047224 */ /* 0x000fc600078e0012 */
[----:B------:R-:W2:Y:S04]  /*c170*/  LDL.LU.64 R12, [R1+0x80] ;  /* 0x00008000010c7983 */ /* 0x000ea80000300a00 */
[----:B---3--:R-:W3:Y:S01]  /*c180*/  LDL.LU.64 R14, [R1+0x90] ;  /* 0x00009000010e7983 */ /* 0x008ee20000300a00 */
[----:B----4-:R-:W-:-:S04]  /*c190*/  SHF.R.U64 R3, R10, 0x3, R19 ;  /* 0x000000030a037819 */ /* 0x010fc80000001213 */
[----:B------:R-:W-:-:S05]  /*c1a0*/  LOP3.LUT R4, R10, 0x70, R3, 0x78, !PT ;  /* 0x000000700a047812 */ /* 0x000fca00078e7803 */
[----:B------:R-:W-:Y:S04]  /*c1b0*/  STL [R1+0x40], R4 ;  /* 0x0000400401007387 */ /* 0x000fe80000100800 */
[----:B------:R4:W-:Y:S01]  /*c1c0*/  STL [R1+0x58], R20 ;  /* 0x0000581401007387 */ /* 0x0009e20000100800 */
[----:B------:R-:W-:-:S03]  /*c1d0*/  IMAD.MOV.U32 R5, RZ, RZ, R19 ;  /* 0x000000ffff057224 */ /* 0x000fc600078e0013 */
[----:B------:R-:W2:Y:S04]  /*c1e0*/  LDL.LU.64 R18, [R1+0x88] ;  /* 0x0000880001127983 */ /* 0x000ea80000300a00 */
[----:B----4-:R-:W4:Y:S01]  /*c1f0*/  LDL.LU.64 R20, [R1+0xa0] ;  /* 0x0000a00001147983 */ /* 0x010f220000300a00 */
[----:B---3--:R-:W-:-:S04]  /*c200*/  SHF.R.U64 R4, R11, 0x3, R15 ;  /* 0x000000030b047819 */ /* 0x008fc8000000120f */
[----:B------:R-:W-:Y:S02]  /*c210*/  LOP3.LUT R14, R11, 0x70, R4, 0x78, !PT ;  /* 0x000000700b0e7812 */ /* 0x000fe400078e7804 */
[----:B------:R-:W3:Y:S04]  /*c220*/  LDL.LU.64 R10, [R1+0x28] ;  /* 0x00002800010a7983 */ /* 0x000ee80000300a00 */
[----:B------:R1:W-:Y:S04]  /*c230*/  STL.64 [R1+0x38], R14 ;  /* 0x0000380e01007387 */ /* 0x0003e80000100a00 */
[----:B-1----:R-:W4:Y:S01]  /*c240*/  LDL.LU.64 R14, [R1+0x78] ;  /* 0x00007800010e7983 */ /* 0x002f220000300a00 */
[----:B--2---:R-:W-:Y:S01]  /*c250*/  SHF.R.U64 R3, R12, 0x3, R7 ;  /* 0x000000030c037819 */ /* 0x004fe20000001207 */
[--C-:B------:R-:W-:Y:S01]  /*c260*/  IMAD.X R91, RZ, RZ, R45.reuse, P5 ;  /* 0x000000ffff5b7224 */ /* 0x100fe200028e062d */
[----:B------:R-:W-:Y:S01]  /*c270*/  IADD3 R23, P2, PT, R44, 0x15e00, RZ ;  /* 0x00015e002c177810 */ /* 0x000fe20007f5e0ff */
[----:B------:R-:W-:Y:S01]  /*c280*/  IMAD.X R89, RZ, RZ, R45, P4 ;  /* 0x000000ffff597224 */ /* 0x000fe200020e062d */
[----:B------:R-:W-:Y:S01]  /*c290*/  LOP3.LUT R6, R12, 0x70, R3, 0x78, !PT ;  /* 0x000000700c067812 */ /* 0x000fe200078e7803 */
[----:B------:R-:W-:-:S02]  /*c2a0*/  IMAD.X R87, RZ, RZ, R45, P3 ;  /* 0x000000ffff577224 */ /* 0x000fc400018e062d */
[--C-:B------:R-:W-:Y:S01]  /*c2b0*/  IMAD.X R85, RZ, RZ, R45.reuse, P2 ;  /* 0x000000ffff557224 */ /* 0x100fe200010e062d */
[C---:B------:R-:W-:Y:S01]  /*c2c0*/  IADD3 R26, P5, PT, R44.reuse, 0x17c00, RZ ;  /* 0x00017c002c1a7810 */ /* 0x040fe20007fbe0ff */
[--C-:B------:R-:W-:Y:S01]  /*c2d0*/  IMAD.X R83, RZ, RZ, R45.reuse, P1 ;  /* 0x000000ffff537224 */ /* 0x100fe200008e062d */
[C---:B------:R-:W-:Y:S02]  /*c2e0*/  IADD3 R27, P4, PT, R44.reuse, 0x17e00, RZ ;  /* 0x00017e002c1b7810 */ /* 0x040fe40007f9e0ff */
[C---:B------:R-:W-:Y:S01]  /*c2f0*/  IADD3 R28, P3, PT, R44.reuse, 0x18c00, RZ ;  /* 0x00018c002c1c7810 */ /* 0x040fe20007f7e0ff */
[--C-:B------:R-:W-:Y:S01]  /*c300*/  IMAD.X R79, RZ, RZ, R45.reuse, P5 ;  /* 0x000000ffff4f7224 */ /* 0x100fe200028e062d */
[----:B------:R-:W-:Y:S01]  /*c310*/  IADD3 R29, P2, PT, R44, 0x18e00, RZ ;  /* 0x00018e002c1d7810 */ /* 0x000fe20007f5e0ff */
[--C-:B------:R-:W-:Y:S02]  /*c320*/  IMAD.X R77, RZ, RZ, R45.reuse, P4 ;  /* 0x000000ffff4d7224 */ /* 0x100fe400020e062d */
[----:B------:R-:W-:-:S02]  /*c330*/  IMAD.X R75, RZ, RZ, R45, P3 ;  /* 0x000000ffff4b7224 */ /* 0x000fc400018e062d */
[----:B------:R-:W-:Y:S01]  /*c340*/  IMAD.X R73, RZ, RZ, R45, P2 ;  /* 0x000000ffff497224 */ /* 0x000fe200010e062d */
[----:B------:R1:W-:Y:S02]  /*c350*/  STL [R1+0x30], R6 ;  /* 0x0000300601007387 */ /* 0x0003e40000100800 */
[----:B-1----:R-:W-:-:S04]  /*c360*/  SHF.R.U64 R6, R19, 0x3, R93 ;  /* 0x0000000313067819 */ /* 0x002fc8000000125d */
[----:B------:R-:W-:Y:S02]  /*c370*/  LOP3.LUT R92, R19, 0x70, R6, 0x78, !PT ;  /* 0x00000070135c7812 */ /* 0x000fe400078e7806 */
[----:B------:R-:W2:Y:S01]  /*c380*/  LDL.LU.64 R6, [R1+0x40] ;  /* 0x0000400001067983 */ /* 0x000ea20000300a00 */
[----:B---3--:R-:W-:-:S04]  /*c390*/  SHF.R.U64 R4, R13, 0x3, R11 ;  /* 0x000000030d047819 */ /* 0x008fc8000000120b */
[----:B------:R-:W-:Y:S02]  /*c3a0*/  LOP3.LUT R10, R13, 0x70, R4, 0x78, !PT ;  /* 0x000000700d0a7812 */ /* 0x000fe400078e7804 */
[----:B------:R-:W3:Y:S01]  /*c3b0*/  LDL.LU.64 R12, [R1+0x30] ;  /* 0x00003000010c7983 */ /* 0x000ee20000300a00 */
[C---:B----4-:R-:W-:Y:S02]  /*c3c0*/  SHF.R.U64 R3, R14.reuse, 0x3, R9 ;  /* 0x000000030e037819 */ /* 0x050fe40000001209 */
[C---:B------:R-:W-:Y:S02]  /*c3d0*/  SHF.R.U64 R4, R15.reuse, 0x3, R17 ;  /* 0x000000030f047819 */ /* 0x040fe40000001211 */
[----:B------:R-:W-:Y:S02]  /*c3e0*/  LOP3.LUT R8, R14, 0x70, R3, 0x78, !PT ;  /* 0x000000700e087812 */ /* 0x000fe400078e7803 */
[----:B------:R-:W-:Y:S02]  /*c3f0*/  LOP3.LUT R16, R15, 0x70, R4, 0x78, !PT ;  /* 0x000000700f107812 */ /* 0x000fe400078e7804 */
[----:B------:R-:W-:Y:S01]  /*c400*/  SHF.R.U64 R3, R20, 0x3, R91 ;  /* 0x0000000314037819 */ /* 0x000fe2000000125b */
[----:B------:R-:W4:Y:S01]  /*c410*/  LDL.LU.64 R14, [R1+0x38] ;  /* 0x00003800010e7983 */ /* 0x000f220000300a00 */
[----:B------:R-:W-:-:S02]  /*c420*/  SHF.R.U64 R4, R21, 0x3, R89 ;  /* 0x0000000315047819 */ /* 0x000fc40000001259 */
[----:B------:R-:W-:Y:S02]  /*c430*/  LOP3.LUT R90, R20, 0x70, R3, 0x78, !PT ;  /* 0x00000070145a7812 */ /* 0x000fe400078e7803 */
[----:B------:R-:W-:Y:S02]  /*c440*/  LOP3.LUT R88, R21, 0x70, R4, 0x78, !PT ;  /* 0x0000007015587812 */ /* 0x000fe400078e7804 */
[C---:B------:R-:W-:Y:S01]  /*c450*/  SHF.R.U64 R3, R22.reuse, 0x3, R87 ;  /* 0x0000000316037819 */ /* 0x040fe20000001257 */
[----:B------:R-:W2:Y:S01]  /*c460*/  LDL.LU.64 R20, [R1+0x48] ;  /* 0x0000480001147983 */ /* 0x000ea20000300a00 */
[C---:B------:R-:W-:Y:S02]  /*c470*/  SHF.R.U64 R4, R23.reuse, 0x3, R85 ;  /* 0x0000000317047819 */ /* 0x040fe40000001255 */
[----:B------:R-:W-:Y:S02]  /*c480*/  LOP3.LUT R86, R22, 0x70, R3, 0x78, !PT ;  /* 0x0000007016567812 */ /* 0x000fe400078e7803 */
[----:B------:R-:W-:-:S02]  /*c490*/  LOP3.LUT R84, R23, 0x70, R4, 0x78, !PT ;  /* 0x0000007017547812 */ /* 0x000fc400078e7804 */
[C---:B------:R-:W-:Y:S01]  /*c4a0*/  SHF.R.U64 R3, R24.reuse, 0x3, R83 ;  /* 0x0000000318037819 */ /* 0x040fe20000001253 */
[----:B------:R-:W3:Y:S01]  /*c4b0*/  LDL.LU.64 R22, [R1+0x50] ;  /* 0x0000500001167983 */ /* 0x000ee20000300a00 */
        /* <DEDUP_REMOVED lines=13> */
[----:B------:R-:W3:Y:S01]  /*c590*/  LDL.LU.64 R28, [R1+0x68] ;  /* 0x00006800011c7983 */ /* 0x000ee20000300a00 */
[C---:B------:R-:W-:Y:S02]  /*c5a0*/  IADD3 R30, P1, PT, R44.reuse, 0x19c00, RZ ;  /* 0x00019c002c1e7810 */ /* 0x040fe40007f3e0ff */
[C---:B------:R-:W-:Y:S02]  /*c5b0*/  IADD3 R31, P0, PT, R44.reuse, 0x19e00, RZ ;  /* 0x00019e002c1f7810 */ /* 0x040fe40007f1e0ff */
[C---:B------:R-:W-:Y:S01]  /*c5c0*/  IADD3 R32, P5, PT, R44.reuse, 0x1ac00, RZ ;  /* 0x0001ac002c207810 */ /* 0x040fe20007fbe0ff */
[--C-:B------:R-:W-:Y:S01]  /*c5d0*/  IMAD.X R71, RZ, RZ, R45.reuse, P1 ;  /* 0x000000ffff477224 */ /* 0x100fe200008e062d */
[C---:B------:R-:W-:Y:S01]  /*c5e0*/  IADD3 R33, P4, PT, R44.reuse, 0x1ae00, RZ ;  /* 0x0001ae002c217810 */ /* 0x040fe20007f9e0ff */
[--C-:B------:R-:W-:Y:S01]  /*c5f0*/  IMAD.X R69, RZ, RZ, R45.reuse, P0 ;  /* 0x000000ffff457224 */ /* 0x100fe200000e062d */
[----:B------:R-:W-:Y:S01]  /*c600*/  IADD3 R34, P3, PT, R44, 0x1bc00, RZ ;  /* 0x0001bc002c227810 */ /* 0x000fe20007f7e0ff */
[----:B------:R-:W-:Y:S01]  /*c610*/  IMAD.X R67, RZ, RZ, R45, P5 ;  /* 0x000000ffff437224 */ /* 0x000fe200028e062d */
[----:B------:R-:W-:Y:S01]  /*c620*/  SHF.R.U64 R3, R30, 0x3, R71 ;  /* 0x000000031e037819 */ /* 0x000fe20000001247 */
[----:B------:R-:W-:Y:S01]  /*c630*/  IMAD.X R65, RZ, RZ, R45, P4 ;  /* 0x000000ffff417224 */ /* 0x000fe200020e062d */
[----:B------:R-:W-:-:S02]  /*c640*/  IADD3 R35, P2, PT, R44, 0x1be00, RZ ;  /* 0x0001be002c237810 */ /* 0x000fc40007f5e0ff */
[C---:B------:R-:W-:Y:S01]  /*c650*/  SHF.R.U64 R4, R31.reuse, 0x3, R69 ;  /* 0x000000031f047819 */ /* 0x040fe20000001245 */
[----:B------:R-:W-:Y:S01]  /*c660*/  IMAD.X R63, RZ, RZ, R45, P3 ;  /* 0x000000ffff3f7224 */ /* 0x000fe200018e062d */
[----:B------:R-:W-:Y:S01]  /*c670*/  LOP3.LUT R70, R30, 0x70, R3, 0x78, !PT ;  /* 0x000000701e467812 */ /* 0x000fe200078e7803 */
[----:B------:R-:W-:Y:S01]  /*c680*/  IMAD.X R61, RZ, RZ, R45, P2 ;  /* 0x000000ffff3d7224 */ /* 0x000fe200010e062d */
[----:B------:R-:W-:Y:S02]  /*c690*/  IADD3 R36, P1, PT, R44, 0x1cc00, RZ ;  /* 0x0001cc002c247810 */ /* 0x000fe40007f3e0ff */
[----:B------:R-:W-:Y:S02]  /*c6a0*/  LOP3.LUT R68, R31, 0x70, R4, 0x78, !PT ;  /* 0x000000701f447812 */ /* 0x000fe400078e7804 */
[----:B------:R-:W-:Y:S02]  /*c6b0*/  SHF.R.U64 R3, R32, 0x3, R67 ;  /* 0x0000000320037819 */ /* 0x000fe40000001243 */
        /* <DEDUP_REMOVED lines=10> */
[----:B---3--:R-:W-:Y:S04]  /*c760*/  ST.E desc[UR46][R28.64], RZ ;  /* 0x000000ff1c007985 */ /* 0x008fe8000c10192e */
[----:B--2---:R-:W-:Y:S04]  /*c770*/  ST.E desc[UR46][R26.64], RZ ;  /* 0x000000ff1a007985 */ /* 0x004fe8000c10192e */
[----:B----4-:R-:W-:Y:S04]  /*c780*/  ST.E desc[UR46][R24.64], RZ ;  /* 0x000000ff18007985 */ /* 0x010fe8000c10192e */
[----:B------:R-:W-:Y:S04]  /*c790*/  ST.E desc[UR46][R22.64], RZ ;  /* 0x000000ff16007985 */ /* 0x000fe8000c10192e */
[----:B------:R-:W-:Y:S04]  /*c7a0*/  ST.E desc[UR46][R20.64], RZ ;  /* 0x000000ff14007985 */ /* 0x000fe8000c10192e */
[----:B------:R-:W-:Y:S04]  /*c7b0*/  ST.E desc[UR46][R6.64], RZ ;  /* 0x000000ff06007985 */ /* 0x000fe8000c10192e */
[----:B------:R-:W-:Y:S04]  /*c7c0*/  ST.E desc[UR46][R14.64], RZ ;  /* 0x000000ff0e007985 */ /* 0x000fe8000c10192e */
[----:B------:R-:W-:Y:S04]  /*c7d0*/  ST.E desc[UR46][R12.64], RZ ;  /* 0x000000ff0c007985 */ /* 0x000fe8000c10192e */
[----:B------:R-:W-:Y:S04]  /*c7e0*/  ST.E desc[UR46][R10.64], RZ ;  /* 0x000000ff0a007985 */ /* 0x000fe8000c10192e */
[----:B------:R-:W-:Y:S04]  /*c7f0*/  ST.E desc[UR46][R8.64], RZ ;  /* 0x000000ff08007985 */ /* 0x000fe8000c10192e */
[----:B------:R1:W-:Y:S04]  /*c800*/  ST.E desc[UR46][R16.64], RZ ;  /* 0x000000ff10007985 */ /* 0x0003e8000c10192e */
[----:B-1----:R1:W5:Y:S01]  /*c810*/  LDL.LU.64 R16, [R1+0x70] ;  /* 0x0000700001107983 */ /* 0x0023620000300a00 */
[----:B------:R-:W-:Y:S01]  /*c820*/  LOP3.LUT R62, R34, 0x70, R3, 0x78, !PT ;  /* 0x00000070223e7812 */ /* 0x000fe200078e7803 */
[--C-:B------:R-:W-:Y:S01]  /*c830*/  IMAD.X R55, RZ, RZ, R45.reuse, P5 ;  /* 0x000000ffff377224 */ /* 0x100fe200028e062d */
[----:B------:R-:W-:Y:S01]  /*c840*/  IADD3 R40, P3, PT, R44, 0x1ec00, RZ ;  /* 0x0001ec002c287810 */ /* 0x000fe20007f7e0ff */
[----:B------:R-:W-:Y:S01]  /*c850*/  IMAD.X R53, RZ, RZ, R45, P4 ;  /* 0x000000ffff357224 */ /* 0x000fe200020e062d */
[----:B------:R-:W-:Y:S01]  /*c860*/  LOP3.LUT R60, R35, 0x70, R4, 0x78, !PT ;  /* 0x00000070233c7812 */ /* 0x000fe200078e7804 */
[----:B------:R1:W-:Y:S01]  /*c870*/  ST.E desc[UR46][R92.64], RZ ;  /* 0x000000ff5c007985 */ /* 0x0003e2000c10192e */
[----:B------:R-:W-:-:S02]  /*c880*/  SHF.R.U64 R3, R36, 0x3, R59 ;  /* 0x0000000324037819 */ /* 0x000fc4000000123b */
[----:B------:R-:W-:Y:S01]  /*c890*/  IADD3 R41, P2, PT, R44, 0x1ee00, RZ ;  /* 0x0001ee002c297810 */ /* 0x000fe20007f5e0ff */
[----:B------:R1:W-:Y:S01]  /*c8a0*/  ST.E desc[UR46][R90.64], RZ ;  /* 0x000000ff5a007985 */ /* 0x0003e2000c10192e */
[C---:B------:R-:W-:Y:S01]  /*c8b0*/  SHF.R.U64 R4, R37.reuse, 0x3, R57 ;  /* 0x0000000325047819 */ /* 0x040fe20000001239 */
[----:B------:R-:W-:Y:S01]  /*c8c0*/  IMAD.X R51, RZ, RZ, R45, P3 ;  /* 0x000000ffff337224 */ /* 0x000fe200018e062d */
[----:B------:R-:W-:Y:S01]  /*c8d0*/  LOP3.LUT R58, R36, 0x70, R3, 0x78, !PT ;  /* 0x00000070243a7812 */ /* 0x000fe200078e7803 */
[----:B------:R1:W-:Y:S01]  /*c8e0*/  ST.E desc[UR46][R88.64], RZ ;  /* 0x000000ff58007985 */ /* 0x0003e2000c10192e */
[----:B------:R-:W-:Y:S01]  /*c8f0*/  IADD3 R42, P1, PT, R44, 0x1fc00, RZ ;  /* 0x0001fc002c2a7810 */ /* 0x000fe20007f3e0ff */
[----:B------:R-:W-:Y:S01]  /*c900*/  IMAD.X R49, RZ, RZ, R45, P2 ;  /* 0x000000ffff317224 */ /* 0x000fe200010e062d */
[----:B------:R-:W-:Y:S01]  /*c910*/  LOP3.LUT R56, R37, 0x70, R4, 0x78, !PT ;  /* 0x0000007025387812 */ /* 0x000fe200078e7804 */
[----:B------:R1:W-:Y:S01]  /*c920*/  ST.E desc[UR46][R86.64], RZ ;  /* 0x000000ff56007985 */ /* 0x0003e2000c10192e */
[----:B------:R-:W-:-:S02]  /*c930*/  SHF.R.U64 R3, R38, 0x3, R55 ;  /* 0x0000000326037819 */ /* 0x000fc40000001237 */
[----:B------:R-:W-:Y:S01]  /*c940*/  IADD3 R43, P0, PT, R44, 0x1fe00, RZ ;  /* 0x0001fe002c2b7810 */ /* 0x000fe20007f1e0ff */
[----:B------:R1:W-:Y:S01]  /*c950*/  ST.E desc[UR46][R84.64], RZ ;  /* 0x000000ff54007985 */ /* 0x0003e2000c10192e */
[----:B------:R-:W-:-:S03]  /*c960*/  SHF.R.U64 R4, R39, 0x3, R53 ;  /* 0x0000000327047819 */ /* 0x000fc60000001235 */
[----:B------:R1:W-:Y:S01]  /*c970*/  ST.E desc[UR46][R82.64], RZ ;  /* 0x000000ff52007985 */ /* 0x0003e2000c10192e */
[----:B------:R-:W-:-:S03]  /*c980*/  LOP3.LUT R54, R38, 0x70, R3, 0x78, !PT ;  /* 0x0000007026367812 */ /* 0x000fc600078e7803 */
[----:B------:R1:W-:Y:S01]  /*c990*/  ST.E desc[UR46][R80.64], RZ ;  /* 0x000000ff50007985 */ /* 0x0003e2000c10192e */
[----:B------:R-:W-:Y:S01]  /*c9a0*/  IMAD.X R47, RZ, RZ, R45, P1 ;  /* 0x000000ffff2f7224 */ /* 0x000fe200008e062d */
[----:B------:R-:W-:Y:S02]  /*c9b0*/  LOP3.LUT R52, R39, 0x70, R4, 0x78, !PT ;  /* 0x0000007027347812 */ /* 0x000fe400078e7804 */
[----:B------:R1:W-:Y:S01]  /*c9c0*/  ST.E desc[UR46][R78.64], RZ ;  /* 0x000000ff4e007985 */ /* 0x0003e2000c10192e */
[----:B------:R-:W-:Y:S01]  /*c9d0*/  SHF.R.U64 R3, R40, 0x3, R51 ;  /* 0x0000000328037819 */ /* 0x000fe20000001233 */
[----:B------:R-:W-:Y:S02]  /*c9e0*/  IMAD.X R45, RZ, RZ, R45, P0 ;  /* 0x000000ffff2d7224 */ /* 0x000fe400000e062d */
[----:B------:R1:W-:Y:S01]  /*c9f0*/  ST.E desc[UR46][R76.64], RZ ;  /* 0x000000ff4c007985 */ /* 0x0003e2000c10192e */
[----:B------:R-:W-:-:S03]  /*ca00*/  SHF.R.U64 R4, R41, 0x3, R49 ;  /* 0x0000000329047819 */ /* 0x000fc60000001231 */
[----:B------:R1:W-:Y:S01]  /*ca10*/  ST.E desc[UR46][R74.64], RZ ;  /* 0x000000ff4a007985 */ /* 0x0003e2000c10192e */
[----:B------:R-:W-:-:S03]  /*ca20*/  LOP3.LUT R50, R40, 0x70, R3, 0x78, !PT ;  /* 0x0000007028327812 */ /* 0x000fc600078e7803 */
[----:B------:R1:W-:Y:S01]  /*ca30*/  ST.E desc[UR46][R72.64], RZ ;  /* 0x000000ff48007985 */ /* 0x0003e2000c10192e */
[----:B------:R-:W-:-:S03]  /*ca40*/  LOP3.LUT R48, R41, 0x70, R4, 0x78, !PT ;  /* 0x0000007029307812 */ /* 0x000fc600078e7804 */
[----:B------:R1:W-:Y:S01]  /*ca50*/  ST.E desc[UR46][R70.64], RZ ;  /* 0x000000ff46007985 */ /* 0x0003e2000c10192e */
[----:B------:R-:W-:-:S03]  /*ca60*/  SHF.R.U64 R3, R42, 0x3, R47 ;  /* 0x000000032a037819 */ /* 0x000fc6000000122f */
[----:B------:R1:W-:Y:S01]  /*ca70*/  ST.E desc[UR46][R68.64], RZ ;  /* 0x000000ff44007985 */ /* 0x0003e2000c10192e */
[----:B------:R-:W-:-:S03]  /*ca80*/  SHF.R.U64 R4, R43, 0x3, R45 ;  /* 0x000000032b047819 */ /* 0x000fc6000000122d */
[----:B------:R1:W-:Y:S04]  /*ca90*/  ST.E desc[UR46][R66.64], RZ ;  /* 0x000000ff42007985 */ /* 0x0003e8000c10192e */
[----:B------:R1:W-:Y:S01]  /*caa0*/  ST.E desc[UR46][R64.64], RZ ;  /* 0x000000ff40007985 */ /* 0x0003e2000c10192e */
[----:B------:R-:W-:-:S03]  /*cab0*/  LOP3.LUT R46, R42, 0x70, R3, 0x78, !PT ;  /* 0x000000702a2e7812 */ /* 0x000fc600078e7803 */
        /* <DEDUP_REMOVED lines=8> */
[----:B------:R1:W-:Y:S04]  /*cb40*/  ST.E desc[UR46][R48.64], RZ ;  /* 0x000000ff30007985 */ /* 0x0003e8000c10192e */
[----:B------:R1:W-:Y:S04]  /*cb50*/  ST.E desc[UR46][R46.64], RZ ;  /* 0x000000ff2e007985 */ /* 0x0003e8000c10192e */
[----:B------:R1:W-:Y:S01]  /*cb60*/  ST.E desc[UR46][R44.64], RZ ;  /* 0x000000ff2c007985 */ /* 0x0003e2000c10192e */
[----:B------:R-:W-:Y:S01]  /*cb70*/  @!PT LDS RZ, [RZ] ;  /* 0x00000000fffff984 */ /* 0x000fe20000000800 */
[----:B------:R-:W-:Y:S01]  /*cb80*/  @!PT LDS RZ, [RZ] ;  /* 0x00000000fffff984 */ /* 0x000fe20000000800 */
[----:B------:R-:W-:Y:S01]  /*cb90*/  @!PT LDS RZ, [RZ] ;  /* 0x00000000fffff984 */ /* 0x000fe20000000800 */
[----:B------:R-:W-:Y:S01]  /*cba0*/  @!PT LDS RZ, [RZ] ;  /* 0x00000000fffff984 */ /* 0x000fe20000000800 */
[----:B------:R2:W-:Y:S06]  /*cbb0*/  MEMBAR.ALL.CTA ;  /* 0x0000000000007992 */ /* 0x0005ec0000008000 */
[----:B--2---:R-:W2:Y:S01]  /*cbc0*/  FENCE.VIEW.ASYNC.S ;  /* 0x00000000000073c6 */ /* 0x004ea20000000000 */
[----:B------:R-:W-:Y:S05]  /*cbd0*/  BRA.U UP0, `(.L_x_154) ;  /* 0x0000000100047547 */ /* 0x000fea000b800000 */
[----:B------:R-:W-:Y:S05]  /*cbe0*/  BPT.TRAP 0x1 ;  /* 0x000000040000795c */ /* 0x000fea0000300000 */
.L_x_154:
[----:B------:R-:W-:-:S05]  /*cbf0*/  HFMA2 R3, -RZ, RZ, 0, 5.9604644775390625e-08 ;  /* 0x00000001ff037431 */ /* 0x000fca00000001ff */
[----:B------:R-:W-:-:S04]  /*cc00*/  SHF.L.U32 R3, R3, 0x1f, RZ ;  /* 0x0000001f03037819 */ /* 0x000fc800000006ff */
[----:B--2--5:R-:W2:Y:S02]  /*cc10*/  SYNCS.PHASECHK.TRANS64.TRYWAIT P0, [R16+URZ+0x380c8], R3 ;  /* 0x0380c803100075a7 */ /* 0x024ea400080011ff */
[----:B--2---:R-:W-:Y:S05]  /*cc20*/  @!P0 BRA `(.L_x_155) ;  /* 0x0000016400808947 */ /* 0x004fea0003800000 */
.L_x_432:
[----:B------:R-:W-:Y:S05]  /*cc30*/  @!P6 BRA `(.L_x_156) ;  /* 0x000000000090e947 */ /* 0x000fea0003800000 */
[----:B------:R-:W3:Y:S01]  /*cc40*/  LDCU UR4, c[0x0][0x380] ;  /* 0x00007000ff0477ac */ /* 0x000ee20008000800 */
[----:B------:R-:W-:Y:S01]  /*cc50*/  IADD3 R17, PT, PT, R17, 0x80, R18 ;  /* 0x0000008011117810 */ /* 0x000fe20007ffe012 */
[----:B------:R-:W-:Y:S03]  /*cc60*/  BSSY.RECONVERGENT B0, `(.L_x_156) ;  /* 0x0000021000007945 */ /* 0x000fe60003800200 */
[----:B---3--:R-:W-:-:S13]  /*cc70*/  ISETP.GE.AND P0, PT, R17, UR4, PT ;  /* 0x0000000411007c0c */ /* 0x008fda000bf06270 */
[----:B------:R-:W-:Y:S05]  /*cc80*/  @P0 BRA `(.L_x_157) ;  /* 0x0000000000780947 */ /* 0x000fea0003800000 */
[----:B------:R-:W3:Y:S01]  /*cc90*/  LDCU UR4, c[0x0][0x38c] ;  /* 0x00007180ff0477ac */ /* 0x000ee20008000800 */
[----:B------:R-:W-:Y:S01]  /*cca0*/  MOV R4, RZ ;  /* 0x000000ff00047202 */ /* 0x000fe20000000f00 */
[----:B------:R-:W4:Y:S01]  /*ccb0*/  LDCU UR5, c[0x0][0x890] ;  /* 0x00011200ff0577ac */ /* 0x000f220008000800 */
[----:B------:R-:W5:Y:S01]  /*ccc0*/  LDCU.64 UR6, c[0x0][0x888] ;  /* 0x00011100ff0677ac */ /* 0x000f620008000a00 */
[----:B---3--:R-:W3:Y:S01]  /*ccd0*/  I2F.U32.RP R7, UR4 ;  /* 0x0000000400077d06 */ /* 0x008ee20008209000 */
[----:B------:R-:W-:Y:S01]  /*cce0*/  ISETP.NE.U32.AND P0, PT, RZ, UR4, PT ;  /* 0x00000004ff007c0c */ /* 0x000fe2000bf05070 */
[----:B----4-:R-:W-:-:S06]  /*ccf0*/  IMAD R2, R2, UR5, R17 ;  /* 0x0000000502027c24 */ /* 0x010fcc000f8e0211 */
[----:B---3--:R-:W3:Y:S02]  /*cd00*/  MUFU.RCP R6, R7 ;  /* 0x0000000700067308 */ /* 0x008ee40000001000 */
[----:B---3--:R-:W-:-:S06]  /*cd10*/  IADD3 R6, PT, PT, R6, 0xffffffe, RZ ;  /* 0x0ffffffe06067810 */ /* 0x008fcc0007ffe0ff */
[----:B------:R-:W2:Y:S02]  /*cd20*/  F2I.FTZ.U32.TRUNC.NTZ R5, R6 ;  /* 0x0000000600057305 */ /* 0x000ea4000021f000 */
[----:B--2---:R-:W-:-:S05]  /*cd30*/  IADD3 R3, PT, PT, RZ, -R5, RZ ;  /* 0x80000005ff037210 */ /* 0x004fca0007ffe0ff */
[----:B------:R-:W-:-:S04]  /*cd40*/  IMAD R3, R3, UR4, RZ ;  /* 0x0000000403037c24 */ /* 0x000fc8000f8e02ff */
[----:B------:R-:W-:-:S06]  /*cd50*/  IMAD.HI.U32 R3, R5, R3, R4 ;  /* 0x0000000305037227 */ /* 0x000fcc00078e0004 */
[----:B------:R-:W-:-:S04]  /*cd60*/  IMAD.HI.U32 R3, R3, R0, RZ ;  /* 0x0000000003037227 */ /* 0x000fc800078e00ff */
[----:B------:R-:W-:-:S04]  /*cd70*/  IMAD.MOV R5, RZ, RZ, -R3 ;  /* 0x000000ffff057224 */ /* 0x000fc800078e0a03 */
[----:B------:R-:W-:-:S05]  /*cd80*/  IMAD R4, R5, UR4, R0 ;  /* 0x0000000405047c24 */ /* 0x000fca000f8e0200 */
[----:B------:R-:W-:-:S13]  /*cd90*/  ISETP.GE.U32.AND P2, PT, R4, UR4, PT ;  /* 0x0000000404007c0c */ /* 0x000fda000bf46070 */
[----:B------:R-:W-:Y:S02]  /*cda0*/  @P2 IADD3 R4, PT, PT, R4, -UR4, RZ ;  /* 0x8000000404042c10 */ /* 0x000fe4000fffe0ff */
[----:B------:R-:W-:Y:S02]  /*cdb0*/  @P2 IADD3 R3, PT, PT, R3, 0x1, RZ ;  /* 0x0000000103032810 */ /* 0x000fe40007ffe0ff */
[----:B------:R-:W-:Y:S02]  /*cdc0*/  ISETP.GE.U32.AND P1, PT, R4, UR4, PT ;  /* 0x0000000404007c0c */ /* 0x000fe4000bf26070 */
[----:B------:R-:W2:Y:S11]  /*cdd0*/  LDC.64 R4, c[0x0][0x880] ;  /* 0x00022000ff047b82 */ /* 0x000eb60000000a00 */
[----:B------:R-:W-:Y:S01]  /*cde0*/  @P1 VIADD R3, R3, 0x1 ;  /* 0x0000000103031836 */ /* 0x000fe20000000000 */
[----:B------:R-:W-:-:S04]  /*cdf0*/  @!P0 LOP3.LUT R3, RZ, UR4, RZ, 0x33, !PT ;  /* 0x00000004ff038c12 */ /* 0x000fc8000f8e33ff */
[C---:B------:R-:W-:Y:S01]  /*ce00*/  IADD3 R7, PT, PT, -R3.reuse, RZ, RZ ;  /* 0x000000ff03077210 */ /* 0x040fe20007ffe1ff */
[----:B-----5:R-:W-:-:S04]  /*ce10*/  IMAD R2, R3, UR7, R2 ;  /* 0x0000000703027c24 */ /* 0x020fc8000f8e0202 */
[----:B------:R-:W-:Y:S01]  /*ce20*/  IMAD R7, R7, UR4, R0 ;  /* 0x0000000407077c24 */ /* 0x000fe2000f8e0200 */
[----:B------:R-:W-:-:S03]  /*ce30*/  MOV R0, 0xff800000 ;  /* 0xff80000000007802 */ /* 0x000fc60000000f00 */
[----:B------:R-:W-:-:S04]  /*ce40*/  IMAD R7, R7, UR6, R2 ;  /* 0x0000000607077c24 */ /* 0x000fc8000f8e0202 */
[----:B--2---:R-:W-:-:S05]  /*ce50*/  IMAD.WIDE.U32 R4, R7, 0x4, R4 ;  /* 0x0000000407047825 */ /* 0x004fca00078e0004 */
[----:B------:R3:W-:Y:S02]  /*ce60*/  STG.E desc[UR46][R4.64], R0 ;  /* 0x0000000004007986 */ /* 0x0007e4000c10192e */
.L_x_157:
[----:B------:R-:W-:Y:S05]  /*ce70*/  BSYNC.RECONVERGENT B0 ;  /* 0x0000000000007941 */ /* 0x000fea0003800200 */
.L_x_156:
[----:B------:R-:W-:Y:S01]  /*ce80*/  @!PT LDS RZ, [RZ] ;  /* 0x00000000fffff984 */ /* 0x000fe20000000800 */
[----:B------:R-:W-:Y:S01]  /*ce90*/  @!PT LDS RZ, [RZ] ;  /* 0x00000000fffff984 */ /* 0x000fe20000000800 */
[----:B------:R-:W-:Y:S01]  /*cea0*/  @!PT LDS RZ, [RZ] ;  /* 0x00000000fffff984 */ /* 0x000fe20000000800 */
[----:B------:R-:W-:Y:S01]  /*ceb0*/  @!PT LDS RZ, [RZ] ;  /* 0x00000000fffff984 */ /* 0x000fe20000000800 */
[----:B------:R4:W-:Y:S06]  /*cec0*/  MEMBAR.ALL.CTA ;  /* 0x0000000000007992 */ /* 0x0009ec0000008000 */
[----:B----4-:R-:W4:Y:S01]  /*ced0*/  FENCE.VIEW.ASYNC.S ;  /* 0x00000000000073c6 */ /* 0x010f220000000000 */
[----:B------:R-:W-:-:S09]  /*cee0*/  UISETP.NE.AND UP0, UPT, UR41, URZ, UPT ;  /* 0x000000ff2900728c */ /* 0x000fd2000bf05270 */
[----:B------:R-:W-:Y:S05]  /*cef0*/  BRA.U UP0, `(.L_x_158) ;  /* 0x0000000100047547 */ /* 0x000fea000b800000 */
[----:B------:R-:W-:Y:S05]  /*cf00*/  BPT.TRAP 0x1 ;  /* 0x000000040000795c */ /* 0x000fea0000300000 */
.L_x_158:
[----:B----4-:R-:W-:Y:S01]  /*cf10*/  SYNCS.ARRIVE.TRANS64.A1T0 RZ, [R16+URZ+0x380b8], RZ ;  /* 0x0380b8ff10ff79a7 */ /* 0x010fe200081000ff */
[----:B------:R-:W-:Y:S05]  /*cf20*/  EXIT ;  /* 0x000000000000794d */ /* 0x000fea0003800000 */
.L_x_87:
[----:B------:R-:W-:Y:S01]  /*cf30*/  UISETP.NE.AND UP0, UPT, UR44, URZ, UPT ;  /* 0x000000ff2c00728c */ /* 0x000fe2000bf05270 */
[----:B------:R-:W-:-:S04]  /*cf40*/  SHF.L.U32 R22, R2, 0x10, RZ ;  /* 0x0000001002167819 */ /* 0x000fc800000006ff */
[----:B------:R-:W-:-:S04]  /*cf50*/  LOP3.LUT R22, R22, 0x600000, RZ, 0xc0, !PT ;  /* 0x0060000016167812 */ /* 0x000fc800078ec0ff */
[----:B------:R-:W-:Y:S05]  /*cf60*/  BRA.U !UP0, `(.L_x_159) ;  /* 0x0000000108047547 */ /* 0x000fea000b800000 */
[----:B------:R-:W-:Y:S05]  /*cf70*/  BPT.TRAP 0x1 ;  /* 0x000000040000795c */ /* 0x000fea0000300000 */
.L_x_159:
[----:B------:R-:W1:Y:S01]  /*cf80*/  S2UR UR49, SR_CgaCtaId ;  /* 0x00000000003179c3 */ /* 0x000e620000008800 */
[----:B------:R-:W-:Y:S01]  /*cf90*/  UMOV UR36, 0x400 ;  /* 0x0000040000247882 */ /* 0x000fe20000000000 */
[----:B------:R-:W-:Y:S01]  /*cfa0*/  SHF.L.U32 R3, RZ, 0x1f, RZ ;  /* 0x0000001fff037819 */ /* 0x000fe200000006ff */
[----:B-1----:R-:W-:-:S09]  /*cfb0*/  ULEA UR36, UR49, UR36, 0x18 ;  /* 0x0000002431247291 */ /* 0x002fd2000f8ec0ff */
[----:B------:R-:W1:Y:S02]  /*cfc0*/  SYNCS.PHASECHK.TRANS64.TRYWAIT P0, [UR36+0x38070], R3 ;  /* 0x03807003ff0075a7 */ /* 0x000e640008001124 */
[----:B-1----:R-:W-:Y:S05]  /*cfd0*/  @!P0 BRA `(.L_x_160) ;  /* 0x0000016000a88947 */ /* 0x002fea0003800000 */
.L_x_433:
[----:B------:R-:W-:-:S09]  /*cfe0*/  UISETP.NE.AND UP0, UPT, UR44, URZ, UPT ;  /* 0x000000ff2c00728c */ /* 0x000fd2000bf05270 */
[----:B------:R-:W-:Y:S05]  /*cff0*/  BRA.U !UP0, `(.L_x_161) ;  /* 0x0000000108047547 */ /* 0x000fea000b800000 */
[----:B------:R-:W-:Y:S05]  /*d000*/  BPT.TRAP 0x1 ;  /* 0x000000040000795c */ /* 0x000fea0000300000 */
.L_x_161:
[----:B------:R-:W-:Y:S02]  /*d010*/  UIADD3 UR48, UPT, UPT, UR36, 0x38078, URZ ;  /* 0x0003807824307890 */ /* 0x000fe4000fffe0ff */
[----:B------:R-:W-:Y:S02]  /*d020*/  UISETP.NE.AND UP0, UPT, UR45, URZ, UPT ;  /* 0x000000ff2d00728c */ /* 0x000fe4000bf05270 */
[----:B------:R-:W-:-:S09]  /*d030*/  UPRMT UR5, UR49, 0x654, UR48 ;  /* 0x0000065431057896 */ /* 0x000fd20008000030 */
[----:B------:R-:W-:Y:S01]  /*d040*/  SYNCS.ARRIVE.TRANS64.RED.A1T0 RZ, [UR5], RZ ;  /* 0x000000ffffff79a7 */ /* 0x000fe20008100405 */
[----:B------:R-:W-:Y:S05]  /*d050*/  BRA.U !UP0, `(.L_x_162) ;  /* 0x0000000108047547 */ /* 0x000fea000b800000 */
[----:B------:R-:W-:Y:S05]  /*d060*/  BPT.TRAP 0x1 ;  /* 0x000000040000795c */ /* 0x000fea0000300000 */
.L_x_162:
[----:B------:R-:W2:Y:S01]  /*d070*/  SYNCS.PHASECHK.TRANS64.TRYWAIT P0, [UR36+0x38080], R3 ;  /* 0x03808003ff0075a7 */ /* 0x000ea20008001124 */
[----:B------:R-:W-:Y:S01]  /*d080*/  UMOV UR38, URZ ;  /* 0x000000ff00267c82 */ /* 0x000fe20008000000 */
[----:B--2---:R-:W-:Y:S05]  /*d090*/  @!P0 BRA `(.L_x_163) ;  /* 0x0000016000908947 */ /* 0x004fea0003800000 */
.L_x_434:
[----:B------:R-:W-:Y:S01]  /*d0a0*/  UISETP.GE.AND UP0, UPT, UR4, 0x41, UPT ;  /* 0x000000410400788c */ /* 0x000fe2000bf06270 */
[----:B------:R-:W-:Y:S01]  /*d0b0*/  UMOV UR43, 0x1 ;  /* 0x00000001002b7882 */ /* 0x000fe20000000000 */
[----:B------:R-:W-:-:S07]  /*d0c0*/  UMOV UR39, 0x1 ;  /* 0x0000000100277882 */ /* 0x000fce0000000000 */
[----:B------:R-:W-:Y:S05]  /*d0d0*/  BRA.U !UP0, `(.L_x_164) ;  /* 0x0000006508887547 */ /* 0x000fea000b800000 */
[----:B------:R-:W-:Y:S01]  /*d0e0*/  UIADD3 UR5, UPT, UPT, UR4, 0x3f, URZ ;  /* 0x0000003f04057890 */ /* 0x000fe2000fffe0ff */
[C---:B------:R-:W-:Y:S01]  /*d0f0*/  VIADD R65, R22.reuse, 0x190 ;  /* 0x0000019016417836 */ /* 0x040fe20000000000 */
[C---:B------:R-:W-:Y:S01]  /*d100*/  IADD3 R63, PT, PT, R22.reuse, 0x1b0, RZ ;  /* 0x000001b0163f7810 */ /* 0x040fe20007ffe0ff */
[C---:B------:R-:W-:Y:S01]  /*d110*/  VIADD R64, R22.reuse, 0x1a0 ;  /* 0x000001a016407836 */ /* 0x040fe20000000000 */
[----:B------:R-:W-:Y:S01]  /*d120*/  USHF.R.S32.HI UR4, URZ, 0x1f, UR5 ;  /* 0x0000001fff047899 */ /* 0x000fe20008011405 */
[C---:B------:R-:W-:Y:S01]  /*d130*/  VIADD R61, R22.reuse, 0x1d0 ;  /* 0x000001d0163d7836 */ /* 0x040fe20000000000 */
[C---:B------:R-:W-:Y:S01]  /*d140*/  IADD3 R59, PT, PT, R22.reuse, 0x1f0, RZ ;  /* 0x000001f0163b7810 */ /* 0x040fe20007ffe0ff */
[----:B------:R-:W-:Y:S01]  /*d150*/  VIADD R60, R22, 0x1e0 ;  /* 0x000001e0163c7836 */ /* 0x000fe20000000000 */
[----:B------:R-:W-:Y:S01]  /*d160*/  ULEA.HI UR4, UR4, UR5, URZ, 0x6 ;  /* 0x0000000504047291 */ /* 0x000fe2000f8f30ff */
[----:B------:R-:W-:Y:S01]  /*d170*/  LOP3.LUT R74, R74, 0x3, RZ, 0xc0, !PT ;  /* 0x000000034a4a7812 */ /* 0x000fe200078ec0ff */
[C---:B------:R-:W-:Y:S01]  /*d180*/  VIADD R75, R22.reuse, 0x100 ;  /* 0x00000100164b7836 */ /* 0x040fe20000000000 */
[C---:B------:R-:W-:Y:S01]  /*d190*/  IADD3 R72, PT, PT, R22.reuse, 0x110, RZ ;  /* 0x0000011016487810 */ /* 0x040fe20007ffe0ff */
        /* <DEDUP_REMOVED lines=15> */
[----:B------:R-:W-:Y:S01]  /*d290*/  SHF.R.U32.HI R65, RZ, 0x15, R65 ;  /* 0x00000015ff417819 */ /* 0x000fe20000011641 */
[----:B------:R-:W-:Y:S01]  /*d2a0*/  VIADD R17, R22, 0x260 ;  /* 0x0000026016117836 */ /* 0x000fe20000000000 */
[----:B------:R-:W-:Y:S01]  /*d2b0*/  SHF.R.U32.HI R64, RZ, 0x15, R64 ;  /* 0x00000015ff407819 */ /* 0x000fe20000011640 */
[----:B------:R-:W-:Y:S01]  /*d2c0*/  UMOV UR38, URZ ;  /* 0x000000ff00267c82 */ /* 0x000fe20008000000 */
[----:B------:R-:W-:Y:S01]  /*d2d0*/  SHF.R.U32.HI R63, RZ, 0x15, R63 ;  /* 0x00000015ff3f7819 */ /* 0x000fe2000001163f */
[----:B------:R-:W-:Y:S01]  /*d2e0*/  USHF.R.S32.HI UR40, URZ, 0x6, UR4 ;  /* 0x00000006ff287899 */ /* 0x000fe20008011404 */
[----:B------:R-:W-:Y:S01]  /*d2f0*/  SHF.R.U32.HI R61, RZ, 0x15, R61 ;  /* 0x00000015ff3d7819 */ /* 0x000fe2000001163d */
[----:B------:R-:W-:Y:S01]  /*d300*/  UMOV UR39, 0x1 ;  /* 0x0000000100277882 */ /* 0x000fe20000000000 */
[----:B------:R-:W-:Y:S01]  /*d310*/  SHF.R.U32.HI R60, RZ, 0x15, R60 ;  /* 0x00000015ff3c7819 */ /* 0x000fe2000001163c */
[----:B------:R-:W-:Y:S01]  /*d320*/  UMOV UR37, URZ ;  /* 0x000000ff00257c82 */ /* 0x000fe20008000000 */
[----:B------:R-:W-:-:S07]  /*d330*/  SHF.R.U32.HI R59, RZ, 0x15, R59 ;  /* 0x00000015ff3b7819 */ /* 0x000fce000001163b */
.L_x_244:
[----:B------:R-:W-:Y:S01]  /*d340*/  UISETP.NE.AND UP0, UPT, UR44, URZ, UPT ;  /* 0x000000ff2c00728c */ /* 0x000fe2000bf05270 */
[----:B------:R-:W-:Y:S01]  /*d350*/  UMOV UR4, UR40 ;  /* 0x0000002800047c82 */ /* 0x000fe20008000000 */
[----:B------:R-:W-:Y:S02]  /*d360*/  UIADD3 UR40, UPT, UPT, UR40, -0x1, URZ ;  /* 0xffffffff28287890 */ /* 0x000fe4000fffe0ff */
[----:B------:R-:W-:Y:S01]  /*d370*/  UISETP.GT.AND UP1, UPT, UR4, 0x2, UPT ;  /* 0x000000020400788c */ /* 0x000fe2000bf24270 */
[----:B------:R-:W-:-:S03]  /*d380*/  UMOV UR43, UR37 ;  /* 0x00000025002b7c82 */ /* 0x000fc60008000000 */
[----:B------:R-:W-:Y:S01]  /*d390*/  UP2UR UR42, UPR, URZ, 0x2 ;  /* 0x00000002ff2a7883 */ /* 0x000fe20008000000 */
[----:B--234-:R-:W-:Y:S11]  /*d3a0*/  BRA.U !UP0, `(.L_x_165) ;  /* 0x0000000108047547 */ /* 0x01cff6000b800000 */
[----:B------:R-:W-:Y:S05]  /*d3b0*/  BPT.TRAP 0x1 ;  /* 0x000000040000795c */ /* 0x000fea0000300000 */
.L_x_165:
[----:B-1----:R-:W-:-:S04]  /*d3c0*/  MOV R3, UR39 ;  /* 0x0000002700037c02 */ /* 0x002fc80008000f00 */
[----:B------:R-:W-:-:S04]  /*d3d0*/  SHF.L.U32 R3, R3, 0x1f, RZ ;  /* 0x0000001f03037819 */ /* 0x000fc800000006ff */
[----:B------:R-:W1:Y:S02]  /*d3e0*/  SYNCS.PHASECHK.TRANS64.TRYWAIT P0, [UR36+0x38070], R3 ;  /* 0x03807003ff0075a7 */ /* 0x000e640008001124 */
[----:B-1----:R-:W-:Y:S05]  /*d3f0*/  @!P0 BRA `(.L_x_166) ;  /* 0x0000015c00d08947 */ /* 0x002fea0003800000 */
.L_x_435:
[----:B------:R-:W-:Y:S01]  /*d400*/  R2UR UR4, R22 ;  /* 0x00000000160472ca */ /* 0x000fe200000e0000 */
[----:B------:R-:W-:Y:S01]  /*d410*/  UISETP.NE.AND UP0, UPT, UR41, URZ, UPT ;  /* 0x000000ff2900728c */ /* 0x000fe2000bf05270 */
[----:B------:R-:W-:Y:S01]  /*d420*/  PLOP3.LUT P0, PT, PT, PT, PT, 0x80, 0x8 ;  /* 0x000000000008781c */ /* 0x000fe20003f0f070 */
[----:B------:R-:W-:-:S10]  /*d430*/  IMAD.MOV.U32 R76, RZ, RZ, 0x3f800000 ;  /* 0x3f800000ff4c7424 */ /* 0x000fd400078e00ff */
[----:B------:R-:W2:Y:S02]  /*d440*/  LDTM.x2 R4, tmem[UR4] ;  /* 0x00000004000479ee */ /* 0x000ea400080c0000 */
[----:B--2---:R-:W-:-:S13]  /*d450*/  FSETP.NEU.AND P2, PT, R4, R5, PT ;  /* 0x000000050400720b */ /* 0x004fda0003f4d000 */
[----:B-1----:R-:W1:Y:S01]  /*d460*/  @P2 LDC R0, c[0x0][0x704] ;  /* 0x0001c100ff002b82 */ /* 0x002e620000000800 */
[----:B------:R-:W-:-:S04]  /*d470*/  @P2 FADD R5, R4, -R5 ;  /* 0x8000000504052221 */ /* 0x000fc80000000000 */
[----:B-1----:R-:W-:-:S05]  /*d480*/  @P2 FMUL R5, R5, R0 ;  /* 0x0000000005052220 */ /* 0x002fca0000400000 */
[----:B------:R-:W-:-:S04]  /*d490*/  @P2 FSETP.GEU.AND P1, PT, R5, -126, PT ;  /* 0xc2fc00000500280b */ /* 0x000fc80003f2e000 */
[----:B------:R-:W-:-:S13]  /*d4a0*/  @P2 PLOP3.LUT P0, PT, P1, PT, PT, 0x80, 0x8 ;  /* 0x000000000008281c */ /* 0x000fda0000f0f070 */
[----:B------:R-:W-:-:S04]  /*d4b0*/  @!P0 FMUL R5, R5, 0.5 ;  /* 0x3f00000005058820 */ /* 0x000fc80000400000 */
[----:B------:R-:W1:Y:S02]  /*d4c0*/  @P2 MUFU.EX2 R0, R5 ;  /* 0x0000000500002308 */ /* 0x000e640000000800 */
[----:B-1----:R-:W-:-:S05]  /*d4d0*/  @!P0 FMUL R0, R0, R0 ;  /* 0x0000000000008220 */ /* 0x002fca0000400000 */
[----:B------:R-:W-:Y:S01]  /*d4e0*/  @P2 MOV R76, R0 ;  /* 0x00000000004c2202 */ /* 0x000fe20000000f00 */
[----:B------:R-:W-:Y:S06]  /*d4f0*/  BRA.U UP0, `(.L_x_167) ;  /* 0x0000000100047547 */ /* 0x000fec000b800000 */
[----:B------:R-:W-:Y:S05]  /*d500*/  BPT.TRAP 0x1 ;  /* 0x000000040000795c */ /* 0x000fea0000300000 */
.L_x_167:
[----:B------:R-:W-:Y:S01]  /*d510*/  IMAD.U32 R3, RZ, RZ, UR38 ;  /* 0x00000026ff037e24 */ /* 0x000fe2000f8e00ff */
[----:B------:R-:W-:-:S04]  /*d520*/  FSETP.NEU.AND P1, PT, R76, 1, PT ;  /* 0x3f8000004c00780b */ /* 0x000fc80003f2d000 */
[----:B------:R-:W-:-:S04]  /*d530*/  SHF.L.U32 R3, R3, 0x1f, RZ ;  /* 0x0000001f03037819 */ /* 0x000fc800000006ff */
[----:B------:R-:W1:Y:S02]  /*d540*/  SYNCS.PHASECHK.TRANS64.TRYWAIT P0, [UR36+0x38090], R3 ;  /* 0x03809003ff0075a7 */ /* 0x000e640008001124 */
[----:B-1----:R-:W-:Y:S05]  /*d550*/  @!P0 BRA `(.L_x_168) ;  /* 0x0000015c00908947 */ /* 0x002fea0003800000 */
.L_x_436:
[----:B------:R-:W-:-:S13]  /*d560*/  VOTE.ANY P1, P1 ;  /* 0x0000000000ff7806 */ /* 0x000fda0000820100 */
[----:B------:R-:W-:Y:S05]  /*d570*/  @!P1 BRA `(.L_x_169) ;  /* 0x0000002c00889947 */ /* 0x000fea0003800000 */
[----:B------:R-:W-:-:S04]  /*d580*/  SHF.R.U32.HI R77, RZ, 0x15, R75 ;  /* 0x00000015ff4d7819 */ /* 0x000fc8000001164b */
[----:B------:R-:W-:-:S13]  /*d590*/  ISETP.NE.AND P0, PT, R74, R77, PT ;  /* 0x0000004d4a00720c */ /* 0x000fda0003f05270 */
[----:B------:R-:W-:Y:S05]  /*d5a0*/  @!P0 BRA `(.L_x_170) ;  /* 0x0000000000408947 */ /* 0x000fea0003800000 */
[----:B------:R-:W-:Y:S01]  /*d5b0*/  MOV R14, 0x8 ;  /* 0x00000008000e7802 */ /* 0x000fe20000000f00 */
[----:B------:R-:W2:Y:S01]  /*d5c0*/  LDCU.64 UR8, c[0x4][0xb0] ;  /* 0x01001600ff0877ac */ /* 0x000ea20008000a00 */
[----:B------:R-:W-:Y:S02]  /*d5d0*/  HFMA2 R12, -RZ, RZ, 0, 5.9604644775390625e-08 ;  /* 0x00000001ff0c7431 */ /* 0x000fe400000001ff */
[----:B------:R-:W-:Y:S01]  /*d5e0*/  IMAD.MOV.U32 R8, RZ, RZ, 0x192 ;  /* 0x00000192ff087424 */ /* 0x000fe200078e00ff */
[----:B------:R-:W3:Y:S01]  /*d5f0*/  LDCU.64 UR6, c[0x4][0xb8] ;  /* 0x01001700ff0677ac */ /* 0x000ee20008000a00 */
[----:B------:R-:W4:Y:S01]  /*d600*/  LDC.64 R14, c[0x4][R14] ;  /* 0x010000000e0e7b82 */ /* 0x000f220000000a00 */
[----:B------:R-:W-:Y:S01]  /*d610*/  IMAD.MOV.U32 R13, RZ, RZ, RZ ;  /* 0x000000ffff0d7224 */ /* 0x000fe200078e00ff */
[----:B------:R-:W5:Y:S01]  /*d620*/  LDCU.64 UR4, c[0x4][0x30] ;  /* 0x01000600ff0477ac */ /* 0x000f620008000a00 */
[----:B--2---:R-:W-:Y:S01]  /*d630*/  IMAD.U32 R4, RZ, RZ, UR8 ;  /* 0x00000008ff047e24 */ /* 0x004fe2000f8e00ff */
[----:B------:R-:W-:Y:S01]  /*d640*/  MOV R5, UR9 ;  /* 0x0000000900057c02 */ /* 0x000fe20008000f00 */
[----:B---3--:R-:W-:Y:S01]  /*d650*/  IMAD.U32 R6, RZ, RZ, UR6 ;  /* 0x00000006ff067e24 */ /* 0x008fe2000f8e00ff */
[----:B------:R-:W-:Y:S01]  /*d660*/  MOV R7, UR7 ;  /* 0x0000000700077c02 */ /* 0x000fe20008000f00 */
[----:B-----5:R-:W-:Y:S01]  /*d670*/  IMAD.U32 R10, RZ, RZ, UR4 ;  /* 0x00000004ff0a7e24 */ /* 0x020fe2000f8e00ff */
[----:B------:R-:W-:-:S02]  /*d680*/  MOV R11, UR5 ;  /* 0x00000005000b7c02 */ /* 0x000fc40008000f00 */
[----:B------:R-:W-:-:S07]  /*d690*/  LEPC R20, `(.L_x_170) ;  /* 0x000000001014794e */ /* 0x000fce0000000000 */
[----:B-1--4-:R-:W-:Y:S05]  /*d6a0*/  CALL.ABS.NOINC R14 ;  /* 0x000000000e007343 */ /* 0x012fea0003c00000 */
.L_x_170:
[----:B------:R-:W-:Y:S01]  /*d6b0*/  SHF.R.U32.HI R79, RZ, 0x15, R72 ;  /* 0x00000015ff4f7819 */ /* 0x000fe20000011648 */
[----:B------:R-:W-:Y:S05]  /*d6c0*/  WARPSYNC.ALL ;  /* 0x0000000000007948 */ /* 0x000fea0003800000 */
[----:B------:R-:W-:Y:S02]  /*d6d0*/  R2UR UR4, R22 ;  /* 0x00000000160472ca */ /* 0x000fe400000e0000 */
[----:B------:R-:W-:-:S11]  /*d6e0*/  ISETP.NE.AND P0, PT, R74, R79, PT ;  /* 0x0000004f4a00720c */ /* 0x000fd60003f05270 */
[----:B------:R-:W2:Y:S02]  /*d6f0*/  LDTM.x16 R40, tmem[UR4+0x100] ;  /* 0x00010004002879ee */ /* 0x000ea40008240000 */
[----:B--2---:R-:W-:Y:S05]  /*d700*/  @!P0 BRA `(.L_x_171) ;  /* 0x0000000000408947 */ /* 0x004fea0003800000 */
        /* <DEDUP_REMOVED lines=16> */
.L_x_171:
[----:B------:R-:W-:Y:S05]  /*d810*/  WARPSYNC.ALL ;  /* 0x0000000000007948 */ /* 0x000fea0003800000 */
[----:B------:R-:W-:Y:S02]  /*d820*/  R2UR UR4, R22 ;  /* 0x00000000160472ca */ /* 0x000fe400000e0000 */
[----:B------:R-:W-:Y:S02]  /*d830*/  ISETP.NE.AND P0, PT, R74, R77, PT ;  /* 0x0000004d4a00720c */ /* 0x000fe40003f05270 */
[----:B------:R-:W-:-:S09]  /*d840*/  FSETP.NEU.AND P1, PT, R76, 1, PT ;  /* 0x3f8000004c00780b */ /* 0x000fd20003f2d000 */
[----:B------:R-:W2:Y:S04]  /*d850*/  LDTM.x16 R24, tmem[UR4+0x110] ;  /* 0x00011004001879ee */ /* 0x000ea80008240000 */
[C---:B------:R-:W-:Y:S02]  /*d860*/  @P1 FMUL2 R40, R76.reuse.F32, R40.F32x2.HI_LO ;  /* 0x000000284c28124a */ /* 0x040fe40000040000 */
[C---:B------:R-:W-:Y:S02]  /*d870*/  @P1 FMUL2 R42, R76.reuse.F32, R42.F32x2.HI_LO ;  /* 0x0000002a4c2a124a */ /* 0x040fe40000040000 */
[C---:B------:R-:W-:Y:S02]  /*d880*/  @P1 FMUL2 R44, R76.reuse.F32, R44.F32x2.HI_LO ;  /* 0x0000002c4c2c124a */ /* 0x040fe40000040000 */
[----:B------:R-:W-:-:S02]  /*d890*/  @P1 FMUL2 R46, R76.F32, R46.F32x2.HI_LO ;  /* 0x0000002e4c2e124a */ /* 0x000fc40000040000 */
[C---:B------:R-:W-:Y:S02]  /*d8a0*/  @P1 FMUL2 R48, R76.reuse.F32, R48.F32x2.HI_LO ;  /* 0x000000304c30124a */ /* 0x040fe40000040000 */
[C---:B------:R-:W-:Y:S02]  /*d8b0*/  @P1 FMUL2 R50, R76.reuse.F32, R50.F32x2.HI_LO ;  /* 0x000000324c32124a */ /* 0x040fe40000040000 */
[C---:B------:R-:W-:Y:S02]  /*d8c0*/  @P1 FMUL2 R52, R76.reuse.F32, R52.F32x2.HI_LO ;  /* 0x000000344c34124a */ /* 0x040fe40000040000 */
[----:B------:R-:W-:Y:S01]  /*d8d0*/  @P1 FMUL2 R54, R76.F32, R54.F32x2.HI_LO ;  /* 0x000000364c36124a */ /* 0x000fe20000040000 */
[----:B--2---:R-:W-:Y:S06]  /*d8e0*/  @!P0 BRA `(.L_x_172) ;  /* 0x0000000000408947 */ /* 0x004fec0003800000 */
        /* <DEDUP_REMOVED lines=16> */
.L_x_172:
[----:B------:R-:W-:Y:S01]  /*d9f0*/  SHF.R.U32.HI R77, RZ, 0x15, R71 ;  /* 0x00000015ff4d7819 */ /* 0x000fe20000011647 */
[----:B------:R-:W-:Y:S05]  /*da00*/  WARPSYNC.ALL ;  /* 0x0000000000007948 */ /* 0x000fea0003800000 */
[----:B------:R-:W-:Y:S02]  /*da10*/  R2UR UR4, R22 ;  /* 0x00000000160472ca */ /* 0x000fe400000e0000 */
[----:B------:R-:W-:-:S11]  /*da20*/  ISETP.NE.AND P0, PT, R74, R77, PT ;  /* 0x0000004d4a00720c */ /* 0x000fd60003f05270 */
[----:B------:R2:W-:Y:S02]  /*da30*/  STTM.x16 tmem[UR4+0x100], R40 ;  /* 0x00010028000079ed */ /* 0x0005e40008240004 */
[----:B------:R-:W-:Y:S05]  /*da40*/  @!P0 BRA `(.L_x_173) ;  /* 0x0000000000408947 */ /* 0x000fea0003800000 */
[----:B------:R-:W-:Y:S01]  /*da50*/  MOV R14, 0x8 ;  /* 0x00000008000e7802 */ /* 0x000fe20000000f00 */
[----:B------:R-:W3:Y:S01]  /*da60*/  LDCU.64 UR8, c[0x4][0xb0] ;  /* 0x01001600ff0877ac */ /* 0x000ee20008000a00 */
[----:B------:R-:W-:Y:S02]  /*da70*/  HFMA2 R12, -RZ, RZ, 0, 5.9604644775390625e-08 ;  /* 0x00000001ff0c7431 */ /* 0x000fe400000001ff */
[----:B------:R-:W-:Y:S01]  /*da80*/  IMAD.MOV.U32 R8, RZ, RZ, 0x192 ;  /* 0x00000192ff087424 */ /* 0x000fe200078e00ff */
[----:B------:R-:W4:Y:S01]  /*da90*/  LDCU.64 UR6, c[0x4][0xb8] ;  /* 0x01001700ff0677ac */ /* 0x000f220008000a00 */
[----:B------:R-:W1:Y:S01]  /*daa0*/  LDC.64 R14, c[0x4][R14] ;  /* 0x010000000e0e7b82 */ /* 0x000e620000000a00 */
[----:B------:R-:W-:Y:S01]  /*dab0*/  IMAD.MOV.U32 R13, RZ, RZ, RZ ;  /* 0x000000ffff0d7224 */ /* 0x000fe200078e00ff */
[----:B------:R-:W5:Y:S01]  /*dac0*/  LDCU.64 UR4, c[0x4][0x30] ;  /* 0x01000600ff0477ac */ /* 0x000f620008000a00 */
[----:B---3--:R-:W-:Y:S01]  /*dad0*/  IMAD.U32 R4, RZ, RZ, UR8 ;  /* 0x00000008ff047e24 */ /* 0x008fe2000f8e00ff */
[----:B------:R-:W-:Y:S01]  /*dae0*/  MOV R5, UR9 ;  /* 0x0000000900057c02 */ /* 0x000fe20008000f00 */
[----:B----4-:R-:W-:Y:S01]  /*daf0*/  IMAD.U32 R6, RZ, RZ, UR6 ;  /* 0x00000006ff067e24 */ /* 0x010fe2000f8e00ff */
[----:B------:R-:W-:Y:S01]  /*db00*/  MOV R7, UR7 ;  /* 0x0000000700077c02 */ /* 0x000fe20008000f00 */
[----:B-----5:R-:W-:Y:S01]  /*db10*/  IMAD.U32 R10, RZ, RZ, UR4 ;  /* 0x00000004ff0a7e24 */ /* 0x020fe2000f8e00ff */
[----:B------:R-:W-:-:S02]  /*db20*/  MOV R11, UR5 ;  /* 0x00000005000b7c02 */ /* 0x000fc40008000f00 */
[----:B------:R-:W-:-:S07]  /*db30*/  LEPC R20, `(.L_x_173) ;  /* 0x000000001014794e */ /* 0x000fce0000000000 */
[----:B-12---:R-:W-:Y:S05]  /*db40*/  CALL.ABS.NOINC R14 ;  /* 0x000000000e007343 */ /* 0x006fea0003c00000 */
.L_x_173:
[----:B------:R-:W-:Y:S05]  /*db50*/  WARPSYNC.ALL ;  /* 0x0000000000007948 */ /* 0x000fea0003800000 */
[----:B------:R-:W-:Y:S02]  /*db60*/  R2UR UR4, R22 ;  /* 0x00000000160472ca */ /* 0x000fe400000e0000 */
[----:B------:R-:W-:Y:S02]  /*db70*/  ISETP.NE.AND P0, PT, R74, R79, PT ;  /* 0x0000004f4a00720c */ /* 0x000fe40003f05270 */
[----:B------:R-:W-:-:S09]  /*db80*/  FSETP.NEU.AND P1, PT, R76, 1, PT ;  /* 0x3f8000004c00780b */ /* 0x000fd20003f2d000 */
[----:B--2---:R-:W2:Y:S04]  /*db90*/  LDTM.x16 R40, tmem[UR4+0x120] ;  /* 0x00012004002879ee */ /* 0x004ea80008240000 */
        /* <DEDUP_REMOVED lines=25> */
.L_x_174:
        /* <DEDUP_REMOVED lines=22> */
.L_x_175:
        /* <DEDUP_REMOVED lines=30> */
.L_x_176:
        /* <DEDUP_REMOVED lines=22> */
.L_x_177:
        /* <DEDUP_REMOVED lines=30> */
.L_x_178:
        /* <DEDUP_REMOVED lines=22> */
.L_x_179:
        /* <DEDUP_REMOVED lines=30> */
.L_x_180:
        /* <DEDUP_REMOVED lines=22> */
.L_x_181:
        /* <DEDUP_REMOVED lines=30> */
.L_x_182:
        /* <DEDUP_REMOVED lines=22> */
.L_x_183:
        /* <DEDUP_REMOVED lines=30> */
.L_x_184:
        /* <DEDUP_REMOVED lines=22> */
.L_x_185:
[----:B------:R-:W-:Y:S01]  /*eed0*/  ISETP.NE.AND P0, PT, R74, R79, PT ;  /* 0x0000004f4a00720c */ /* 0x000fe20003f05270 */
[----:B------:R-:W-:Y:S05]  /*eee0*/  WARPSYNC.ALL ;  /* 0x0000000000007948 */ /* 0x000fea0003800000 */
[----:B------:R-:W-:-:S13]  /*eef0*/  FSETP.NEU.AND P1, PT, R76, 1, PT ;  /* 0x3f8000004c00780b */ /* 0x000fda0003f2d000 */
[C---:B------:R-:W-:Y:S02]  /*ef00*/  @P1 FMUL2 R24, R76.reuse.F32, R24.F32x2.HI_LO ;  /* 0x000000184c18124a */ /* 0x040fe40000040000 */
[C---:B------:R-:W-:Y:S02]  /*ef10*/  @P1 FMUL2 R26, R76.reuse.F32, R26.F32x2.HI_LO ;  /* 0x0000001a4c1a124a */ /* 0x040fe40000040000 */
[C---:B------:R-:W-:Y:S02]  /*ef20*/  @P1 FMUL2 R28, R76.reuse.F32, R28.F32x2.HI_LO ;  /* 0x0000001c4c1c124a */ /* 0x040fe40000040000 */
[C---:B------:R-:W-:Y:S02]  /*ef30*/  @P1 FMUL2 R30, R76.reuse.F32, R30.F32x2.HI_LO ;  /* 0x0000001e4c1e124a */ /* 0x040fe40000040000 */
[C---:B------:R-:W-:Y:S02]  /*ef40*/  @P1 FMUL2 R32, R76.reuse.F32, R32.F32x2.HI_LO ;  /* 0x000000204c20124a */ /* 0x040fe40000040000 */
[----:B------:R-:W-:-:S02]  /*ef50*/  @P1 FMUL2 R34, R76.F32, R34.F32x2.HI_LO ;  /* 0x000000224c22124a */ /* 0x000fc40000040000 */
[C---:B------:R-:W-:Y:S02]  /*ef60*/  @P1 FMUL2 R36, R76.reuse.F32, R36.F32x2.HI_LO ;  /* 0x000000244c24124a */ /* 0x040fe40000040000 */
[----:B------:R-:W-:Y:S01]  /*ef70*/  @P1 FMUL2 R38, R76.F32, R38.F32x2.HI_LO ;  /* 0x000000264c26124a */ /* 0x000fe20000040000 */
[----:B------:R-:W-:Y:S06]  /*ef80*/  @!P0 BRA `(.L_x_186) ;  /* 0x0000000000408947 */ /* 0x000fec0003800000 */
        /* <DEDUP_REMOVED lines=16> */
.L_x_186:
[----:B------:R-:W-:Y:S05]  /*f090*/  WARPSYNC.ALL ;  /* 0x0000000000007948 */ /* 0x000fea0003800000 */
[----:B------:R-:W-:Y:S02]  /*f0a0*/  R2UR UR4, R22 ;  /* 0x00000000160472ca */ /* 0x000fe400000e0000 */
[----:B------:R-:W-:-:S11]  /*f0b0*/  ISETP.NE.AND P0, PT, R74, R65, PT ;  /* 0x000000414a00720c */ /* 0x000fd60003f05270 */
[----:B------:R3:W-:Y:S02]  /*f0c0*/  STTM.x16 tmem[UR4+0x170], R24 ;  /* 0x00017018000079ed */ /* 0x0007e40008240004 */
[----:B------:R-:W-:Y:S05]  /*f0d0*/  @!P0 BRA `(.L_x_187) ;  /* 0x0000000000408947 */ /* 0x000fea0003800000 */
[----:B------:R-:W-:Y:S01]  /*f0e0*/  MOV R14, 0x8 ;  /* 0x00000008000e7802 */ /* 0x000fe20000000f00 */
[----:B------:R-:W4:Y:S01]  /*f0f0*/  LDCU.64 UR8, c[0x4][0xb0] ;  /* 0x01001600ff0877ac */ /* 0x000f220008000a00 */
[----:B------:R-:W-:Y:S02]  /*f100*/  HFMA2 R12, -RZ, RZ, 0, 5.9604644775390625e-08 ;  /* 0x00000001ff0c7431 */ /* 0x000fe400000001ff */
[----:B------:R-:W-:Y:S01]  /*f110*/  IMAD.MOV.U32 R8, RZ, RZ, 0x192 ;  /* 0x00000192ff087424 */ /* 0x000fe200078e00ff */
[----:B------:R-:W5:Y:S01]  /*f120*/  LDCU.64 UR6, c[0x4][0xb8] ;  /* 0x01001700ff0677ac */ /* 0x000f620008000a00 */
[----:B------:R-:W1:Y:S01]  /*f130*/  LDC.64 R14, c[0x4][R14] ;  /* 0x010000000e0e7b82 */ /* 0x000e620000000a00 */
[----:B------:R-:W-:Y:S01]  /*f140*/  IMAD.MOV.U32 R13, RZ, RZ, RZ ;  /* 0x000000ffff0d7224 */ /* 0x000fe200078e00ff */
[----:B------:R-:W2:Y:S01]  /*f150*/  LDCU.64 UR4, c[0x4][0x30] ;  /* 0x01000600ff0477ac */ /* 0x000ea20008000a00 */
[----:B----4-:R-:W-:Y:S01]  /*f160*/  IMAD.U32 R4, RZ, RZ, UR8 ;  /* 0x00000008ff047e24 */ /* 0x010fe2000f8e00ff */
[----:B------:R-:W-:Y:S01]  /*f170*/  MOV R5, UR9 ;  /* 0x0000000900057c02 */ /* 0x000fe20008000f00 */
[----:B-----5:R-:W-:Y:S01]  /*f180*/  IMAD.U32 R6, RZ, RZ, UR6 ;  /* 0x00000006ff067e24 */ /* 0x020fe2000f8e00ff */
[----:B------:R-:W-:Y:S01]  /*f190*/  MOV R7, UR7 ;  /* 0x0000000700077c02 */ /* 0x000fe20008000f00 */
[----:B--2---:R-:W-:Y:S01]  /*f1a0*/  IMAD.U32 R10, RZ, RZ, UR4 ;  /* 0x00000004ff0a7e24 */ /* 0x004fe2000f8e00ff */
[----:B------:R-:W-:-:S02]  /*f1b0*/  MOV R11, UR5 ;  /* 0x00000005000b7c02 */ /* 0x000fc40008000f00 */
[----:B------:R-:W-:-:S07]  /*f1c0*/  LEPC R20, `(.L_x_187) ;  /* 0x000000001014794e */ /* 0x000fce0000000000 */
[----:B-1-3--:R-:W-:Y:S05]  /*f1d0*/  CALL.ABS.NOINC R14 ;  /* 0x000000000e007343 */ /* 0x00afea0003c00000 */
.L_x_187:
[----:B------:R-:W-:Y:S01]  /*f1e0*/  ISETP.NE.AND P0, PT, R74, R77, PT ;  /* 0x0000004d4a00720c */ /* 0x000fe20003f05270 */
[----:B------:R-:W-:-:S12]  /*f1f0*/  WARPSYNC.ALL ;  /* 0x0000000000007948 */ /* 0x000fd80003800000 */
        /* <DEDUP_REMOVED lines=17> */
.L_x_188:
[----:B------:R-:W-:Y:S05]  /*f310*/  WARPSYNC.ALL ;  /* 0x0000000000007948 */ /* 0x000fea0003800000 */
[----:B------:R-:W-:Y:S02]  /*f320*/  R2UR UR4, R22 ;  /* 0x00000000160472ca */ /* 0x000fe400000e0000 */
[----:B------:R-:W-:-:S11]  /*f330*/  ISETP.NE.AND P0, PT, R74, R64, PT ;  /* 0x000000404a00720c */ /* 0x000fd60003f05270 */
[----:B------:R4:W-:Y:S02]  /*f340*/  STTM.x16 tmem[UR4+0x180], R0 ;  /* 0x00018000000079ed */ /* 0x0009e40008240004 */
[----:B------:R-:W-:Y:S05]  /*f350*/  @!P0 BRA `(.L_x_189) ;  /* 0x0000000000408947 */ /* 0x000fea0003800000 */
[----:B----4-:R-:W-:Y:S01]  /*f360*/  MOV R14, 0x8 ;  /* 0x00000008000e7802 */ /* 0x010fe20000000f00 */
        /* <DEDUP_REMOVED lines=15> */
.L_x_189:
[----:B------:R-:W-:Y:S01]  /*f460*/  ISETP.NE.AND P0, PT, R74, R65, PT ;  /* 0x000000414a00720c */ /* 0x000fe20003f05270 */
[----:B------:R-:W-:-:S12]  /*f470*/  WARPSYNC.ALL ;  /* 0x0000000000007948 */ /* 0x000fd80003800000 */
        /* <DEDUP_REMOVED lines=17> */
.L_x_190:
[----:B------:R-:W-:Y:S05]  /*f590*/  WARPSYNC.ALL ;  /* 0x0000000000007948 */ /* 0x000fea0003800000 */
[----:B------:R-:W-:Y:S02]  /*f5a0*/  R2UR UR4, R22 ;  /* 0x00000000160472ca */ /* 0x000fe400000e0000 */
[----:B------:R-:W-:-:S11]  /*f5b0*/  ISETP.NE.AND P0, PT, R74, R63, PT ;  /* 0x0000003f4a00720c */ /* 0x000fd60003f05270 */
[----:B------:R1:W-:Y:S02]  /*f5c0*/  STTM.x16 tmem[UR4+0x190], R0 ;  /* 0x00019000000079ed */ /* 0x0003e40008240004 */
[----:B------:R-:W-:Y:S05]  /*f5d0*/  @!P0 BRA `(.L_x_191) ;  /* 0x0000000000408947 */ /* 0x000fea0003800000 */
[----:B-1--4-:R-:W-:Y:S01]  /*f5e0*/  MOV R14, 0x8 ;  /* 0x00000008000e7802 */ /* 0x012fe20000000f00 */
[----:B------:R-:W1:Y:S01]  /*f5f0*/  LDCU.64 UR8, c[0x4][0xb0] ;  /* 0x01001600ff0877ac */ /* 0x000e620008000a00 */
[----:B------:R-:W-:Y:S02]  /*f600*/  HFMA2 R12, -RZ, RZ, 0, 5.9604644775390625e-08 ;  /* 0x00000001ff0c7431 */ /* 0x000fe400000001ff */
[----:B------:R-:W-:Y:S01]  /*f610*/  IMAD.MOV.U32 R8, RZ, RZ, 0x192 ;  /* 0x00000192ff087424 */ /* 0x000fe200078e00ff */
[----:B------:R-:W4:Y:S01]  /*f620*/  LDCU.64 UR6, c[0x4][0xb8] ;  /* 0x01001700ff0677ac */ /* 0x000f220008000a00 */
[----:B------:R-:W2:Y:S01]  /*f630*/  LDC.64 R14, c[0x4][R14] ;  /* 0x010000000e0e7b82 */ /* 0x000ea20000000a00 */
[----:B------:R-:W-:Y:S01]  /*f640*/  IMAD.MOV.U32 R13, RZ, RZ, RZ ;  /* 0x000000ffff0d7224 */ /* 0x000fe200078e00ff */
[----:B------:R-:W5:Y:S01]  /*f650*/  LDCU.64 UR4, c[0x4][0x30] ;  /* 0x01000600ff0477ac */ /* 0x000f620008000a00 */
[----:B-1----:R-:W-:Y:S01]  /*f660*/  IMAD.U32 R4, RZ, RZ, UR8 ;  /* 0x00000008ff047e24 */ /* 0x002fe2000f8e00ff */
[----:B------:R-:W-:Y:S01]  /*f670*/  MOV R5, UR9 ;  /* 0x0000000900057c02 */ /* 0x000fe20008000f00 */
[----:B----4-:R-:W-:Y:S01]  /*f680*/  IMAD.U32 R6, RZ, RZ, UR6 ;  /* 0x00000006ff067e24 */ /* 0x010fe2000f8e00ff */
[----:B------:R-:W-:Y:S01]  /*f690*/  MOV R7, UR7 ;  /* 0x0000000700077c02 */ /* 0x000fe20008000f00 */
[----:B-----5:R-:W-:Y:S01]  /*f6a0*/  IMAD.U32 R10, RZ, RZ, UR4 ;  /* 0x00000004ff0a7e24 */ /* 0x020fe2000f8e00ff */
[----:B------:R-:W-:-:S02]  /*f6b0*/  MOV R11, UR5 ;  /* 0x00000005000b7c02 */ /* 0x000fc40008000f00 */
[----:B------:R-:W-:-:S07]  /*f6c0*/  LEPC R20, `(.L_x_191) ;  /* 0x000000001014794e */ /* 0x000fce0000000000 */
[----:B--23--:R-:W-:Y:S05]  /*f6d0*/  CALL.ABS.NOINC R14 ;  /* 0x000000000e007343 */ /* 0x00cfea0003c00000 */
.L_x_191:
[----:B------:R-:W-:Y:S01]  /*f6e0*/  ISETP.NE.AND P0, PT, R74, R64, PT ;  /* 0x000000404a00720c */ /* 0x000fe20003f05270 */
[----:B------:R-:W-:-:S12]  /*f6f0*/  WARPSYNC.ALL ;  /* 0x0000000000007948 */ /* 0x000fd80003800000 */
        /* <DEDUP_REMOVED lines=17> */
.L_x_192:
[----:B---3--:R-:W-:Y:S01]  /*f810*/  SHF.R.U32.HI R25, RZ, 0x15, R62 ;  /* 0x00000015ff197819 */ /* 0x008fe2000001163e */
[----:B------:R-:W-:Y:S05]  /*f820*/  WARPSYNC.ALL ;  /* 0x0000000000007948 */ /* 0x000fea0003800000 */
[----:B------:R-:W-:Y:S02]  /*f830*/  R2UR UR4, R22 ;  /* 0x00000000160472ca */ /* 0x000fe400000e0000 */
[----:B------:R-:W-:-:S11]  /*f840*/  ISETP.NE.AND P0, PT, R74, R25, PT ;  /* 0x000000194a00720c */ /* 0x000fd60003f05270 */
[----:B------:R3:W-:Y:S02]  /*f850*/  STTM.x16 tmem[UR4+0x1a0], R0 ;  /* 0x0001a000000079ed */ /* 0x0007e40008240004 */
[----:B------:R-:W-:Y:S05]  /*f860*/  @!P0 BRA `(.L_x_193) ;  /* 0x0000000000408947 */ /* 0x000fea0003800000 */
[----:B-1-34-:R-:W-:Y:S01]  /*f870*/  MOV R14, 0x8 ;  /* 0x00000008000e7802 */ /* 0x01afe20000000f00 */
[----:B------:R-:W1:Y:S01]  /*f880*/  LDCU.64 UR8, c[0x4][0xb0] ;  /* 0x01001600ff0877ac */ /* 0x000e620008000a00 */
[----:B------:R-:W-:Y:S02]  /*f890*/  HFMA2 R12, -RZ, RZ, 0, 5.9604644775390625e-08 ;  /* 0x00000001ff0c7431 */ /* 0x000fe400000001ff */
[----:B------:R-:W-:Y:S01]  /*f8a0*/  IMAD.MOV.U32 R8, RZ, RZ, 0x192 ;  /* 0x00000192ff087424 */ /* 0x000fe200078e00ff */
[----:B------:R-:W3:Y:S01]  /*f8b0*/  LDCU.64 UR6, c[0x4][0xb8] ;  /* 0x01001700ff0677ac */ /* 0x000ee20008000a00 */
[----:B------:R-:W4:Y:S01]  /*f8c0*/  LDC.64 R14, c[0x4][R14] ;  /* 0x010000000e0e7b82 */ /* 0x000f220000000a00 */
[----:B------:R-:W-:Y:S01]  /*f8d0*/  IMAD.MOV.U32 R13, RZ, RZ, RZ ;  /* 0x000000ffff0d7224 */ /* 0x000fe200078e00ff */
[----:B------:R-:W5:Y:S01]  /*f8e0*/  LDCU.64 UR4, c[0x4][0x30] ;  /* 0x01000600ff0477ac */ /* 0x000f620008000a00 */
[----:B-1----:R-:W-:Y:S01]  /*f8f0*/  IMAD.U32 R4, RZ, RZ, UR8 ;  /* 0x00000008ff047e24 */ /* 0x002fe2000f8e00ff */
[----:B------:R-:W-:Y:S01]  /*f900*/  MOV R5, UR9 ;  /* 0x0000000900057c02 */ /* 0x000fe20008000f00 */
[----:B---3--:R-:W-:Y:S01]  /*f910*/  IMAD.U32 R6, RZ, RZ, UR6 ;  /* 0x00000006ff067e24 */ /* 0x008fe2000f8e00ff */
[----:B------:R-:W-:Y:S01]  /*f920*/  MOV R7, UR7 ;  /* 0x0000000700077c02 */ /* 0x000fe20008000f00 */
[----:B-----5:R-:W-:Y:S01]  /*f930*/  IMAD.U32 R10, RZ, RZ, UR4 ;  /* 0x00000004ff0a7e24 */ /* 0x020fe2000f8e00ff */
[----:B------:R-:W-:-:S02]  /*f940*/  MOV R11, UR5 ;  /* 0x00000005000b7c02 */ /* 0x000fc40008000f00 */
[----:B------:R-:W-:-:S07]  /*f950*/  LEPC R20, `(.L_x_193) ;  /* 0x000000001014794e */ /* 0x000fce0000000000 */
[----:B--2-4-:R-:W-:Y:S05]  /*f960*/  CALL.ABS.NOINC R14 ;  /* 0x000000000e007343 */ /* 0x014fea0003c00000 */
.L_x_193:
[----:B------:R-:W-:Y:S01]  /*f970*/  ISETP.NE.AND P0, PT, R74, R63, PT ;  /* 0x0000003f4a00720c */ /* 0x000fe20003f05270 */
[----:B------:R-:W-:-:S12]  /*f980*/  WARPSYNC.ALL ;  /* 0x0000000000007948 */ /* 0x000fd80003800000 */
        /* <DEDUP_REMOVED lines=17> */
.L_x_194:
        /* <DEDUP_REMOVED lines=21> */
.L_x_195:
        /* <DEDUP_REMOVED lines=19> */
.L_x_196:
        /* <DEDUP_REMOVED lines=21> */
.L_x_197:
        /* <DEDUP_REMOVED lines=19> */
.L_x_198:
        /* <DEDUP_REMOVED lines=21> */
.L_x_199:
        /* <DEDUP_REMOVED lines=19> */
.L_x_200:
        /* <DEDUP_REMOVED lines=21> */
.L_x_201:
[----:B------:R-:W-:Y:S05]  /*10370*/  WARPSYNC.ALL ;  /* 0x0000000000007948 */ /* 0x000fea0003800000 */
[----:B------:R-:W-:-:S13]  /*10380*/  R2UR UR4, R22 ;  /* 0x00000000160472ca */ /* 0x000fda00000e0000 */
[----:B------:R1:W-:Y:S02]  /*10390*/  STTM.x16 tmem[UR4+0x1f0], R0 ;  /* 0x0001f000000079ed */ /* 0x0003e40008240004 */
.L_x_169:
[----:B------:R-:W-:-:S09]  /*103a0*/  UISETP.NE.AND UP0, UPT, UR45, URZ, UPT ;  /* 0x000000ff2d00728c */ /* 0x000fd2000bf05270 */
[----:B------:R-:W-:Y:S05]  /*103b0*/  BRA.U !UP0, `(.L_x_202) ;  /* 0x0000000108047547 */ /* 0x000fea000b800000 */
[----:B------:R-:W-:Y:S05]  /*103c0*/  BPT.TRAP 0x1 ;  /* 0x000000040000795c */ /* 0x000fea0000300000 */
.L_x_202:
[----:B------:R-:W-:Y:S02]  /*103d0*/  UIADD3 UR4, UPT, UPT, UR36, 0x38088, URZ ;  /* 0x0003808824047890 */ /* 0x000fe4000fffe0ff */
[----:B------:R-:W-:Y:S02]  /*103e0*/  UISETP.NE.AND UP0, UPT, UR41, URZ, UPT ;  /* 0x000000ff2900728c */ /* 0x000fe4000bf05270 */
[----:B------:R-:W-:Y:S02]  /*103f0*/  UPRMT UR4, UR49, 0x654, UR4 ;  /* 0x0000065431047896 */ /* 0x000fe40008000004 */
[----:B------:R-:W-:-:S07]  /*10400*/  ULOP3.LUT UR37, UR43, 0x1, URZ, 0x3c, !UPT ;  /* 0x000000012b257892 */ /* 0x000fce000f8e3cff */
[----:B------:R-:W-:Y:S01]  /*10410*/  SYNCS.ARRIVE.TRANS64.RED.A1T0 RZ, [UR4], RZ ;  /* 0x000000ffffff79a7 */ /* 0x000fe20008100404 */
[----:B------:R-:W1:Y:S01]  /*10420*/  FENCE.VIEW.ASYNC.T ;  /* 0x00000000000073c6 */ /* 0x000e620000000200 */
[----:B------:R-:W-:Y:S05]  /*10430*/  BRA.U UP0, `(.L_x_203) ;  /* 0x0000000100087547 */ /* 0x000fea000b800000 */
[----:B------:R-:W-:Y:S05]  /*10440*/  BPT.TRAP 0x1 ;  /* 0x000000040000795c */ /* 0x000fea0000300000 */
[----:B------:R-:W-:Y:S05]  /*10450*/  BPT.TRAP 0x1 ;  /* 0x000000040000795c */ /* 0x000fea0000300000 */
.L_x_203:
[----:B------:R-:W-:Y:S02]  /*10460*/  UIADD3 UR4, UPT, UPT, UR36, 0x380a0, URZ ;  /* 0x000380a024047890 */ /* 0x000fe4000fffe0ff */
[----:B------:R-:W-:Y:S02]  /*10470*/  UISETP.NE.AND UP0, UPT, UR45, URZ, UPT ;  /* 0x000000ff2d00728c */ /* 0x000fe4000bf05270 */
[----:B------:R-:W-:-:S09]  /*10480*/  UPRMT UR4, UR49, 0x654, UR4 ;  /* 0x0000065431047896 */ /* 0x000fd20008000004 */
[----:B-1----:R-:W-:Y:S01]  /*10490*/  SYNCS.ARRIVE.TRANS64.RED.A1T0 RZ, [UR4], RZ ;  /* 0x000000ffffff79a7 */ /* 0x002fe20008100404 */
[----:B------:R-:W-:Y:S05]  /*104a0*/  BRA.U !UP0, `(.L_x_204) ;  /* 0x0000000108047547 */ /* 0x000fea000b800000 */
[----:B------:R-:W-:Y:S05]  /*104b0*/  BPT.TRAP 0x1 ;  /* 0x000000040000795c */ /* 0x000fea0000300000 */
.L_x_204:
[----:B---34-:R-:W-:Y:S02]  /*104c0*/  IMAD.U32 R3, RZ, RZ, UR37 ;  /* 0x00000025ff037e24 */ /* 0x018fe4000f8e00ff */
[----:B------:R-:W-:-:S03]  /*104d0*/  VIADD R5, R22, 0x80 ;  /* 0x0000008016057836 */ /* 0x000fc60000000000 */
[----:B------:R-:W-:Y:S02]  /*104e0*/  SHF.L.U32 R3, R3, 0x1f, RZ ;  /* 0x0000001f03037819 */ /* 0x000fe400000006ff */
[----:B------:R-:W-:Y:S02]  /*104f0*/  SHF.R.U32.HI R5, RZ, 0x15, R5 ;  /* 0x00000015ff057819 */ /* 0x000fe40000011605 */
[----:B------:R-:W1:Y:S02]  /*10500*/  SYNCS.PHASECHK.TRANS64.TRYWAIT P1, [UR36+0x38080], R3 ;  /* 0x03808003ff0075a7 */ /* 0x000e640008021124 */
[----:B------:R-:W-:Y:S01]  /*10510*/  ISETP.NE.AND P0, PT, R74, R5, PT ;  /* 0x000000054a00720c */ /* 0x000fe20003f05270 */
[----:B-1----:R-:W-:-:S12]  /*10520*/  @!P1 BRA `(.L_x_205) ;  /* 0x0000012c00b49947 */ /* 0x002fd80003800000 */
.L_x_437:
        /* <DEDUP_REMOVED lines=17> */
.L_x_206:
[----:B------:R-:W-:Y:S05]  /*10640*/  WARPSYNC.ALL ;  /* 0x0000000000007948 */ /* 0x000fea0003800000 */
[----:B------:R-:W-:Y:S01]  /*10650*/  R2UR UR4, R22 ;  /* 0x00000000160472ca */ /* 0x000fe200000e0000 */
[----:B------:R-:W-:Y:S01]  /*10660*/  UISETP.NE.AND UP0, UPT, UR41, URZ, UPT ;  /* 0x000000ff2900728c */ /* 0x000fe2000bf05270 */
[----:B------:R-:W-:Y:S01]  /*10670*/  PLOP3.LUT P0, PT, PT, PT, PT, 0x80, 0x8 ;  /* 0x000000000008781c */ /* 0x000fe20003f0f070 */
[----:B------:R-:W-:-:S10]  /*10680*/  IMAD.MOV.U32 R76, RZ, RZ, 0x3f800000 ;  /* 0x3f800000ff4c7424 */ /* 0x000fd400078e00ff */
[----:B------:R-:W3:Y:S02]  /*10690*/  LDTM.x2 R4, tmem[UR4+0x80] ;  /* 0x00008004000479ee */ /* 0x000ee400080c0000 */
[----:B---3--:R-:W-:-:S13]  /*106a0*/  FSETP.NEU.AND P2, PT, R4, R5, PT ;  /* 0x000000050400720b */ /* 0x008fda0003f4d000 */
        /* <DEDUP_REMOVED lines=11> */
.L_x_207:
[----:B------:R-:W-:Y:S01]  /*10760*/  IMAD.U32 R3, RZ, RZ, UR38 ;  /* 0x00000026ff037e24 */ /* 0x000fe2000f8e00ff */
[----:B------:R-:W-:-:S04]  /*10770*/  FSETP.NEU.AND P1, PT, R76, 1, PT ;  /* 0x3f8000004c00780b */ /* 0x000fc80003f2d000 */
[----:B------:R-:W-:-:S04]  /*10780*/  SHF.L.U32 R3, R3, 0x1f, RZ ;  /* 0x0000001f03037819 */ /* 0x000fc800000006ff */
[----:B------:R-:W1:Y:S02]  /*10790*/  SYNCS.PHASECHK.TRANS64.TRYWAIT P0, [UR36+0x38098], R3 ;  /* 0x03809803ff0075a7 */ /* 0x000e640008001124 */
[----:B-1----:R-:W-:Y:S05]  /*107a0*/  @!P0 BRA `(.L_x_208) ;  /* 0x0000012c002c8947 */ /* 0x002fea0003800000 */
.L_x_438:
[----:B------:R-:W-:-:S13]  /*107b0*/  VOTE.ANY P1, P1 ;  /* 0x0000000000ff7806 */ /* 0x000fda0000820100 */
[----:B------:R-:W-:Y:S05]  /*107c0*/  @!P1 BRA `(.L_x_209) ;  /* 0x0000002c00889947 */ /* 0x000fea0003800000 */
[----:B------:R-:W-:-:S04]  /*107d0*/  SHF.R.U32.HI R77, RZ, 0x15, R73 ;  /* 0x00000015ff4d7819 */ /* 0x000fc80000011649 */
[----:B------:R-:W-:-:S13]  /*107e0*/  ISETP.NE.AND P0, PT, R74, R77, PT ;  /* 0x0000004d4a00720c */ /* 0x000fda0003f05270 */
        /* <DEDUP_REMOVED lines=17> */
.L_x_210:
[----:B------:R-:W-:Y:S05]  /*10900*/  WARPSYNC.ALL ;  /* 0x0000000000007948 */ /* 0x000fea0003800000 */
[----:B------:R-:W-:Y:S02]  /*10910*/  R2UR UR4, R22 ;  /* 0x00000000160472ca */ /* 0x000fe400000e0000 */
[----:B------:R-:W-:-:S11]  /*10920*/  ISETP.NE.AND P0, PT, R74, R65, PT ;  /* 0x000000414a00720c */ /* 0x000fd60003f05270 */
[----:B--2---:R-:W2:Y:S02]  /*10930*/  LDTM.x16 R40, tmem[UR4+0x180] ;  /* 0x00018004002879ee */ /* 0x004ea40008240000 */
        /* <DEDUP_REMOVED lines=17> */
.L_x_211:
        /* <DEDUP_REMOVED lines=30> */
.L_x_212:
        /* <DEDUP_REMOVED lines=21> */
.L_x_213:
        /* <DEDUP_REMOVED lines=30> */
.L_x_214:
        /* <DEDUP_REMOVED lines=21> */
.L_x_215:
        /* <DEDUP_REMOVED lines=30> */
.L_x_216:
        /* <DEDUP_REMOVED lines=22> */
.L_x_217:
        /* <DEDUP_REMOVED lines=30> */
.L_x_218:
        /* <DEDUP_REMOVED lines=21> */
.L_x_219:
        /* <DEDUP_REMOVED lines=30> */
.L_x_220:
        /* <DEDUP_REMOVED lines=21> */
.L_x_221:
        /* <DEDUP_REMOVED lines=30> */
.L_x_222:
        /* <DEDUP_REMOVED lines=21> */
.L_x_223:
        /* <DEDUP_REMOVED lines=30> */
.L_x_224:
        /* <DEDUP_REMOVED lines=22> */
.L_x_225:
        /* <DEDUP_REMOVED lines=28> */
.L_x_226:
[----:B--2---:R-:W-:Y:S01]  /*12280*/  SHF.R.U32.HI R41, RZ, 0x15, R57 ;  /* 0x00000015ff297819 */ /* 0x004fe20000011639 */
        /* <DEDUP_REMOVED lines=21> */
.L_x_227:
[----:B------:R-:W-:Y:S01]  /*123e0*/  ISETP.NE.AND P0, PT, R74, R77, PT ;  /* 0x0000004d4a00720c */ /* 0x000fe20003f05270 */
[----:B------:R-:W-:-:S12]  /*123f0*/  WARPSYNC.ALL ;  /* 0x0000000000007948 */ /* 0x000fd80003800000 */
        /* <DEDUP_REMOVED lines=17> */
.L_x_228:
[----:B--2---:R-:W-:Y:S01]  /*12510*/  SHF.R.U32.HI R25, RZ, 0x15, R56 ;  /* 0x00000015ff197819 */ /* 0x004fe20000011638 */
[----:B------:R-:W-:Y:S05]  /*12520*/  WARPSYNC.ALL ;  /* 0x0000000000007948 */ /* 0x000fea0003800000 */
[----:B------:R-:W-:Y:S02]  /*12530*/  R2UR UR4, R22 ;  /* 0x00000000160472ca */ /* 0x000fe400000e0000 */
[----:B------:R-:W-:-:S11]  /*12540*/  ISETP.NE.AND P0, PT, R74, R25, PT ;  /* 0x000000194a00720c */ /* 0x000fd60003f05270 */
[----:B------:R2:W-:Y:S02]  /*12550*/  STTM.x16 tmem[UR4+0x200], R0 ;  /* 0x00020000000079ed */ /* 0x0005e40008240004 */
[----:B------:R-:W-:Y:S05]  /*12560*/  @!P0 BRA `(.L_x_229) ;  /* 0x0000000000408947 */ /* 0x000fea0003800000 */
[----:B--2---:R-:W-:Y:S01]  /*12570*/  MOV R14, 0x8 ;  /* 0x00000008000e7802 */ /* 0x004fe20000000f00 */
        /* <DEDUP_REMOVED lines=15> */
.L_x_229:
[----:B------:R-:W-:Y:S01]  /*12670*/  ISETP.NE.AND P0, PT, R74, R41, PT ;  /* 0x000000294a00720c */ /* 0x000fe20003f05270 */
[----:B------:R-:W-:-:S12]  /*12680*/  WARPSYNC.ALL ;  /* 0x0000000000007948 */ /* 0x000fd80003800000 */
        /* <DEDUP_REMOVED lines=17> */
.L_x_230:
[----:B------:R-:W-:Y:S01]  /*127a0*/  SHF.R.U32.HI R27, RZ, 0x15, R23 ;  /* 0x00000015ff1b7819 */ /* 0x000fe20000011617 */
[----:B------:R-:W-:Y:S05]  /*127b0*/  WARPSYNC.ALL ;  /* 0x0000000000007948 */ /* 0x000fea0003800000 */
[----:B------:R-:W-:Y:S02]  /*127c0*/  R2UR UR4, R22 ;  /* 0x00000000160472ca */ /* 0x000fe400000e0000 */
[----:B------:R-:W-:-:S11]  /*127d0*/  ISETP.NE.AND P0, PT, R74, R27, PT ;  /* 0x0000001b4a00720c */ /* 0x000fd60003f05270 */
[----:B------:R3:W-:Y:S02]  /*127e0*/  STTM.x16 tmem[UR4+0x210], R0 ;  /* 0x00021000000079ed */ /* 0x0007e40008240004 */
[----:B------:R-:W-:Y:S05]  /*127f0*/  @!P0 BRA `(.L_x_231) ;  /* 0x0000000000408947 */ /* 0x000fea0003800000 */
[----:B--23--:R-:W-:Y:S01]  /*12800*/  MOV R14, 0x8 ;  /* 0x00000008000e7802 */ /* 0x00cfe20000000f00 */
        /* <DEDUP_REMOVED lines=15> */
.L_x_231:
[----:B------:R-:W-:Y:S01]  /*12900*/  ISETP.NE.AND P0, PT, R74, R25, PT ;  /* 0x000000194a00720c */ /* 0x000fe20003f05270 */
[----:B------:R-:W-:-:S12]  /*12910*/  WARPSYNC.ALL ;  /* 0x0000000000007948 */ /* 0x000fd80003800000 */
        /* <DEDUP_REMOVED lines=17> */
.L_x_232:
[----:B------:R-:W-:Y:S01]  /*12a30*/  SHF.R.U32.HI R25, RZ, 0x15, R19 ;  /* 0x00000015ff197819 */ /* 0x000fe20000011613 */
[----:B------:R-:W-:Y:S05]  /*12a40*/  WARPSYNC.ALL ;  /* 0x0000000000007948 */ /* 0x000fea0003800000 */
[----:B------:R-:W-:Y:S02]  /*12a50*/  R2UR UR4, R22 ;  /* 0x00000000160472ca */ /* 0x000fe400000e0000 */
[----:B------:R-:W-:-:S11]  /*12a60*/  ISETP.NE.AND P0, PT, R74, R25, PT ;  /* 0x000000194a00720c */ /* 0x000fd60003f05270 */
[----:B------:R4:W-:Y:S02]  /*12a70*/  STTM.x16 tmem[UR4+0x220], R0 ;  /* 0x00022000000079ed */ /* 0x0009e40008240004 */
[----:B------:R-:W-:Y:S05]  /*12a80*/  @!P0 BRA `(.L_x_233) ;  /* 0x0000000000408947 */ /* 0x000fea0003800000 */
[----:B--234-:R-:W-:Y:S01]  /*12a90*/  MOV R14, 0x8 ;  /* 0x00000008000e7802 */ /* 0x01cfe20000000f00 */
        /* <DEDUP_REMOVED lines=15> */
.L_x_233:
[----:B------:R-:W-:Y:S01]  /*12b90*/  ISETP.NE.AND P0, PT, R74, R27, PT ;  /* 0x0000001b4a00720c */ /* 0x000fe20003f05270 */
[----:B------:R-:W-:-:S12]  /*12ba0*/  WARPSYNC.ALL ;  /* 0x0000000000007948 */ /* 0x000fd80003800000 */
        /* <DEDUP_REMOVED lines=17> */
.L_x_234:
[----:B------:R-:W-:Y:S01]  /*12cc0*/  SHF.R.U32.HI R27, RZ, 0x15, R18 ;  /* 0x00000015ff1b7819 */ /* 0x000fe20000011612 */
[----:B------:R-:W-:Y:S05]  /*12cd0*/  WARPSYNC.ALL ;  /* 0x0000000000007948 */ /* 0x000fea0003800000 */
[----:B------:R-:W-:Y:S02]  /*12ce0*/  R2UR UR4, R22 ;  /* 0x00000000160472ca */ /* 0x000fe400000e0000 */
[----:B------:R-:W-:-:S11]  /*12cf0*/  ISETP.NE.AND P0, PT, R74, R27, PT ;  /* 0x0000001b4a00720c */ /* 0x000fd60003f05270 */
[----:B------:R1:W-:Y:S02]  /*12d00*/  STTM.x16 tmem[UR4+0x230], R0 ;  /* 0x00023000000079ed */ /* 0x0003e40008240004 */
[----:B------:R-:W-:Y:S05]  /*12d10*/  @!P0 BRA `(.L_x_235) ;  /* 0x0000000000408947 */ /* 0x000fea0003800000 */
[----:B-1234-:R-:W-:Y:S01]  /*12d20*/  MOV R14, 0x8 ;  /* 0x00000008000e7802 */ /* 0x01efe20000000f00 */
[----:B------:R-:W1:Y:S01]  /*12d30*/  LDCU.64 UR8, c[0x4][0xb0] ;  /* 0x01001600ff0877ac */ /* 0x000e620008000a00 */
[----:B------:R-:W-:Y:S02]  /*12d40*/  HFMA2 R12, -RZ, RZ, 0, 5.9604644775390625e-08 ;  /* 0x00000001ff0c7431 */ /* 0x000fe400000001ff */
[----:B------:R-:W-:Y:S01]  /*12d50*/  IMAD.MOV.U32 R8, RZ, RZ, 0x192 ;  /* 0x00000192ff087424 */ /* 0x000fe200078e00ff */
[----:B------:R-:W2:Y:S01]  /*12d60*/  LDCU.64 UR6, c[0x4][0xb8] ;  /* 0x01001700ff0677ac */ /* 0x000ea20008000a00 */
[----:B------:R-:W3:Y:S01]  /*12d70*/  LDC.64 R14, c[0x4][R14] ;  /* 0x010000000e0e7b82 */ /* 0x000ee20000000a00 */
[----:B------:R-:W-:Y:S01]  /*12d80*/  IMAD.MOV.U32 R13, RZ, RZ, RZ ;  /* 0x000000ffff0d7224 */ /* 0x000fe200078e00ff */
[----:B------:R-:W4:Y:S01]  /*12d90*/  LDCU.64 UR4, c[0x4][0x30] ;  /* 0x01000600ff0477ac */ /* 0x000f220008000a00 */
[----:B-1----:R-:W-:Y:S01]  /*12da0*/  IMAD.U32 R4, RZ, RZ, UR8 ;  /* 0x00000008ff047e24 */ /* 0x002fe2000f8e00ff */
[----:B------:R-:W-:Y:S01]  /*12db0*/  MOV R5, UR9 ;  /* 0x0000000900057c02 */ /* 0x000fe20008000f00 */
[----:B--2---:R-:W-:Y:S01]  /*12dc0*/  IMAD.U32 R6, RZ, RZ, UR6 ;  /* 0x00000006ff067e24 */ /* 0x004fe2000f8e00ff */
[----:B------:R-:W-:Y:S01]  /*12dd0*/  MOV R7, UR7 ;  /* 0x0000000700077c02 */ /* 0x000fe20008000f00 */
[----:B----4-:R-:W-:Y:S01]  /*12de0*/  IMAD.U32 R10, RZ, RZ, UR4 ;  /* 0x00000004ff0a7e24 */ /* 0x010fe2000f8e00ff */
[----:B------:R-:W-:-:S02]  /*12df0*/  MOV R11, UR5 ;  /* 0x00000005000b7c02 */ /* 0x000fc40008000f00 */
[----:B------:R-:W-:-:S07]  /*12e00*/  LEPC R20, `(.L_x_235) ;  /* 0x000000001014794e */ /* 0x000fce0000000000 */
[----:B---3--:R-:W-:Y:S05]  /*12e10*/  CALL.ABS.NOINC R14 ;  /* 0x000000000e007343 */ /* 0x008fea0003c00000 */
.L_x_235:
[----:B------:R-:W-:Y:S01]  /*12e20*/  ISETP.NE.AND P0, PT, R74, R25, PT ;  /* 0x000000194a00720c */ /* 0x000fe20003f05270 */
[----:B------:R-:W-:-:S12]  /*12e30*/  WARPSYNC.ALL ;  /* 0x0000000000007948 */ /* 0x000fd80003800000 */
        /* <DEDUP_REMOVED lines=17> */
.L_x_236:
        /* <DEDUP_REMOVED lines=22> */
.L_x_237:
        /* <DEDUP_REMOVED lines=19> */
.L_x_238:
        /* <DEDUP_REMOVED lines=22> */
.L_x_239:
        /* <DEDUP_REMOVED lines=19> */
.L_x_240:
        /* <DEDUP_REMOVED lines=21> */
.L_x_241:
[----:B------:R-:W-:Y:S05]  /*135c0*/  WARPSYNC.ALL ;  /* 0x0000000000007948 */ /* 0x000fea0003800000 */
[----:B------:R-:W-:-:S13]  /*135d0*/  R2UR UR4, R22 ;  /* 0x00000000160472ca */ /* 0x000fda00000e0000 */
[----:B------:R1:W-:Y:S02]  /*135e0*/  STTM.x16 tmem[UR4+0x270], R0 ;  /* 0x00027000000079ed */ /* 0x0003e40008240004 */
.L_x_209:
[----:B------:R-:W-:-:S09]  /*135f0*/  UISETP.NE.AND UP0, UPT, UR44, URZ, UPT ;  /* 0x000000ff2c00728c */ /* 0x000fd2000bf05270 */
[----:B------:R-:W-:Y:S05]  /*13600*/  BRA.U !UP0, `(.L_x_242) ;  /* 0x0000000108047547 */ /* 0x000fea000b800000 */
[----:B------:R-:W-:Y:S05]  /*13610*/  BPT.TRAP 0x1 ;  /* 0x000000040000795c */ /* 0x000fea0000300000 */
.L_x_242:
[----:B------:R-:W-:Y:S02]  /*13620*/  UPRMT UR5, UR49, 0x654, UR48 ;  /* 0x0000065431057896 */ /* 0x000fe40008000030 */
[----:B------:R-:W-:-:S07]  /*13630*/  UISETP.NE.AND UP0, UPT, UR41, URZ, UPT ;  /* 0x000000ff2900728c */ /* 0x000fce000bf05270 */
[----:B------:R-:W-:Y:S01]  /*13640*/  SYNCS.ARRIVE.TRANS64.RED.A1T0 RZ, [UR5], RZ ;  /* 0x000000ffffff79a7 */ /* 0x000fe20008100405 */
[----:B------:R-:W1:Y:S01]  /*13650*/  FENCE.VIEW.ASYNC.T ;  /* 0x00000000000073c6 */ /* 0x000e620000000200 */
[----:B------:R-:W-:Y:S05]  /*13660*/  BRA.U UP0, `(.L_x_243) ;  /* 0x0000000100087547 */ /* 0x000fea000b800000 */
[----:B------:R-:W-:Y:S05]  /*13670*/  BPT.TRAP 0x1 ;  /* 0x000000040000795c */ /* 0x000fea0000300000 */
[----:B------:R-:W-:Y:S05]  /*13680*/  BPT.TRAP 0x1 ;  /* 0x000000040000795c */ /* 0x000fea0000300000 */
.L_x_243:
[----:B------:R-:W-:Y:S02]  /*13690*/  UIADD3 UR4, UPT, UPT, UR36, 0x380a8, URZ ;  /* 0x000380a824047890 */ /* 0x000fe4000fffe0ff */
[----:B------:R-:W-:Y:S02]  /*136a0*/  UISETP.NE.AND UP0, UPT, UR42, URZ, UPT ;  /* 0x000000ff2a00728c */ /* 0x000fe4000bf05270 */
[----:B------:R-:W-:Y:S02]  /*136b0*/  UPRMT UR4, UR49, 0x654, UR4 ;  /* 0x0000065431047896 */ /* 0x000fe40008000004 */
[----:B------:R-:W-:Y:S02]  /*136c0*/  ULOP3.LUT UR38, UR38, 0x1, URZ, 0x3c, !UPT ;  /* 0x0000000126267892 */ /* 0x000fe4000f8e3cff */
[----:B------:R-:W-:-:S05]  /*136d0*/  ULOP3.LUT UR39, UR39, 0x1, URZ, 0x3c, !UPT ;  /* 0x0000000127277892 */ /* 0x000fca000f8e3cff */
[----:B-1----:R-:W-:Y:S01]  /*136e0*/  SYNCS.ARRIVE.TRANS64.RED.A1T0 RZ, [UR4], RZ ;  /* 0x000000ffffff79a7 */ /* 0x002fe20008100404 */
[----:B------:R-:W-:Y:S06]  /*136f0*/  BRA.U UP0, `(.L_x_244) ;  /* 0xffffff9d00107547 */ /* 0x000fec000b83ffff */
.L_x_164:
[----:B------:R-:W-:-:S09]  /*13700*/  UISETP.NE.AND UP0, UPT, UR45, URZ, UPT ;  /* 0x000000ff2d00728c */ /* 0x000fd2000bf05270 */
[----:B------:R-:W-:Y:S05]  /*13710*/  BRA.U !UP0, `(.L_x_245) ;  /* 0x0000000108047547 */ /* 0x000fea000b800000 */
[----:B------:R-:W-:Y:S05]  /*13720*/  BPT.TRAP 0x1 ;  /* 0x000000040000795c */ /* 0x000fea0000300000 */
.L_x_245:
[----:B------:R-:W5:Y:S01]  /*13730*/  S2UR UR40, SR_CgaCtaId ;  /* 0x00000000002879c3 */ /* 0x000f620000008800 */
[----:B------:R-:W-:Y:S01]  /*13740*/  UMOV UR36, 0x400 ;  /* 0x0000040000247882 */ /* 0x000fe20000000000 */
[----:B------:R-:W-:Y:S02]  /*13750*/  UISETP.NE.AND UP0, UPT, UR44, URZ, UPT ;  /* 0x000000ff2c00728c */ /* 0x000fe4000bf05270 */
[----:B-----5:R-:W-:-:S04]  /*13760*/  ULEA UR36, UR40, UR36, 0x18 ;  /* 0x0000002428247291 */ /* 0x020fc8000f8ec0ff */
[----:B------:R-:W-:-:S04]  /*13770*/  UIADD3 UR37, UPT, UPT, UR36, 0x38088, URZ ;  /* 0x0003808824257890 */ /* 0x000fc8000fffe0ff */
[----:B------:R-:W-:-:S09]  /*13780*/  UPRMT UR4, UR40, 0x654, UR37 ;  /* 0x0000065428047896 */ /* 0x000fd20008000025 */
[----:B------:R-:W-:Y:S01]  /*13790*/  SYNCS.ARRIVE.TRANS64.RED.A1T0 RZ, [UR4], RZ ;  /* 0x000000ffffff79a7 */ /* 0x000fe20008100404 */
[----:B------:R-:W-:Y:S05]  /*137a0*/  BRA.U !UP0, `(.L_x_246) ;  /* 0x0000000108047547 */ /* 0x000fea000b800000 */
[----:B------:R-:W-:Y:S05]  /*137b0*/  BPT.TRAP 0x1 ;  /* 0x000000040000795c */ /* 0x000fea0000300000 */
.L_x_246:
[----:B-1234-:R-:W-:-:S04]  /*137c0*/  MOV R3, UR39 ;  /* 0x0000002700037c02 */ /* 0x01efc80008000f00 */
[----:B------:R-:W-:-:S04]  /*137d0*/  SHF.L.U32 R3, R3, 0x1f, RZ ;  /* 0x0000001f03037819 */ /* 0x000fc800000006ff */
[----:B------:R-:W1:Y:S02]  /*137e0*/  SYNCS.PHASECHK.TRANS64.TRYWAIT P0, [UR36+0x38070], R3 ;  /* 0x03807003ff0075a7 */ /* 0x000e640008001124 */
[----:B-1----:R-:W-:Y:S05]  /*137f0*/  @!P0 BRA `(.L_x_247) ;  /* 0x000000fc00308947 */ /* 0x002fea0003800000 */
.L_x_439:
[----:B------:R-:W-:Y:S01]  /*13800*/  R2UR UR4, R22 ;  /* 0x00000000160472ca */ /* 0x000fe200000e0000 */
[----:B------:R-:W-:-:S12]  /*13810*/  UISETP.NE.AND UP0, UPT, UR44, URZ, UPT ;  /* 0x000000ff2c00728c */ /* 0x000fd8000bf05270 */
[----:B------:R-:W2:Y:S02]  /*13820*/  LDTM.x2 R24, tmem[UR4] ;  /* 0x00000004001879ee */ /* 0x000ea400080c0000 */
[----:B--2---:R-:W-:Y:S05]  /*13830*/  BRA.U !UP0, `(.L_x_248) ;  /* 0x0000000108047547 */ /* 0x004fea000b800000 */
[----:B------:R-:W-:Y:S05]  /*13840*/  BPT.TRAP 0x1 ;  /* 0x000000040000795c */ /* 0x000fea0000300000 */
.L_x_248:
[----:B------:R-:W-:Y:S01]  /*13850*/  SYNCS.ARRIVE.TRANS64.RED.A1T0 RZ, [UR5], RZ ;  /* 0x000000ffffff79a7 */ /* 0x000fe20008100405 */
[----:B------:R-:W-:-:S09]  /*13860*/  UISETP.NE.AND UP0, UPT, UR41, URZ, UPT ;  /* 0x000000ff2900728c */ /* 0x000fd2000bf05270 */
[----:B------:R-:W-:Y:S05]  /*13870*/  BRA.U UP0, `(.L_x_249) ;  /* 0x0000000100047547 */ /* 0x000fea000b800000 */
[----:B------:R-:W-:Y:S05]  /*13880*/  BPT.TRAP 0x1 ;  /* 0x000000040000795c */ /* 0x000fea0000300000 */
.L_x_249:
[----:B-1----:R-:W-:-:S04]  /*13890*/  MOV R3, UR38 ;  /* 0x0000002600037c02 */ /* 0x002fc80008000f00 */
[----:B------:R-:W-:-:S04]  /*138a0*/  SHF.L.U32 R3, R3, 0x1f, RZ ;  /* 0x0000001f03037819 */ /* 0x000fc800000006ff */
[----:B------:R-:W1:Y:S02]  /*138b0*/  SYNCS.PHASECHK.TRANS64.TRYWAIT P0, [UR36+0x38090], R3 ;  /* 0x03809003ff0075a7 */ /* 0x000e640008001124 */
[----:B-1----:R-:W-:Y:S05]  /*138c0*/  @!P0 BRA `(.L_x_250) ;  /* 0x000000fc00148947 */ /* 0x002fea0003800000 */
.L_x_440:
[----:B------:R-:W-:-:S09]  /*138d0*/  UISETP.NE.AND UP0, UPT, UR41, URZ, UPT ;  /* 0x000000ff2900728c */ /* 0x000fd2000bf05270 */
[----:B------:R-:W-:Y:S05]  /*138e0*/  BRA.U UP0, `(.L_x_251) ;  /* 0x0000000100047547 */ /* 0x000fea000b800000 */
[----:B------:R-:W-:Y:S05]  /*138f0*/  BPT.TRAP 0x1 ;  /* 0x000000040000795c */ /* 0x000fea0000300000 */
.L_x_251:
[----:B------:R-:W-:Y:S01]  /*13900*/  MOV R5, 0x1 ;  /* 0x0000000100057802 */ /* 0x000fe20000000f00 */
[----:B-1----:R1:W2:Y:S03]  /*13910*/  MUFU.RCP R3, R24 ;  /* 0x0000001800037308 */ /* 0x0022a60000001000 */
[----:B------:R-:W-:-:S04]  /*13920*/  SHF.L.U32 R5, R5, 0x1f, RZ ;  /* 0x0000001f05057819 */ /* 0x000fc800000006ff */
[----:B------:R-:W3:Y:S02]  /*13930*/  SYNCS.PHASECHK.TRANS64.TRYWAIT P0, [UR36+0x380c0], R5 ;  /* 0x0380c005ff0075a7 */ /* 0x000ee40008001124 */
[----:B-123--:R-:W-:Y:S05]  /*13940*/  @!P0 BRA `(.L_x_252) ;  /* 0x000000fc000c8947 */ /* 0x00efea0003800000 */
.L_x_441:
[----:B------:R-:W2:Y:S01]  /*13950*/  LDCU UR4, c[0x0][0x708] ;  /* 0x0000e100ff0477ac */ /* 0x000ea20008000800 */
[----:B-1----:R-:W-:Y:S01]  /*13960*/  FFMA R0, -R24, R3, 1 ;  /* 0x3f80000018007423 */ /* 0x002fe20000000103 */
[----:B------:R-:W1:Y:S01]  /*13970*/  LDC R33, c[0x0][0x708] ;  /* 0x0001c200ff217b82 */ /* 0x000e620000000800 */
[----:B------:R-:W-:Y:S02]  /*13980*/  BSSY.RECONVERGENT B2, `(.L_x_253) ;  /* 0x000000b000027945 */ /* 0x000fe40003800200 */
[----:B------:R-:W-:Y:S01]  /*13990*/  FFMA R0, R3, R0, R3 ;  /* 0x0000000003007223 */ /* 0x000fe20000000003 */
[----:B--2---:R-:W-:-:S03]  /*139a0*/  MOV R3, UR4 ;  /* 0x0000000400037c02 */ /* 0x004fc60008000f00 */
[----:B------:R-:W-:Y:S01]  /*139b0*/  FFMA R29, R0, UR4, RZ ;  /* 0x00000004001d7c23 */ /* 0x000fe200080000ff */
[----:B------:R-:W2:Y:S03]  /*139c0*/  FCHK P0, R3, R24 ;  /* 0x0000001803007302 */ /* 0x000ea60000000000 */
[----:B------:R-:W-:-:S04]  /*139d0*/  FFMA R4, -R24, R29, UR4 ;  /* 0x0000000418047e23 */ /* 0x000fc8000800011d */
[----:B------:R-:W-:Y:S01]  /*139e0*/  FFMA R29, R0, R4, R29 ;  /* 0x00000004001d7223 */ /* 0x000fe2000000001d */
[----:B--2---:R-:W-:Y:S06]  /*139f0*/  @!P0 BRA `(.L_x_254) ;  /* 0x00000000000c8947 */ /* 0x004fec0003800000 */
[----:B------:R-:W-:Y:S02]  /*13a00*/  MOV R4, 0x13a20 ;  /* 0x00013a2000047802 */ /* 0x000fe40000000f00 */
[----:B-1----:R-:W-:Y:S05]  /*13a10*/  CALL.REL.NOINC `($__internal_3_$__cuda_sm3x_div_rn_noftz_f32_slowpath) ;  /* 0x00000104000c7944 */ /* 0x002fea0003c00000 */
[----:B------:R-:W-:Y:S02]  /*13a20*/  MOV R29, R32 ;  /* 0x00000020001d7202 */ /* 0x000fe40000000f00 */
.L_x_254:
[----:B------:R-:W-:Y:S05]  /*13a30*/  BSYNC.RECONVERGENT B2 ;  /* 0x0000000000027941 */ /* 0x000fea0003800200 */
.L_x_253:
[----:B------:R-:W-:Y:S01]  /*13a40*/  VIADD R3, R22, 0x100 ;  /* 0x0000010016037836 */ /* 0x000fe20000000000 */
[----:B------:R-:W-:Y:S01]  /*13a50*/  SHF.R.U32.HI R0, RZ, 0x5, R2 ;  /* 0x00000005ff007819 */ /* 0x000fe20000011602 */
[C---:B------:R-:W-:Y:S02]  /*13a60*/  IMAD.SHL.U32 R4, R2.reuse, 0x100, RZ ;  /* 0x0000010002047824 */ /* 0x040fe400078e00ff */
[----:B------:R-:W-:Y:S01]  /*13a70*/  IMAD.SHL.U32 R5, R2, 0x40, RZ ;  /* 0x0000004002057824 */ /* 0x000fe200078e00ff */
[----:B------:R-:W-:Y:S01]  /*13a80*/  SHF.R.U32.HI R3, RZ, 0x15, R3 ;  /* 0x00000015ff037819 */ /* 0x000fe20000011603 */
[C---:B------:R-:W-:Y:S01]  /*13a90*/  IMAD.SHL.U32 R23, R0.reuse, 0x2000, RZ ;  /* 0x0000200000177824 */ /* 0x040fe200078e00ff */
[----:B------:R-:W-:Y:S02]  /*13aa0*/  LOP3.LUT R28, R0, 0x3, RZ, 0xc0, !PT ;  /* 0x00000003001c7812 */ /* 0x000fe400078ec0ff */
[----:B------:R-:W-:Y:S02]  /*13ab0*/  LOP3.LUT R4, R4, 0x1800, RZ, 0xc0, !PT ;  /* 0x0000180004047812 */ /* 0x000fe400078ec0ff */
[----:B------:R-:W-:-:S02]  /*13ac0*/  ISETP.NE.AND P0, PT, R28, R3, PT ;  /* 0x000000031c00720c */ /* 0x000fc40003f05270 */
[----:B------:R-:W-:-:S04]  /*13ad0*/  LOP3.LUT R4, R4, 0x1c0, R5, 0xf8, !PT ;  /* 0x000001c004047812 */ /* 0x000fc800078ef805 */
[----:B------:R-:W-:-:S07]  /*13ae0*/  LOP3.LUT R23, R4, 0x6000, R23, 0xf8, !PT ;  /* 0x0000600004177812 */ /* 0x000fce00078ef817 */
        /* <DEDUP_REMOVED lines=17> */
.L_x_255:
[----:B------:R-:W2:Y:S01]  /*13c00*/  S2UR UR6, SR_SWINHI ;  /* 0x00000000000679c3 */ /* 0x000ea20000002f00 */
[----:B------:R-:W-:Y:S01]  /*13c10*/  UMOV UR4, UR36 ;  /* 0x0000002400047c82 */ /* 0x000fe20008000000 */
[----:B--2---:R-:W-:Y:S01]  /*13c20*/  UMOV UR5, UR6 ;  /* 0x0000000600057c82 */ /* 0x004fe20008000000 */
[----:B------:R-:W-:-:S05]  /*13c30*/  LEA R23, P0, R23, UR4, 0x1 ;  /* 0x0000000417177c11 */ /* 0x000fca000f8008ff */
[----:B------:R-:W-:Y:S01]  /*13c40*/  IMAD.X R27, RZ, RZ, UR5, P0 ;  /* 0x00000005ff1b7e24 */ /* 0x000fe200080e06ff */
[----:B------:R-:W-:Y:S05]  /*13c50*/  WARPSYNC.ALL ;  /* 0x0000000000007948 */ /* 0x000fea0003800000 */
[----:B------:R-:W-:Y:S02]  /*13c60*/  R2UR UR4, R22 ;  /* 0x00000000160472ca */ /* 0x000fe400000e0000 */
[----:B------:R-:W-:-:S05]  /*13c70*/  IADD3 R3, P0, PT, R23, 0x10, RZ ;  /* 0x0000001017037810 */ /* 0x000fca0007f1e0ff */
[----:B------:R-:W-:-:S05]  /*13c80*/  IMAD.X R35, RZ, RZ, R27, P0 ;  /* 0x000000ffff237224 */ /* 0x000fca00000e061b */
[C---:B------:R-:W-:Y:S01]  /*13c90*/  SHF.R.U64 R0, R3.reuse, 0x3, R35 ;  /* 0x0000000303007819 */ /* 0x040fe20000001223 */
[----:B------:R-:W2:Y:S03]  /*13ca0*/  LDTM.x16 R4, tmem[UR4+0x100] ;  /* 0x00010004000479ee */ /* 0x000ea60008240000 */
[----:B------:R-:W-:Y:S01]  /*13cb0*/  LOP3.LUT R34, R3, 0x70, R0, 0x78, !PT ;  /* 0x0000007003227812 */ /* 0x000fe200078e7800 */
[----:B------:R-:W-:Y:S01]  /*13cc0*/  VIADD R3, R22, 0x110 ;  /* 0x0000011016037836 */ /* 0x000fe20000000000 */
[----:B------:R-:W-:-:S04]  /*13cd0*/  SHF.R.U64 R0, R23, 0x3, R27 ;  /* 0x0000000317007819 */ /* 0x000fc8000000121b */
[----:B------:R-:W-:Y:S02]  /*13ce0*/  LOP3.LUT R26, R23, 0x70, R0, 0x78, !PT ;  /* 0x00000070171a7812 */ /* 0x000fe400078e7800 */
[----:B------:R-:W-:-:S04]  /*13cf0*/  SHF.R.U32.HI R3, RZ, 0x15, R3 ;  /* 0x00000015ff037819 */ /* 0x000fc80000011603 */
[----:B------:R-:W-:Y:S01]  /*13d00*/  ISETP.NE.AND P0, PT, R28, R3, PT ;  /* 0x000000031c00720c */ /* 0x000fe20003f05270 */
[C---:B--2---:R-:W-:Y:S02]  /*13d10*/  FMUL2 R4, R29.reuse.F32, R4.F32x2.HI_LO ;  /* 0x000000041d04724a */ /* 0x044fe40000040000 */
[C---:B------:R-:W-:Y:S02]  /*13d20*/  FMUL2 R6, R29.reuse.F32, R6.F32x2.HI_LO ;  /* 0x000000061d06724a */ /* 0x040fe40000040000 */
[----:B------:R-:W-:Y:S01]  /*13d30*/  FMUL2 R20, R29.F32, R8.F32x2.HI_LO ;  /* 0x000000081d14724a */ /* 0x000fe20000040000 */
[----:B------:R-:W-:Y:S01]  /*13d40*/  F2FP.F16.F32.PACK_AB R8, R5, R4 ;  /* 0x000000040508723e */ /* 0x000fe200000000ff */
        /* <DEDUP_REMOVED lines=10> */
[----:B------:R2:W-:Y:S01]  /*13df0*/  ST.E.128 desc[UR46][R26.64], R8 ;  /* 0x000000081a007985 */ /* 0x0005e2000c101d2e */
[----:B------:R-:W-:-:S02]  /*13e00*/  F2FP.F16.F32.PACK_AB R6, R17, R16 ;  /* 0x000000101106723e */ /* 0x000fc400000000ff */
[----:B------:R-:W-:-:S05]  /*13e10*/  F2FP.F16.F32.PACK_AB R7, R19, R18 ;  /* 0x000000121307723e */ /* 0x000fca00000000ff */
[----:B------:R2:W-:Y:S01]  /*13e20*/  ST.E.128 desc[UR46][R34.64], R4 ;  /* 0x0000000422007985 */ /* 0x0005e2000c101d2e */
[----:B------:R-:W-:Y:S05]  /*13e30*/  @!P0 BRA `(.L_x_256) ;  /* 0x0000000000408947 */ /* 0x000fea0003800000 */
[----:B------:R-:W-:Y:S01]  /*13e40*/  MOV R14, 0x8 ;  /* 0x00000008000e7802 */ /* 0x000fe20000000f00 */
[----:B------:R-:W3:Y:S01]  /*13e50*/  LDCU.64 UR8, c[0x4][0xb0] ;  /* 0x01001600ff0877ac */ /* 0x000ee20008000a00 */
[----:B------:R-:W-:Y:S02]  /*13e60*/  HFMA2 R12, -RZ, RZ, 0, 5.9604644775390625e-08 ;  /* 0x00000001ff0c7431 */ /* 0x000fe400000001ff */
[----:B--2---:R-:W-:Y:S01]  /*13e70*/  IMAD.MOV.U32 R8, RZ, RZ, 0x192 ;  /* 0x00000192ff087424 */ /* 0x004fe200078e00ff */
[----:B------:R-:W2:Y:S01]  /*13e80*/  LDCU.64 UR6, c[0x4][0xb8] ;  /* 0x01001700ff0677ac */ /* 0x000ea20008000a00 */
[----:B------:R-:W4:Y:S01]  /*13e90*/  LDC.64 R14, c[0x4][R14] ;  /* 0x010000000e0e7b82 */ /* 0x000f220000000a00 */
[----:B------:R-:W-:Y:S01]  /*13ea0*/  IMAD.MOV.U32 R13, RZ, RZ, RZ ;  /* 0x000000ffff0d7224 */ /* 0x000fe200078e00ff */
[----:B------:R-:W5:Y:S01]  /*13eb0*/  LDCU.64 UR4, c[0x4][0x40] ;  /* 0x01000800ff0477ac */ /* 0x000f620008000a00 */
[----:B---3--:R-:W-:Y:S01]  /*13ec0*/  IMAD.U32 R4, RZ, RZ, UR8 ;  /* 0x00000008ff047e24 */ /* 0x008fe2000f8e00ff */
[----:B------:R-:W-:Y:S01]  /*13ed0*/  MOV R5, UR9 ;  /* 0x0000000900057c02 */ /* 0x000fe20008000f00 */
[----:B--2---:R-:W-:Y:S01]  /*13ee0*/  IMAD.U32 R6, RZ, RZ, UR6 ;  /* 0x00000006ff067e24 */ /* 0x004fe2000f8e00ff */
[----:B------:R-:W-:Y:S01]  /*13ef0*/  MOV R7, UR7 ;  /* 0x0000000700077c02 */ /* 0x000fe20008000f00 */
[----:B-----5:R-:W-:Y:S01]  /*13f00*/  IMAD.U32 R10, RZ, RZ, UR4 ;  /* 0x00000004ff0a7e24 */ /* 0x020fe2000f8e00ff */
[----:B------:R-:W-:-:S02]  /*13f10*/  MOV R11, UR5 ;  /* 0x00000005000b7c02 */ /* 0x000fc40008000f00 */
[----:B------:R-:W-:-:S07]  /*13f20*/  LEPC R20, `(.L_x_256) ;  /* 0x000000001014794e */ /* 0x000fce0000000000 */
[----:B-1--4-:R-:W-:Y:S05]  /*13f30*/  CALL.ABS.NOINC R14 ;  /* 0x000000000e007343 */ /* 0x012fea0003c00000 */
.L_x_256:
[----:B------:R-:W-:Y:S05]  /*13f40*/  WARPSYNC.ALL ;  /* 0x0000000000007948 */ /* 0x000fea0003800000 */
[----:B------:R-:W-:Y:S02]  /*13f50*/  R2UR UR4, R22 ;  /* 0x00000000160472ca */ /* 0x000fe400000e0000 */
[C---:B------:R-:W-:Y:S02]  /*13f60*/  IADD3 R36, P0, PT, R23.reuse, 0x30, RZ ;  /* 0x0000003017247810 */ /* 0x040fe40007f1e0ff */
[----:B------:R-:W-:-:S03]  /*13f70*/  IADD3 R3, P1, PT, R23, 0x20, RZ ;  /* 0x0000002017037810 */ /* 0x000fc60007f3e0ff */
[--C-:B------:R-:W-:Y:S02]  /*13f80*/  IMAD.X R37, RZ, RZ, R27.reuse, P0 ;  /* 0x000000ffff257224 */ /* 0x100fe400000e061b */
[----:B--2---:R-:W-:-:S04]  /*13f90*/  IMAD.X R35, RZ, RZ, R27, P1 ;  /* 0x000000ffff237224 */ /* 0x004fc800008e061b */
[----:B------:R-:W2:Y:S01]  /*13fa0*/  LDTM.x16 R4, tmem[UR4+0x110] ;  /* 0x00011004000479ee */ /* 0x000ea20008240000 */
[----:B------:R-:W-:-:S04]  /*13fb0*/  SHF.R.U64 R0, R3, 0x3, R35 ;  /* 0x0000000303007819 */ /* 0x000fc80000001223 */
[----:B------:R-:W-:Y:S01]  /*13fc0*/  LOP3.LUT R34, R3, 0x70, R0, 0x78, !PT ;  /* 0x0000007003227812 */ /* 0x000fe200078e7800 */
[----:B------:R-:W-:-:S05]  /*13fd0*/  VIADD R3, R22, 0x120 ;  /* 0x0000012016037836 */ /* 0x000fca0000000000 */
[----:B------:R-:W-:-:S04]  /*13fe0*/  SHF.R.U32.HI R3, RZ, 0x15, R3 ;  /* 0x00000015ff037819 */ /* 0x000fc80000011603 */
[----:B------:R-:W-:Y:S01]  /*13ff0*/  ISETP.NE.AND P0, PT, R28, R3, PT ;  /* 0x000000031c00720c */ /* 0x000fe20003f05270 */
[C---:B--2---:R-:W-:Y:S01]  /*14000*/  FMUL2 R20, R29.reuse.F32, R8.F32x2.HI_LO ;  /* 0x000000081d14724a */ /* 0x044fe20000040000 */
[C---:B------:R-:W-:Y:S01]  /*14010*/  SHF.R.U64 R9, R36.reuse, 0x3, R37 ;  /* 0x0000000324097819 */ /* 0x040fe20000001225 */
[C---:B------:R-:W-:Y:S02]  /*14020*/  FMUL2 R4, R29.reuse.F32, R4.F32x2.HI_LO ;  /* 0x000000041d04724a */ /* 0x040fe40000040000 */
[C---:B------:R-:W-:Y:S01]  /*14030*/  FMUL2 R6, R29.reuse.F32, R6.F32x2.HI_LO ;  /* 0x000000061d06724a */ /* 0x040fe20000040000 */
[----:B------:R-:W-:Y:S01]  /*14040*/  LOP3.LUT R36, R36, 0x70, R9, 0x78, !PT ;  /* 0x0000007024247812 */ /* 0x000fe200078e7809 */
        /* <DEDUP_REMOVED lines=9> */
[----:B------:R-:W-:-:S02]  /*140e0*/  F2FP.F16.F32.PACK_AB R4, R13, R12 ;  /* 0x0000000c0d04723e */ /* 0x000fc400000000ff */
[----:B------:R-:W-:Y:S01]  /*140f0*/  F2FP.F16.F32.PACK_AB R5, R15, R14 ;  /* 0x0000000e0f05723e */ /* 0x000fe200000000ff */
[----:B------:R2:W-:Y:S01]  /*14100*/  ST.E.128 desc[UR46][R34.64], R8 ;  /* 0x0000000822007985 */ /* 0x0005e2000c101d2e */
[----:B------:R-:W-:Y:S02]  /*14110*/  F2FP.F16.F32.PACK_AB R6, R17, R16 ;  /* 0x000000101106723e */ /* 0x000fe400000000ff */
        /* <DEDUP_REMOVED lines=19> */
.L_x_257:
[----:B------:R-:W-:Y:S05]  /*14250*/  WARPSYNC.ALL ;  /* 0x0000000000007948 */ /* 0x000fea0003800000 */
[----:B------:R-:W-:Y:S02]  /*14260*/  R2UR UR4, R22 ;  /* 0x00000000160472ca */ /* 0x000fe400000e0000 */
[C---:B--2---:R-:W-:Y:S02]  /*14270*/  IADD3 R36, P0, PT, R23.reuse, 0x50, RZ ;  /* 0x0000005017247810 */ /* 0x044fe40007f1e0ff */
[----:B------:R-:W-:-:S03]  /*14280*/  IADD3 R3, P1, PT, R23, 0x40, RZ ;  /* 0x0000004017037810 */ /* 0x000fc60007f3e0ff */
[--C-:B------:R-:W-:Y:S02]  /*14290*/  IMAD.X R37, RZ, RZ, R27.reuse, P0 ;  /* 0x000000ffff257224 */ /* 0x100fe400000e061b */
[----:B------:R-:W-:-:S04]  /*142a0*/  IMAD.X R35, RZ, RZ, R27, P1 ;  /* 0x000000ffff237224 */ /* 0x000fc800008e061b */
        /* <DEDUP_REMOVED lines=43> */
.L_x_258:
        /* <DEDUP_REMOVED lines=49> */
.L_x_259:
        /* <DEDUP_REMOVED lines=49> */
.L_x_260:
        /* <DEDUP_REMOVED lines=49> */
.L_x_261:
        /* <DEDUP_REMOVED lines=49> */
.L_x_262:
[----:B------:R-:W-:Y:S05]  /*151a0*/  WARPSYNC.ALL ;  /* 0x0000000000007948 */ /* 0x000fea0003800000 */
[C---:B------:R-:W-:Y:S01]  /*151b0*/  R2UR UR4, R22.reuse ;  /* 0x00000000160472ca */ /* 0x040fe200000e0000 */
[----:B------:R-:W-:Y:S01]  /*151c0*/  VIADD R49, R22, 0x180 ;  /* 0x0000018016317836 */ /* 0x000fe20000000000 */
[C---:B--2---:R-:W-:Y:S02]  /*151d0*/  IADD3 R36, P0, PT, R23.reuse, 0x470, RZ ;  /* 0x0000047017247810 */ /* 0x044fe40007f1e0ff */
[----:B------:R-:W-:Y:S02]  /*151e0*/  IADD3 R3, P1, PT, R23, 0x460, RZ ;  /* 0x0000046017037810 */ /* 0x000fe40007f3e0ff */
[----:B------:R-:W-:Y:S01]  /*151f0*/  SHF.R.U32.HI R49, RZ, 0x15, R49 ;  /* 0x00000015ff317819 */ /* 0x000fe20000011631 */
[----:B------:R-:W-:-:S02]  /*15200*/  IMAD.X R37, RZ, RZ, R27, P0 ;  /* 0x000000ffff257224 */ /* 0x000fc400000e061b */
[----:B------:R-:W-:Y:S01]  /*15210*/  IMAD.X R35, RZ, RZ, R27, P1 ;  /* 0x000000ffff237224 */ /* 0x000fe200008e061b */
[----:B------:R-:W-:-:S03]  /*15220*/  ISETP.NE.AND P0, PT, R28, R49, PT ;  /* 0x000000311c00720c */ /* 0x000fc60003f05270 */
[----:B------:R-:W2:Y:S01]  /*15230*/  LDTM.x16 R4, tmem[UR4+0x170] ;  /* 0x00017004000479ee */ /* 0x000ea20008240000 */
[----:B------:R-:W-:-:S04]  /*15240*/  SHF.R.U64 R0, R3, 0x3, R35 ;  /* 0x0000000303007819 */ /* 0x000fc80000001223 */
[----:B------:R-:W-:Y:S01]  /*15250*/  LOP3.LUT R34, R3, 0x70, R0, 0x78, !PT ;  /* 0x0000007003227812 */ /* 0x000fe200078e7800 */
        /* <DEDUP_REMOVED lines=37> */
.L_x_263:
        /* <DEDUP_REMOVED lines=49> */
.L_x_264:
        /* <DEDUP_REMOVED lines=49> */
.L_x_265:
        /* <DEDUP_REMOVED lines=49> */
.L_x_266:
        /* <DEDUP_REMOVED lines=49> */
.L_x_267:
        /* <DEDUP_REMOVED lines=49> */
.L_x_268:
        /* <DEDUP_REMOVED lines=9> */
[----:B--2---:R-:W-:Y:S01]  /*16490*/  FMUL2 R20, R29.F32, R8.F32x2.HI_LO ;  /* 0x000000081d14724a */ /* 0x004fe20000040000 */
[----:B------:R-:W-:Y:S01]  /*164a0*/  SHF.R.U64 R8, R37, 0x3, R51 ;  /* 0x0000000325087819 */ /* 0x000fe20000001233 */
[C---:B------:R-:W-:Y:S02]  /*164b0*/  FMUL2 R4, R29.reuse.F32, R4.F32x2.HI_LO ;  /* 0x000000041d04724a */ /* 0x040fe40000040000 */
[----:B------:R-:W-:Y:S01]  /*164c0*/  FMUL2 R6, R29.F32, R6.F32x2.HI_LO ;  /* 0x000000061d06724a */ /* 0x000fe20000040000 */
        /* <DEDUP_REMOVED lines=11> */
[----:B------:R-:W-:Y:S01]  /*16580*/  VIADD R37, R22, 0x1e0 ;  /* 0x000001e016257836 */ /* 0x000fe20000000000 */
[----:B------:R-:W-:Y:S01]  /*16590*/  F2FP.F16.F32.PACK_AB R5, R15, R14 ;  /* 0x0000000e0f05723e */ /* 0x000fe200000000ff */
[----:B------:R2:W-:Y:S01]  /*165a0*/  ST.E.128 desc[UR46][R34.64], R8 ;  /* 0x0000000822007985 */ /* 0x0005e2000c101d2e */
[----:B------:R-:W-:-:S02]  /*165b0*/  F2FP.F16.F32.PACK_AB R6, R17, R16 ;  /* 0x000000101106723e */ /* 0x000fc400000000ff */
[----:B------:R-:W-:Y:S02]  /*165c0*/  F2FP.F16.F32.PACK_AB R7, R19, R18 ;  /* 0x000000121307723e */ /* 0x000fe400000000ff */
[----:B------:R-:W-:-:S03]  /*165d0*/  SHF.R.U32.HI R37, RZ, 0x15, R37 ;  /* 0x00000015ff257819 */ /* 0x000fc60000011625 */
[----:B------:R2:W-:Y:S01]  /*165e0*/  ST.E.128 desc[UR46][R50.64], R4 ;  /* 0x0000000432007985 */ /* 0x0005e2000c101d2e */
[----:B------:R-:W-:-:S13]  /*165f0*/  ISETP.NE.AND P0, PT, R28, R37, PT ;  /* 0x000000251c00720c */ /* 0x000fda0003f05270 */
        /* <DEDUP_REMOVED lines=17> */
.L_x_269:
        /* <DEDUP_REMOVED lines=49> */
.L_x_270:
[----:B------:R-:W-:Y:S05]  /*16a20*/  WARPSYNC.ALL ;  /* 0x0000000000007948 */ /* 0x000fea0003800000 */
[----:B------:R-:W-:Y:S02]  /*16a30*/  R2UR UR4, R22 ;  /* 0x00000000160472ca */ /* 0x000fe400000e0000 */
[C---:B--2---:R-:W-:Y:S02]  /*16a40*/  IADD3 R52, P0, PT, R23.reuse, 0xc70, RZ ;  /* 0x00000c7017347810 */ /* 0x044fe40007f1e0ff */
[----:B------:R-:W-:-:S03]  /*16a50*/  IADD3 R3, P1, PT, R23, 0xc60, RZ ;  /* 0x00000c6017037810 */ /* 0x000fc60007f3e0ff */
[--C-:B------:R-:W-:Y:S02]  /*16a60*/  IMAD.X R53, RZ, RZ, R27.reuse, P0 ;  /* 0x000000ffff357224 */ /* 0x100fe400000e061b */
[----:B------:R-:W-:-:S04]  /*16a70*/  IMAD.X R51, RZ, RZ, R27, P1 ;  /* 0x000000ffff337224 */ /* 0x000fc800008e061b */
[----:B------:R-:W2:Y:S01]  /*16a80*/  LDTM.x16 R4, tmem[UR4+0x1f0] ;  /* 0x0001f004000479ee */ /* 0x000ea20008240000 */
[----:B------:R-:W3:Y:S01]  /*16a90*/  LDCU.64 UR4, c[0x0][0x880] ;  /* 0x00011000ff0477ac */ /* 0x000ee20008000a00 */
[----:B------:R-:W-:-:S04]  /*16aa0*/  SHF.R.U64 R0, R3, 0x3, R51 ;  /* 0x0000000303007819 */ /* 0x000fc80000001233 */
[----:B------:R-:W-:Y:S01]  /*16ab0*/  LOP3.LUT R50, R3, 0x70, R0, 0x78, !PT ;  /* 0x0000007003327812 */ /* 0x000fe200078e7800 */
[----:B---3--:R-:W-:-:S04]  /*16ac0*/  UISETP.NE.U32.AND UP0, UPT, UR4, URZ, UPT ;  /* 0x000000ff0400728c */ /* 0x008fc8000bf05070 */
[----:B------:R-:W-:Y:S01]  /*16ad0*/  UISETP.NE.AND.EX UP0, UPT, UR5, URZ, UPT, UP0 ;  /* 0x000000ff0500728c */ /* 0x000fe2000bf05300 */
        /* <DEDUP_REMOVED lines=15> */
[----:B------:R-:W2:Y:S01]  /*16bd0*/  S2R R31, SR_CTAID.X ;  /* 0x00000000001f7919 */ /* 0x000ea20000002500 */
[----:B------:R-:W-:-:S02]  /*16be0*/  F2FP.F16.F32.PACK_AB R5, R15, R14 ;  /* 0x0000000e0f05723e */ /* 0x000fc400000000ff */
[----:B------:R-:W-:Y:S01]  /*16bf0*/  F2FP.F16.F32.PACK_AB R6, R17, R16 ;  /* 0x000000101106723e */ /* 0x000fe200000000ff */
[----:B------:R3:W-:Y:S01]  /*16c00*/  ST.E.128 desc[UR46][R50.64], R8 ;  /* 0x0000000832007985 */ /* 0x0007e2000c101d2e */
[----:B------:R-:W-:Y:S01]  /*16c10*/  F2FP.F16.F32.PACK_AB R7, R19, R18 ;  /* 0x000000121307723e */ /* 0x000fe200000000ff */
[----:B------:R-:W4:Y:S04]  /*16c20*/  S2R R30, SR_CTAID.Z ;  /* 0x00000000001e7919 */ /* 0x000f280000002700 */
[----:B------:R3:W-:Y:S01]  /*16c30*/  ST.E.128 desc[UR46][R52.64], R4 ;  /* 0x0000000434007985 */ /* 0x0007e2000c101d2e */
[----:B------:R-:W1:Y:S01]  /*16c40*/  S2R R29, SR_CTAID.Y ;  /* 0x00000000001d7919 */ /* 0x000e620000002600 */
[----:B------:R-:W-:Y:S01]  /*16c50*/  @!PT LDS RZ, [RZ] ;  /* 0x00000000fffff984 */ /* 0x000fe20000000800 */
[----:B------:R-:W-:Y:S01]  /*16c60*/  @!PT LDS RZ, [RZ] ;  /* 0x00000000fffff984 */ /* 0x000fe20000000800 */
[----:B------:R-:W-:Y:S01]  /*16c70*/  @!PT LDS RZ, [RZ] ;  /* 0x00000000fffff984 */ /* 0x000fe20000000800 */
[----:B------:R-:W-:Y:S01]  /*16c80*/  @!PT LDS RZ, [RZ] ;  /* 0x00000000fffff984 */ /* 0x000fe20000000800 */
[----:B------:R5:W-:Y:S06]  /*16c90*/  MEMBAR.ALL.CTA ;  /* 0x0000000000007992 */ /* 0x000bec0000008000 */
[----:B-----5:R-:W1:Y:S01]  /*16ca0*/  FENCE.VIEW.ASYNC.S ;  /* 0x00000000000073c6 */ /* 0x020e620000000000 */
[----:B------:R-:W-:Y:S05]  /*16cb0*/  BRA.U !UP0, `(.L_x_271) ;  /* 0x0000000508007547 */ /* 0x000fea000b800000 */
[C---:B------:R-:W-:Y:S01]  /*16cc0*/  FSETP.GEU.AND P0, PT, R24.reuse, 1.175494350822287508e-38, PT ;  /* 0x008000001800780b */ /* 0x040fe20003f0e000 */
[----:B------:R-:W5:Y:S01]  /*16cd0*/  LDCU UR4, c[0x0][0x380] ;  /* 0x00007000ff0477ac */ /* 0x000f620008000800 */
[----:B------:R-:W-:Y:S01]  /*16ce0*/  MOV R0, 0x3e055027 ;  /* 0x3e05502700007802 */ /* 0x000fe20000000f00 */
[----:B------:R-:W-:Y:S01]  /*16cf0*/  BSSY.RECONVERGENT B0, `(.L_x_271) ;  /* 0x000003c000007945 */ /* 0x000fe20003800200 */
[----:B---3--:R-:W-:Y:S01]  /*16d00*/  FSEL R5, RZ, -23, P0 ;  /* 0xc1b80000ff057808 */ /* 0x008fe20000000000 */
[----:B------:R-:W3:Y:S08]  /*16d10*/  LDCU UR5, c[0x0][0x700] ;  /* 0x0000e000ff0577ac */ /* 0x000ef00008000800 */
[----:B------:R-:W-:-:S05]  /*16d20*/  @!P0 FMUL R24, R24, 8388608 ;  /* 0x4b00000018188820 */ /* 0x000fca0000400000 */
[C---:B------:R-:W-:Y:S02]  /*16d30*/  IADD3 R7, PT, PT, R24.reuse, -0x3f2aaaab, RZ ;  /* 0xc0d5555518077810 */ /* 0x040fe40007ffe0ff */
[C---:B------:R-:W-:Y:S02]  /*16d40*/  ISETP.GT.U32.AND P0, PT, R24.reuse, 0x7f7fffff, PT ;  /* 0x7f7fffff1800780c */ /* 0x040fe40003f04070 */
[----:B------:R-:W-:Y:S02]  /*16d50*/  LOP3.LUT R7, R7, 0xff800000, RZ, 0xc0, !PT ;  /* 0xff80000007077812 */ /* 0x000fe400078ec0ff */
[C---:B------:R-:W-:Y:S02]  /*16d60*/  FSETP.NEU.AND P1, PT, R24.reuse, RZ, PT ;  /* 0x000000ff1800720b */ /* 0x040fe40003f2d000 */
[-C--:B------:R-:W-:Y:S02]  /*16d70*/  IADD3 R3, PT, PT, R24, -R7.reuse, RZ ;  /* 0x8000000718037210 */ /* 0x080fe40007ffe0ff */
[----:B------:R-:W-:-:S03]  /*16d80*/  I2FP.F32.S32 R4, R7 ;  /* 0x0000000700047245 */ /* 0x000fc60000201400 */
[----:B------:R-:W-:Y:S02]  /*16d90*/  FADD R3, R3, -1 ;  /* 0xbf80000003037421 */ /* 0x000fe40000000000 */
[----:B------:R-:W-:Y:S02]  /*16da0*/  FFMA R4, R4, 1.1920928955078125e-07, R5 ;  /* 0x3400000004047823 */ /* 0x000fe40000000005 */
[----:B------:R-:W-:-:S04]  /*16db0*/  FFMA R0, R3, -R0, 0.14084610342979431152 ;  /* 0x3e1039f603007423 */ /* 0x000fc80000000800 */
[----:B------:R-:W-:-:S04]  /*16dc0*/  FFMA R0, R3, R0, -0.12148627638816833496 ;  /* 0xbdf8cdcc03007423 */ /* 0x000fc80000000000 */
[----:B------:R-:W-:-:S04]  /*16dd0*/  FFMA R0, R3, R0, 0.13980610668659210205 ;  /* 0x3e0f295503007423 */ /* 0x000fc80000000000 */
[----:B------:R-:W-:-:S04]  /*16de0*/  FFMA R0, R3, R0, -0.16684235632419586182 ;  /* 0xbe2ad8b903007423 */ /* 0x000fc80000000000 */
[----:B------:R-:W-:-:S04]  /*16df0*/  FFMA R0, R3, R0, 0.20012299716472625732 ;  /* 0x3e4ced0b03007423 */ /* 0x000fc80000000000 */
[----:B------:R-:W-:-:S04]  /*16e00*/  FFMA R0, R3, R0, -0.24999669194221496582 ;  /* 0xbe7fff2203007423 */ /* 0x000fc80000000000 */
[----:B------:R-:W-:-:S04]  /*16e10*/  FFMA R0, R3, R0, 0.33333182334899902344 ;  /* 0x3eaaaa7803007423 */ /* 0x000fc80000000000 */
[----:B------:R-:W-:-:S04]  /*16e20*/  FFMA R0, R3, R0, -0.5 ;  /* 0xbf00000003007423 */ /* 0x000fc80000000000 */
[----:B------:R-:W-:-:S04]  /*16e30*/  FMUL R0, R3, R0 ;  /* 0x0000000003007220 */ /* 0x000fc80000400000 */
[----:B------:R-:W-:Y:S01]  /*16e40*/  FFMA R5, R3, R0, R3 ;  /* 0x0000000003057223 */ /* 0x000fe20000000003 */
[----:B------:R-:W-:Y:S02]  /*16e50*/  MOV R3, 0x7f800000 ;  /* 0x7f80000000037802 */ /* 0x000fe40000000f00 */
[----:B------:R-:W-:Y:S01]  /*16e60*/  LOP3.LUT R0, R2, 0x7f, RZ, 0xc0, !PT ;  /* 0x0000007f02007812 */ /* 0x000fe200078ec0ff */
[----:B------:R-:W-:Y:S02]  /*16e70*/  FFMA R4, R4, 0.69314718246459960938, R5 ;  /* 0x3f31721804047823 */ /* 0x000fe40000000005 */
[----:B------:R-:W-:Y:S01]  /*16e80*/  @P0 FFMA R4, R24, R3, +INF ;  /* 0x7f80000018040423 */ /* 0x000fe20000000003 */
[----:B--2---:R-:W-:-:S04]  /*16e90*/  LEA R3, R31, R0, 0x8 ;  /* 0x000000001f037211 */ /* 0x004fc800078e40ff */
[----:B-----5:R-:W-:Y:S02]  /*16ea0*/  ISETP.GE.AND P0, PT, R3, UR4, PT ;  /* 0x0000000403007c0c */ /* 0x020fe4000bf06270 */
[----:B------:R-:W-:-:S05]  /*16eb0*/  FSEL R4, R4, -INF , P1 ;  /* 0xff80000004047808 */ /* 0x000fca0000800000 */
[----:B---3--:R-:W-:-:S06]  /*16ec0*/  FFMA R25, R25, UR5, R4 ;  /* 0x0000000519197c23 */ /* 0x008fcc0008000004 */
[----:B------:R-:W-:Y:S05]  /*16ed0*/  @P0 BRA `(.L_x_272) ;  /* 0x0000000000740947 */ /* 0x000fea0003800000 */
[----:B------:R-:W2:Y:S01]  /*16ee0*/  LDCU UR4, c[0x0][0x38c] ;  /* 0x00007180ff0477ac */ /* 0x000ea20008000800 */
[----:B------:R-:W-:Y:S01]  /*16ef0*/  HFMA2 R4, -RZ, RZ, 0, 0 ;  /* 0x00000000ff047431 */ /* 0x000fe200000001ff */
[----:B------:R-:W4:Y:S01]  /*16f00*/  LDCU UR5, c[0x0][0x890] ;  /* 0x00011200ff0577ac */ /* 0x000f220008000800 */
[----:B------:R-:W3:Y:S01]  /*16f10*/  LDCU.64 UR6, c[0x0][0x888] ;  /* 0x00011100ff0677ac */ /* 0x000ee20008000a00 */
[----:B--2---:R-:W2:Y:S01]  /*16f20*/  I2F.U32.RP R6, UR4 ;  /* 0x0000000400067d06 */ /* 0x004ea20008209000 */
[----:B------:R-:W-:Y:S01]  /*16f30*/  ISETP.NE.U32.AND P0, PT, RZ, UR4, PT ;  /* 0x00000004ff007c0c */ /* 0x000fe2000bf05070 */
[----:B----4-:R-:W-:-:S06]  /*16f40*/  IMAD R3, R30, UR5, R3 ;  /* 0x000000051e037c24 */ /* 0x010fcc000f8e0203 */
[----:B--2---:R-:W2:Y:S02]  /*16f50*/  MUFU.RCP R5, R6 ;  /* 0x0000000600057308 */ /* 0x004ea40000001000 */
[----:B--2---:R-:W-:-:S06]  /*16f60*/  IADD3 R5, PT, PT, R5, 0xffffffe, RZ ;  /* 0x0ffffffe05057810 */ /* 0x004fcc0007ffe0ff */
[----:B------:R-:W2:Y:S02]  /*16f70*/  F2I.FTZ.U32.TRUNC.NTZ R5, R5 ;  /* 0x0000000500057305 */ /* 0x000ea4000021f000 */
[----:B--2---:R-:W-:-:S05]  /*16f80*/  IADD3 R0, PT, PT, RZ, -R5, RZ ;  /* 0x80000005ff007210 */ /* 0x004fca0007ffe0ff */
[----:B------:R-:W-:-:S04]  /*16f90*/  IMAD R7, R0, UR4, RZ ;  /* 0x0000000400077c24 */ /* 0x000fc8000f8e02ff */
[----:B------:R-:W-:Y:S02]  /*16fa0*/  IMAD.HI.U32 R0, R5, R7, R4 ;  /* 0x0000000705007227 */ /* 0x000fe400078e0004 */
[----:B------:R-:W2:Y:S04]  /*16fb0*/  LDC.64 R6, c[0x0][0x880] ;  /* 0x00022000ff067b82 */ /* 0x000ea80000000a00 */
[----:B-1----:R-:W-:-:S05]  /*16fc0*/  IMAD.HI.U32 R0, R0, R29, RZ ;  /* 0x0000001d00007227 */ /* 0x002fca00078e00ff */
[----:B------:R-:W-:-:S05]  /*16fd0*/  IADD3 R4, PT, PT, -R0, RZ, RZ ;  /* 0x000000ff00047210 */ /* 0x000fca0007ffe1ff */
[----:B------:R-:W-:-:S05]  /*16fe0*/  IMAD R4, R4, UR4, R29 ;  /* 0x0000000404047c24 */ /* 0x000fca000f8e021d */
[----:B------:R-:W-:-:S13]  /*16ff0*/  ISETP.GE.U32.AND P2, PT, R4, UR4, PT ;  /* 0x0000000404007c0c */ /* 0x000fda000bf46070 */
[----:B------:R-:W-:Y:S02]  /*17000*/  @P2 IADD3 R4, PT, PT, R4, -UR4, RZ ;  /* 0x8000000404042c10 */ /* 0x000fe4000fffe0ff */
[----:B------:R-:W-:Y:S02]  /*17010*/  @P2 IADD3 R0, PT, PT, R0, 0x1, RZ ;  /* 0x0000000100002810 */ /* 0x000fe40007ffe0ff */
[----:B------:R-:W-:-:S13]  /*17020*/  ISETP.GE.U32.AND P1, PT, R4, UR4, PT ;  /* 0x0000000404007c0c */ /* 0x000fda000bf26070 */
[----:B------:R-:W-:Y:S02]  /*17030*/  @P1 IADD3 R0, PT, PT, R0, 0x1, RZ ;  /* 0x0000000100001810 */ /* 0x000fe40007ffe0ff */
[----:B------:R-:W-:-:S04]  /*17040*/  @!P0 LOP3.LUT R0, RZ, UR4, RZ, 0x33, !PT ;  /* 0x00000004ff008c12 */ /* 0x000fc8000f8e33ff */
[C---:B------:R-:W-:Y:S01]  /*17050*/  IADD3 R4, PT, PT, -R0.reuse, RZ, RZ ;  /* 0x000000ff00047210 */ /* 0x040fe20007ffe1ff */
[----:B---3--:R-:W-:-:S04]  /*17060*/  IMAD R3, R0, UR7, R3 ;  /* 0x0000000700037c24 */ /* 0x008fc8000f8e0203 */
[----:B------:R-:W-:-:S04]  /*17070*/  IMAD R4, R4, UR4, R29 ;  /* 0x0000000404047c24 */ /* 0x000fc8000f8e021d */
[----:B------:R-:W-:-:S04]  /*17080*/  IMAD R3, R4, UR6, R3 ;  /* 0x0000000604037c24 */ /* 0x000fc8000f8e0203 */
[----:B--2---:R-:W-:-:S05]  /*17090*/  IMAD.WIDE.U32 R6, R3, 0x4, R6 ;  /* 0x0000000403067825 */ /* 0x004fca00078e0006 */
[----:B------:R2:W-:Y:S02]  /*170a0*/  STG.E desc[UR46][R6.64], R25 ;  /* 0x0000001906007986 */ /* 0x0005e4000c10192e */
.L_x_272:
[----:B------:R-:W-:Y:S05]  /*170b0*/  BSYNC.RECONVERGENT B0 ;  /* 0x0000000000007941 */ /* 0x000fea0003800200 */
.L_x_271:
[----:B------:R-:W-:Y:S01]  /*170c0*/  UISETP.NE.AND UP0, UPT, UR41, URZ, UPT ;  /* 0x000000ff2900728c */ /* 0x000fe2000bf05270 */
[----:B------:R-:W-:-:S08]  /*170d0*/  NOP ;  /* 0x0000000000007918 */ /* 0x000fd00000000000 */
[----:B------:R-:W-:Y:S05]  /*170e0*/  BRA.U UP0, `(.L_x_273) ;  /* 0x0000000100087547 */ /* 0x000fea000b800000 */
[----:B------:R-:W-:Y:S05]  /*170f0*/  BPT.TRAP 0x1 ;  /* 0x000000040000795c */ /* 0x000fea0000300000 */
[----:B------:R-:W-:Y:S05]  /*17100*/  BPT.TRAP 0x1 ;  /* 0x000000040000795c */ /* 0x000fea0000300000 */
.L_x_273:
[----:B------:R-:W-:Y:S02]  /*17110*/  UIADD3 UR4, UPT, UPT, UR36, 0x380a0, URZ ;  /* 0x000380a024047890 */ /* 0x000fe4000fffe0ff */
[----:B------:R-:W-:Y:S02]  /*17120*/  UISETP.NE.AND UP0, UPT, UR41, URZ, UPT ;  /* 0x000000ff2900728c */ /* 0x000fe4000bf05270 */
[----:B------:R-:W-:-:S09]  /*17130*/  UPRMT UR4, UR40, 0x654, UR4 ;  /* 0x0000065428047896 */ /* 0x000fd20008000004 */
[----:B-1----:R-:W-:Y:S01]  /*17140*/  SYNCS.ARRIVE.TRANS64.RED.A1T0 RZ, [UR4], RZ ;  /* 0x000000ffffff79a7 */ /* 0x002fe20008100404 */
[----:B------:R-:W-:Y:S05]  /*17150*/  BRA.U UP0, `(.L_x_274) ;  /* 0x0000000100047547 */ /* 0x000fea000b800000 */
[----:B------:R-:W-:Y:S05]  /*17160*/  BPT.TRAP 0x1 ;  /* 0x000000040000795c */ /* 0x000fea0000300000 */
.L_x_274:
[----:B------:R-:W-:Y:S01]  /*17170*/  SYNCS.ARRIVE.TRANS64.A1T0 RZ, [UR36+0x380b0], RZ ;  /* 0x0380b0ffffff79a7 */ /* 0x000fe20008100024 */
[----:B------:R-:W-:-:S09]  /*17180*/  UISETP.NE.AND UP0, UPT, UR45, URZ, UPT ;  /* 0x000000ff2d00728c */ /* 0x000fd2000bf05270 */
[----:B------:R-:W-:Y:S05]  /*17190*/  BRA.U !UP0, `(.L_x_275) ;  /* 0x0000000108047547 */ /* 0x000fea000b800000 */
[----:B------:R-:W-:Y:S05]  /*171a0*/  BPT.TRAP 0x1 ;  /* 0x000000040000795c */ /* 0x000fea0000300000 */
.L_x_275:
[----:B------:R-:W-:Y:S02]  /*171b0*/  IMAD.U32 R3, RZ, RZ, UR43 ;  /* 0x0000002bff037e24 */ /* 0x000fe4000f8e00ff */
[----:B---3--:R-:W-:-:S03]  /*171c0*/  VIADD R5, R22, 0x80 ;  /* 0x0000008016057836 */ /* 0x008fc60000000000 */
[----:B------:R-:W-:Y:S02]  /*171d0*/  SHF.L.U32 R3, R3, 0x1f, RZ ;  /* 0x0000001f03037819 */ /* 0x000fe400000006ff */
[----:B------:R-:W-:Y:S02]  /*171e0*/  SHF.R.U32.HI R5, RZ, 0x15, R5 ;  /* 0x00000015ff057819 */ /* 0x000fe40000011605 */
[----:B------:R-:W1:Y:S02]  /*171f0*/  SYNCS.PHASECHK.TRANS64.TRYWAIT P1, [UR36+0x38080], R3 ;  /* 0x03808003ff0075a7 */ /* 0x000e640008021124 */
[----:B------:R-:W-:Y:S01]  /*17200*/  ISETP.NE.AND P0, PT, R28, R5, PT ;  /* 0x000000051c00720c */ /* 0x000fe20003f05270 */
[----:B-1----:R-:W-:-:S12]  /*17210*/  @!P1 BRA `(.L_x_276) ;  /* 0x000000c000f09947 */ /* 0x002fd80003800000 */
.L_x_442:
[----:B------:R-:W-:Y:S05]  /*17220*/  @!P0 BRA `(.L_x_277) ;  /* 0x0000000000408947 */ /* 0x000fea0003800000 */
[----:B------:R-:W-:Y:S01]  /*17230*/  MOV R14, 0x8 ;  /* 0x00000008000e7802 */ /* 0x000fe20000000f00 */
[----:B------:R-:W3:Y:S01]  /*17240*/  LDCU.64 UR8, c[0x4][0xb0] ;  /* 0x01001600ff0877ac */ /* 0x000ee20008000a00 */
[----:B------:R-:W-:Y:S02]  /*17250*/  HFMA2 R12, -RZ, RZ, 0, 5.9604644775390625e-08 ;  /* 0x00000001ff0c7431 */ /* 0x000fe400000001ff */
[----:B------:R-:W-:Y:S01]  /*17260*/  IMAD.MOV.U32 R8, RZ, RZ, 0x192 ;  /* 0x00000192ff087424 */ /* 0x000fe200078e00ff */
[----:B------:R-:W2:Y:S01]  /*17270*/  LDCU.64 UR6, c[0x4][0xb8] ;  /* 0x01001700ff0677ac */ /* 0x000ea20008000a00 */
[----:B------:R-:W1:Y:S01]  /*17280*/  LDC.64 R14, c[0x4][R14] ;  /* 0x010000000e0e7b82 */ /* 0x000e620000000a00 */
        /* <DEDUP_REMOVED lines=10> */
.L_x_277:
[----:B------:R-:W-:Y:S05]  /*17330*/  WARPSYNC.ALL ;  /* 0x0000000000007948 */ /* 0x000fea0003800000 */
[----:B------:R-:W-:Y:S01]  /*17340*/  R2UR UR4, R22 ;  /* 0x00000000160472ca */ /* 0x000fe200000e0000 */
[----:B------:R-:W-:-:S12]  /*17350*/  UISETP.NE.AND UP0, UPT, UR45, URZ, UPT ;  /* 0x000000ff2d00728c */ /* 0x000fd8000bf05270 */
[----:B--2---:R-:W2:Y:S02]  /*17360*/  LDTM.x2 R24, tmem[UR4+0x80] ;  /* 0x00008004001879ee */ /* 0x004ea400080c0000 */
[----:B--2---:R-:W-:Y:S05]  /*17370*/  BRA.U !UP0, `(.L_x_278) ;  /* 0x0000000108047547 */ /* 0x004fea000b800000 */
[----:B------:R-:W-:Y:S05]  /*17380*/  BPT.TRAP 0x1 ;  /* 0x000000040000795c */ /* 0x000fea0000300000 */
.L_x_278:
[----:B------:R-:W-:Y:S02]  /*17390*/  UPRMT UR4, UR40, 0x654, UR37 ;  /* 0x0000065428047896 */ /* 0x000fe40008000025 */
[----:B------:R-:W-:-:S07]  /*173a0*/  UISETP.NE.AND UP0, UPT, UR41, URZ, UPT ;  /* 0x000000ff2900728c */ /* 0x000fce000bf05270 */
[----:B------:R-:W-:Y:S02]  /*173b0*/  SYNCS.ARRIVE.TRANS64.RED.A1T0 RZ, [UR4], RZ ;  /* 0x000000ffffff79a7 */ /* 0x000fe40008100404 */
[----:B------:R-:W-:Y:S05]  /*173c0*/  BRA.U UP0, `(.L_x_279) ;  /* 0x0000000100047547 */ /* 0x000fea000b800000 */
[----:B------:R-:W-:Y:S05]  /*173d0*/  BPT.TRAP 0x1 ;  /* 0x000000040000795c */ /* 0x000fea0000300000 */
.L_x_279:
[----:B-1----:R-:W-:-:S04]  /*173e0*/  MOV R3, UR38 ;  /* 0x0000002600037c02 */ /* 0x002fc80008000f00 */
[----:B------:R-:W-:-:S04]  /*173f0*/  SHF.L.U32 R3, R3, 0x1f, RZ ;  /* 0x0000001f03037819 */ /* 0x000fc800000006ff */
[----:B------:R-:W1:Y:S02]  /*17400*/  SYNCS.PHASECHK.TRANS64.TRYWAIT P0, [UR36+0x38098], R3 ;  /* 0x03809803ff0075a7 */ /* 0x000e640008001124 */
[----:B-1----:R-:W-:Y:S05]  /*17410*/  @!P0 BRA `(.L_x_280) ;  /* 0x000000c000888947 */ /* 0x002fea0003800000 */
.L_x_443:
[----:B------:R-:W-:-:S09]  /*17420*/  UISETP.NE.AND UP0, UPT, UR41, URZ, UPT ;  /* 0x000000ff2900728c */ /* 0x000fd2000bf05270 */
[----:B------:R-:W-:Y:S05]  /*17430*/  BRA.U UP0, `(.L_x_281) ;  /* 0x0000000100047547 */ /* 0x000fea000b800000 */
[----:B------:R-:W-:Y:S05]  /*17440*/  BPT.TRAP 0x1 ;  /* 0x000000040000795c */ /* 0x000fea0000300000 */
.L_x_281:
[----:B-1----:R-:W-:Y:S01]  /*17450*/  MOV R3, 0x1 ;  /* 0x0000000100037802 */ /* 0x002fe20000000f00 */
[----:B------:R1:W2:Y:S03]  /*17460*/  MUFU.RCP R5, R24 ;  /* 0x0000001800057308 */ /* 0x0002a60000001000 */
[----:B------:R-:W-:-:S04]  /*17470*/  SHF.L.U32 R3, R3, 0x1f, RZ ;  /* 0x0000001f03037819 */ /* 0x000fc800000006ff */
[----:B------:R-:W3:Y:S02]  /*17480*/  SYNCS.PHASECHK.TRANS64.TRYWAIT P0, [UR36+0x380c8], R3 ;  /* 0x0380c803ff0075a7 */ /* 0x000ee40008001124 */
[----:B-123--:R-:W-:Y:S05]  /*17490*/  @!P0 BRA `(.L_x_282) ;  /* 0x000000c000808947 */ /* 0x00efea0003800000 */
.L_x_444:
[----:B------:R-:W1:Y:S01]  /*174a0*/  LDCU UR4, c[0x0][0x708] ;  /* 0x0000e100ff0477ac */ /* 0x000e620008000800 */
[----:B------:R-:W-:Y:S01]  /*174b0*/  FFMA R32, -R24, R5, 1 ;  /* 0x3f80000018207423 */ /* 0x000fe20000000105 */
[----:B------:R-:W-:Y:S01]  /*174c0*/  BSSY.RECONVERGENT B2, `(.L_x_283) ;  /* 0x000000b000027945 */ /* 0x000fe20003800200 */
[----:B------:R-:W-:Y:S02]  /*174d0*/  ISETP.NE.AND P1, PT, R28, R49, PT ;  /* 0x000000311c00720c */ /* 0x000fe40003f25270 */
[----:B------:R-:W-:Y:S01]  /*174e0*/  FFMA R32, R5, R32, R5 ;  /* 0x0000002005207223 */ /* 0x000fe20000000005 */
[----:B-1----:R-:W-:-:S03]  /*174f0*/  MOV R3, UR4 ;  /* 0x0000000400037c02 */ /* 0x002fc60008000f00 */
[----:B------:R-:W-:Y:S01]  /*17500*/  FFMA R5, R32, UR4, RZ ;  /* 0x0000000420057c23 */ /* 0x000fe200080000ff */
[----:B------:R-:W1:Y:S03]  /*17510*/  FCHK P0, R3, R24 ;  /* 0x0000001803007302 */ /* 0x000e660000000000 */
[----:B------:R-:W-:-:S04]  /*17520*/  FFMA R0, -R24, R5, UR4 ;  /* 0x0000000418007e23 */ /* 0x000fc80008000105 */
[----:B------:R-:W-:Y:S01]  /*17530*/  FFMA R32, R32, R0, R5 ;  /* 0x0000000020207223 */ /* 0x000fe20000000005 */
[----:B-1----:R-:W-:Y:S05]  /*17540*/  @!P0 BRA `(.L_x_284) ;  /* 0x0000000000088947 */ /* 0x002fea0003800000 */
[----:B------:R-:W-:Y:S02]  /*17550*/  MOV R4, 0x17570 ;  /* 0x0001757000047802 */ /* 0x000fe40000000f00 */
[----:B----4-:R-:W-:Y:S05]  /*17560*/  CALL.REL.NOINC `($__internal_3_$__cuda_sm3x_div_rn_noftz_f32_slowpath) ;  /* 0x000000c800387944 */ /* 0x010fea0003c00000 */
.L_x_284:
[----:B------:R-:W-:Y:S05]  /*17570*/  BSYNC.RECONVERGENT B2 ;  /* 0x0000000000027941 */ /* 0x000fea0003800200 */
.L_x_283:
[----:B------:R-:W-:Y:S05]  /*17580*/  @!P1 BRA `(.L_x_285) ;  /* 0x0000000000409947 */ /* 0x000fea0003800000 */
[----:B------:R-:W-:Y:S01]  /*17590*/  MOV R14, 0x8 ;  /* 0x00000008000e7802 */ /* 0x000fe20000000f00 */
[----:B------:R-:W1:Y:S01]  /*175a0*/  LDCU.64 UR8, c[0x4][0xb0] ;  /* 0x01001600ff0877ac */ /* 0x000e620008000a00 */
[----:B------:R-:W-:Y:S02]  /*175b0*/  HFMA2 R12, -RZ, RZ, 0, 5.9604644775390625e-08 ;  /* 0x00000001ff0c7431 */ /* 0x000fe400000001ff */
[----:B------:R-:W-:Y:S01]  /*175c0*/  IMAD.MOV.U32 R8, RZ, RZ, 0x192 ;  /* 0x00000192ff087424 */ /* 0x000fe200078e00ff */
[----:B------:R-:W2:Y:S01]  /*175d0*/  LDCU.64 UR6, c[0x4][0xb8] ;  /* 0x01001700ff0677ac */ /* 0x000ea20008000a00 */
[----:B------:R-:W3:Y:S01]  /*175e0*/  LDC.64 R14, c[0x4][R14] ;  /* 0x010000000e0e7b82 */ /* 0x000ee20000000a00 */
[----:B------:R-:W-:Y:S01]  /*175f0*/  IMAD.MOV.U32 R13, RZ, RZ, RZ ;  /* 0x000000ffff0d7224 */ /* 0x000fe200078e00ff */
[----:B------:R-:W5:Y:S01]  /*17600*/  LDCU.64 UR4, c[0x4][0x40] ;  /* 0x01000800ff0477ac */ /* 0x000f620008000a00 */
[----:B-1----:R-:W-:Y:S01]  /*17610*/  IMAD.U32 R4, RZ, RZ, UR8 ;  /* 0x00000008ff047e24 */ /* 0x002fe2000f8e00ff */
[----:B------:R-:W-:Y:S01]  /*17620*/  MOV R5, UR9 ;  /* 0x0000000900057c02 */ /* 0x000fe20008000f00 */
[----:B--2---:R-:W-:Y:S01]  /*17630*/  IMAD.U32 R6, RZ, RZ, UR6 ;  /* 0x00000006ff067e24 */ /* 0x004fe2000f8e00ff */
[----:B------:R-:W-:Y:S01]  /*17640*/  MOV R7, UR7 ;  /* 0x0000000700077c02 */ /* 0x000fe20008000f00 */
[----:B-----5:R-:W-:Y:S01]  /*17650*/  IMAD.U32 R10, RZ, RZ, UR4 ;  /* 0x00000004ff0a7e24 */ /* 0x020fe2000f8e00ff */
[----:B------:R-:W-:-:S02]  /*17660*/  MOV R11, UR5 ;  /* 0x00000005000b7c02 */ /* 0x000fc40008000f00 */
[----:B------:R-:W-:-:S07]  /*17670*/  LEPC R20, `(.L_x_285) ;  /* 0x000000001014794e */ /* 0x000fce0000000000 */
[----:B---34-:R-:W-:Y:S05]  /*17680*/  CALL.ABS.NOINC R14 ;  /* 0x000000000e007343 */ /* 0x018fea0003c00000 */
.L_x_285:
[----:B------:R-:W-:Y:S05]  /*17690*/  WARPSYNC.ALL ;  /* 0x0000000000007948 */ /* 0x000fea0003800000 */
[----:B------:R-:W-:Y:S02]  /*176a0*/  R2UR UR4, R22 ;  /* 0x00000000160472ca */ /* 0x000fe400000e0000 */
[C---:B------:R-:W-:Y:S02]  /*176b0*/  IADD3 R33, P0, PT, R23.reuse, 0x10010, RZ ;  /* 0x0001001017217810 */ /* 0x040fe40007f1e0ff */
[----:B------:R-:W-:-:S03]  /*176c0*/  IADD3 R3, P1, PT, R23, 0x10000, RZ ;  /* 0x0001000017037810 */ /* 0x000fc60007f3e0ff */
[--C-:B------:R-:W-:Y:S01]  /*176d0*/  IMAD.X R53, RZ, RZ, R27.reuse, P0 ;  /* 0x000000ffff357224 */ /* 0x100fe200000e061b */
[----:B------:R-:W-:Y:S01]  /*176e0*/  ISETP.NE.AND P0, PT, R28, R47, PT ;  /* 0x0000002f1c00720c */ /* 0x000fe20003f05270 */
[----:B------:R-:W-:-:S04]  /*176f0*/  IMAD.X R51, RZ, RZ, R27, P1 ;  /* 0x000000ffff337224 */ /* 0x000fc800008e061b */
[----:B------:R-:W1:Y:S01]  /*17700*/  LDTM.x16 R4, tmem[UR4+0x180] ;  /* 0x00018004000479ee */ /* 0x000e620008240000 */
[----:B------:R-:W-:-:S04]  /*17710*/  SHF.R.U64 R0, R3, 0x3, R51 ;  /* 0x0000000303007819 */ /* 0x000fc80000001233 */
[----:B------:R-:W-:Y:S01]  /*17720*/  LOP3.LUT R50, R3, 0x70, R0, 0x78, !PT ;  /* 0x0000007003327812 */ /* 0x000fe200078e7800 */
[C---:B-1----:R-:W-:Y:S01]  /*17730*/  FMUL2 R20, R32.reuse.F32, R8.F32x2.HI_LO ;  /* 0x000000082014724a */ /* 0x042fe20000040000 */
[C---:B------:R-:W-:Y:S01]  /*17740*/  SHF.R.U64 R8, R33.reuse, 0x3, R53 ;  /* 0x0000000321087819 */ /* 0x040fe20000001235 */
[C---:B------:R-:W-:Y:S02]  /*17750*/  FMUL2 R4, R32.reuse.F32, R4.F32x2.HI_LO ;  /* 0x000000042004724a */ /* 0x040fe40000040000 */
[C---:B------:R-:W-:Y:S01]  /*17760*/  FMUL2 R6, R32.reuse.F32, R6.F32x2.HI_LO ;  /* 0x000000062006724a */ /* 0x040fe20000040000 */
[----:B------:R-:W-:Y:S01]  /*17770*/  LOP3.LUT R52, R33, 0x70, R8, 0x78, !PT ;  /* 0x0000007021347812 */ /* 0x000fe200078e7808 */
[C---:B------:R-:W-:Y:S01]  /*17780*/  FMUL2 R48, R32.reuse.F32, R10.F32x2.HI_LO ;  /* 0x0000000a2030724a */ /* 0x040fe20000040000 */
[----:B------:R-:W-:Y:S01]  /*17790*/  F2FP.F16.F32.PACK_AB R8, R5, R4 ;  /* 0x000000040508723e */ /* 0x000fe200000000ff */
[C---:B------:R-:W-:Y:S01]  /*177a0*/  FMUL2 R12, R32.reuse.F32, R12.F32x2.HI_LO ;  /* 0x0000000c200c724a */ /* 0x040fe20000040000 */
[----:B------:R-:W-:Y:S01]  /*177b0*/  F2FP.F16.F32.PACK_AB R9, R7, R6 ;  /* 0x000000060709723e */ /* 0x000fe200000000ff */
[C---:B------:R-:W-:Y:S01]  /*177c0*/  FMUL2 R14, R32.reuse.F32, R14.F32x2.HI_LO ;  /* 0x0000000e200e724a */ /* 0x040fe20000040000 */
[----:B------:R-:W-:Y:S01]  /*177d0*/  F2FP.F16.F32.PACK_AB R10, R21, R20 ;  /* 0x00000014150a723e */ /* 0x000fe200000000ff */
[C---:B------:R-:W-:Y:S01]  /*177e0*/  FMUL2 R16, R32.reuse.F32, R16.F32x2.HI_LO ;  /* 0x000000102010724a */ /* 0x040fe20000040000 */
        /* <DEDUP_REMOVED lines=10> */
[----:B------:R-:W2:Y:S01]  /*17890*/  LDCU.64 UR8, c[0x4][0xb0] ;  /* 0x01001600ff0877ac */ /* 0x000ea20008000a00 */
[----:B------:R-:W-:Y:S02]  /*178a0*/  HFMA2 R12, -RZ, RZ, 0, 5.9604644775390625e-08 ;  /* 0x00000001ff0c7431 */ /* 0x000fe400000001ff */
[----:B-1----:R-:W-:Y:S01]  /*178b0*/  IMAD.MOV.U32 R8, RZ, RZ, 0x192 ;  /* 0x00000192ff087424 */ /* 0x002fe200078e00ff */
[----:B------:R-:W1:Y:S01]  /*178c0*/  LDCU.64 UR6, c[0x4][0xb8] ;  /* 0x01001700ff0677ac */ /* 0x000e620008000a00 */
[----:B------:R-:W3:Y:S01]  /*178d0*/  LDC.64 R14, c[0x4][R14] ;  /* 0x010000000e0e7b82 */ /* 0x000ee20000000a00 */
[----:B------:R-:W-:Y:S01]  /*178e0*/  IMAD.MOV.U32 R13, RZ, RZ, RZ ;  /* 0x000000ffff0d7224 */ /* 0x000fe200078e00ff */
[----:B------:R-:W5:Y:S01]  /*178f0*/  LDCU.64 UR4, c[0x4][0x40] ;  /* 0x01000800ff0477ac */ /* 0x000f620008000a00 */
[----:B--2---:R-:W-:Y:S01]  /*17900*/  IMAD.U32 R4, RZ, RZ, UR8 ;  /* 0x00000008ff047e24 */ /* 0x004fe2000f8e00ff */
[----:B------:R-:W-:Y:S01]  /*17910*/  MOV R5, UR9 ;  /* 0x0000000900057c02 */ /* 0x000fe20008000f00 */
[----:B-1----:R-:W-:Y:S01]  /*17920*/  IMAD.U32 R6, RZ, RZ, UR6 ;  /* 0x00000006ff067e24 */ /* 0x002fe2000f8e00ff */
[----:B------:R-:W-:Y:S01]  /*17930*/  MOV R7, UR7 ;  /* 0x0000000700077c02 */ /* 0x000fe20008000f00 */
[----:B-----5:R-:W-:Y:S01]  /*17940*/  IMAD.U32 R10, RZ, RZ, UR4 ;  /* 0x00000004ff0a7e24 */ /* 0x020fe2000f8e00ff */
[----:B------:R-:W-:-:S02]  /*17950*/  MOV R11, UR5 ;  /* 0x00000005000b7c02 */ /* 0x000fc40008000f00 */
[----:B------:R-:W-:-:S07]  /*17960*/  LEPC R20, `(.L_x_286) ;  /* 0x000000001014794e */ /* 0x000fce0000000000 */
[----:B---34-:R-:W-:Y:S05]  /*17970*/  CALL.ABS.NOINC R14 ;  /* 0x000000000e007343 */ /* 0x018fea0003c00000 */
.L_x_286:
[----:B------:R-:W-:Y:S05]  /*17980*/  WARPSYNC.ALL ;  /* 0x0000000000007948 */ /* 0x000fea0003800000 */
[----:B------:R-:W-:Y:S02]  /*17990*/  R2UR UR4, R22 ;  /* 0x00000000160472ca */ /* 0x000fe400000e0000 */
[C---:B------:R-:W-:Y:S02]  /*179a0*/  IADD3 R33, P0, PT, R23.reuse, 0x10030, RZ ;  /* 0x0001003017217810 */ /* 0x040fe40007f1e0ff */
[----:B------:R-:W-:-:S03]  /*179b0*/  IADD3 R3, P1, PT, R23, 0x10020, RZ ;  /* 0x0001002017037810 */ /* 0x000fc60007f3e0ff */
[--C-:B-1----:R-:W-:Y:S01]  /*179c0*/  IMAD.X R51, RZ, RZ, R27.reuse, P0 ;  /* 0x000000ffff337224 */ /* 0x102fe200000e061b */
        /* <DEDUP_REMOVED lines=42> */
.L_x_287:
        /* <DEDUP_REMOVED lines=47> */
.L_x_288:
        /* <DEDUP_REMOVED lines=47> */
.L_x_289:
        /* <DEDUP_REMOVED lines=47> */
.L_x_290:
        /* <DEDUP_REMOVED lines=47> */
.L_x_291:
        /* <DEDUP_REMOVED lines=47> */
.L_x_292:
[----:B------:R-:W-:Y:S05]  /*18b20*/  WARPSYNC.ALL ;  /* 0x0000000000007948 */ /* 0x000fea0003800000 */
[----:B------:R-:W-:Y:S02]  /*18b30*/  R2UR UR4, R22 ;  /* 0x00000000160472ca */ /* 0x000fe400000e0000 */
[C---:B------:R-:W-:Y:S02]  /*18b40*/  IADD3 R33, P0, PT, R23.reuse, 0x10470, RZ ;  /* 0x0001047017217810 */ /* 0x040fe40007f1e0ff */
[----:B------:R-:W-:-:S03]  /*18b50*/  IADD3 R3, P1, PT, R23, 0x10460, RZ ;  /* 0x0001046017037810 */ /* 0x000fc60007f3e0ff */
[--C-:B-1----:R-:W-:Y:S02]  /*18b60*/  IMAD.X R39, RZ, RZ, R27.reuse, P0 ;  /* 0x000000ffff277224 */ /* 0x102fe400000e061b */
[----:B------:R-:W-:-:S04]  /*18b70*/  IMAD.X R37, RZ, RZ, R27, P1 ;  /* 0x000000ffff257224 */ /* 0x000fc800008e061b */
[----:B------:R-:W1:Y:S01]  /*18b80*/  LDTM.x16 R4, tmem[UR4+0x1f0] ;  /* 0x0001f004000479ee */ /* 0x000e620008240000 */
[----:B------:R-:W-:-:S04]  /*18b90*/  SHF.R.U64 R0, R3, 0x3, R37 ;  /* 0x0000000303007819 */ /* 0x000fc80000001225 */
[----:B------:R-:W-:Y:S01]  /*18ba0*/  LOP3.LUT R36, R3, 0x70, R0, 0x78, !PT ;  /* 0x0000007003247812 */ /* 0x000fe200078e7800 */
[----:B------:R-:W-:-:S05]  /*18bb0*/  VIADD R3, R22, 0x200 ;  /* 0x0000020016037836 */ /* 0x000fca0000000000 */
[----:B------:R-:W-:-:S04]  /*18bc0*/  SHF.R.U32.HI R3, RZ, 0x15, R3 ;  /* 0x00000015ff037819 */ /* 0x000fc80000011603 */
[----:B------:R-:W-:Y:S01]  /*18bd0*/  ISETP.NE.AND P0, PT, R28, R3, PT ;  /* 0x000000031c00720c */ /* 0x000fe20003f05270 */
        /* <DEDUP_REMOVED lines=37> */
.L_x_293:
        /* <DEDUP_REMOVED lines=49> */
.L_x_294:
        /* <DEDUP_REMOVED lines=49> */
.L_x_295:
        /* <DEDUP_REMOVED lines=49> */
.L_x_296:
        /* <DEDUP_REMOVED lines=49> */
.L_x_297:
        /* <DEDUP_REMOVED lines=49> */
.L_x_298:
        /* <DEDUP_REMOVED lines=49> */
.L_x_299:
        /* <DEDUP_REMOVED lines=49> */
.L_x_300:
[----:B------:R-:W2:Y:S01]  /*1a3a0*/  LDCU.64 UR4, c[0x0][0x880] ;  /* 0x00011000ff0477ac */ /* 0x000ea20008000a00 */
[C---:B------:R-:W-:Y:S02]  /*1a3b0*/  IADD3 R3, P2, PT, R23.reuse, 0x10c60, RZ ;  /* 0x00010c6017037810 */ /* 0x040fe40007f5e0ff */
[----:B------:R-:W-:-:S03]  /*1a3c0*/  IADD3 R26, P1, PT, R23, 0x10c70, RZ ;  /* 0x00010c70171a7810 */ /* 0x000fc60007f3e0ff */
[--C-:B------:R-:W-:Y:S02]  /*1a3d0*/  IMAD.X R35, RZ, RZ, R27.reuse, P2 ;  /* 0x000000ffff237224 */ /* 0x100fe400010e061b */
[----:B------:R-:W-:-:S03]  /*1a3e0*/  IMAD.X R27, RZ, RZ, R27, P1 ;  /* 0x000000ffff1b7224 */ /* 0x000fc600008e061b */
[----:B------:R-:W-:-:S04]  /*1a3f0*/  SHF.R.U64 R0, R3, 0x3, R35 ;  /* 0x0000000303007819 */ /* 0x000fc80000001223 */
[----:B------:R-:W-:Y:S02]  /*1a400*/  LOP3.LUT R34, R3, 0x70, R0, 0x78, !PT ;  /* 0x0000007003227812 */ /* 0x000fe400078e7800 */
[----:B--2---:R-:W-:-:S04]  /*1a410*/  ISETP.NE.U32.AND P0, PT, RZ, UR4, PT ;  /* 0x00000004ff007c0c */ /* 0x004fc8000bf05070 */
[----:B------:R-:W-:Y:S01]  /*1a420*/  ISETP.NE.AND.EX P0, PT, RZ, UR5, PT, P0 ;  /* 0x00000005ff007c0c */ /* 0x000fe2000bf05300 */
[----:B------:R-:W-:Y:S05]  /*1a430*/  WARPSYNC.ALL ;  /* 0x0000000000007948 */ /* 0x000fea0003800000 */
[----:B------:R-:W-:-:S13]  /*1a440*/  R2UR UR4, R22 ;  /* 0x00000000160472ca */ /* 0x000fda00000e0000 */
[----:B-1----:R-:W1:Y:S02]  /*1a450*/  LDTM.x16 R4, tmem[UR4+0x270] ;  /* 0x00027004000479ee */ /* 0x002e640008240000 */
[----:B-1----:R-:W-:Y:S01]  /*1a460*/  FMUL2 R20, R32.F32, R8.F32x2.HI_LO ;  /* 0x000000082014724a */ /* 0x002fe20000040000 */
[----:B------:R-:W-:Y:S01]  /*1a470*/  SHF.R.U64 R9, R26, 0x3, R27 ;  /* 0x000000031a097819 */ /* 0x000fe2000000121b */
[C---:B------:R-:W-:Y:S02]  /*1a480*/  FMUL2 R4, R32.reuse.F32, R4.F32x2.HI_LO ;  /* 0x000000042004724a */ /* 0x040fe40000040000 */
[----:B------:R-:W-:Y:S01]  /*1a490*/  FMUL2 R6, R32.F32, R6.F32x2.HI_LO ;  /* 0x000000062006724a */ /* 0x000fe20000040000 */
        /* <DEDUP_REMOVED lines=16> */
[----:B------:R-:W-:Y:S01]  /*1a5a0*/  @!PT LDS RZ, [RZ] ;  /* 0x00000000fffff984 */ /* 0x000fe20000000800 */
[----:B------:R-:W-:Y:S01]  /*1a5b0*/  @!PT LDS RZ, [RZ] ;  /* 0x00000000fffff984 */ /* 0x000fe20000000800 */
[----:B------:R-:W-:Y:S01]  /*1a5c0*/  @!PT LDS RZ, [RZ] ;  /* 0x00000000fffff984 */ /* 0x000fe20000000800 */
[----:B------:R-:W-:Y:S01]  /*1a5d0*/  @!PT LDS RZ, [RZ] ;  /* 0x00000000fffff984 */ /* 0x000fe20000000800 */
[----:B------:R2:W-:Y:S06]  /*1a5e0*/  MEMBAR.ALL.CTA ;  /* 0x0000000000007992 */ /* 0x0005ec0000008000 */
[----:B--2---:R-:W2:Y:S01]  /*1a5f0*/  FENCE.VIEW.ASYNC.S ;  /* 0x00000000000073c6 */ /* 0x004ea20000000000 */
[----:B------:R-:W-:Y:S05]  /*1a600*/  @!P0 BRA `(.L_x_301) ;  /* 0x0000000400048947 */ /* 0x000fea0003800000 */
[----:B------:R-:W-:Y:S01]  /*1a610*/  FSETP.GEU.AND P0, PT, R24, 1.175494350822287508e-38, PT ;  /* 0x008000001800780b */ /* 0x000fe20003f0e000 */
[----:B------:R-:W3:Y:S01]  /*1a620*/  LDCU UR4, c[0x0][0x380] ;  /* 0x00007000ff0477ac */ /* 0x000ee20008000800 */
[----:B------:R-:W-:Y:S01]  /*1a630*/  MOV R0, 0x3e055027 ;  /* 0x3e05502700007802 */ /* 0x000fe20000000f00 */
[----:B------:R-:W-:Y:S01]  /*1a640*/  BSSY.RECONVERGENT B0, `(.L_x_301) ;  /* 0x000003d000007945 */ /* 0x000fe20003800200 */
[----:B-1----:R-:W-:Y:S01]  /*1a650*/  FSEL R5, RZ, -23, P0 ;  /* 0xc1b80000ff057808 */ /* 0x002fe20000000000 */
[----:B------:R-:W1:Y:S01]  /*1a660*/  LDCU UR5, c[0x0][0x700] ;  /* 0x0000e000ff0577ac */ /* 0x000e620008000800 */
[----:B------:R-:W-:-:S04]  /*1a670*/  LOP3.LUT R2, R2, 0x7f, RZ, 0xc0, !PT ;  /* 0x0000007f02027812 */ /* 0x000fc800078ec0ff */
[----:B------:R-:W-:-:S03]  /*1a680*/  LEA R2, R31, R2, 0x8 ;  /* 0x000000021f027211 */ /* 0x000fc600078e40ff */
        /* <DEDUP_REMOVED lines=8> */
[----:B------:R-:W-:Y:S01]  /*1a710*/  FFMA R4, R4, 1.1920928955078125e-07, R5 ;  /* 0x3400000004047823 */ /* 0x000fe20000000005 */
[----:B------:R-:W-:Y:S01]  /*1a720*/  MOV R5, 0x7f800000 ;  /* 0x7f80000000057802 */ /* 0x000fe20000000f00 */
        /* <DEDUP_REMOVED lines=9> */
[----:B------:R-:W-:-:S04]  /*1a7c0*/  FFMA R3, R3, R0, R3 ;  /* 0x0000000003037223 */ /* 0x000fc80000000003 */
[----:B------:R-:W-:Y:S01]  /*1a7d0*/  FFMA R3, R4, 0.69314718246459960938, R3 ;  /* 0x3f31721804037823 */ /* 0x000fe20000000003 */
[----:B------:R-:W-:Y:S01]  /*1a7e0*/  @P0 FFMA R3, R24, R5, +INF ;  /* 0x7f80000018030423 */ /* 0x000fe20000000005 */
[----:B------:R-:W-:-:S04]  /*1a7f0*/  IADD3 R5, PT, PT, R2, 0x80, RZ ;  /* 0x0000008002057810 */ /* 0x000fc80007ffe0ff */
[----:B---3--:R-:W-:Y:S02]  /*1a800*/  ISETP.GE.AND P0, PT, R5, UR4, PT ;  /* 0x0000000405007c0c */ /* 0x008fe4000bf06270 */
[----:B------:R-:W-:-:S05]  /*1a810*/  FSEL R0, R3, -INF , P1 ;  /* 0xff80000003007808 */ /* 0x000fca0000800000 */
[----:B-1----:R-:W-:-:S06]  /*1a820*/  FFMA R25, R25, UR5, R0 ;  /* 0x0000000519197c23 */ /* 0x002fcc0008000000 */
[----:B------:R-:W-:Y:S05]  /*1a830*/  @P0 BRA `(.L_x_302) ;  /* 0x0000000000740947 */ /* 0x000fea0003800000 */
[----:B------:R-:W1:Y:S01]  /*1a840*/  LDCU UR4, c[0x0][0x38c] ;  /* 0x00007180ff0477ac */ /* 0x000e620008000800 */
[----:B------:R-:W-:Y:S01]  /*1a850*/  HFMA2 R2, -RZ, RZ, 0, 0 ;  /* 0x00000000ff027431 */ /* 0x000fe200000001ff */
[----:B------:R-:W4:Y:S01]  /*1a860*/  LDCU UR5, c[0x0][0x890] ;  /* 0x00011200ff0577ac */ /* 0x000f220008000800 */
[----:B------:R-:W3:Y:S01]  /*1a870*/  LDCU.64 UR6, c[0x0][0x888] ;  /* 0x00011100ff0677ac */ /* 0x000ee20008000a00 */
[----:B-1----:R-:W1:Y:S01]  /*1a880*/  I2F.U32.RP R4, UR4 ;  /* 0x0000000400047d06 */ /* 0x002e620008209000 */
[----:B------:R-:W-:Y:S01]  /*1a890*/  ISETP.NE.U32.AND P0, PT, RZ, UR4, PT ;  /* 0x00000004ff007c0c */ /* 0x000fe2000bf05070 */
[----:B----4-:R-:W-:-:S06]  /*1a8a0*/  IMAD R5, R30, UR5, R5 ;  /* 0x000000051e057c24 */ /* 0x010fcc000f8e0205 */
[----:B-1----:R-:W1:Y:S02]  /*1a8b0*/  MUFU.RCP R3, R4 ;  /* 0x0000000400037308 */ /* 0x002e640000001000 */
[----:B-1----:R-:W-:-:S06]  /*1a8c0*/  IADD3 R3, PT, PT, R3, 0xffffffe, RZ ;  /* 0x0ffffffe03037810 */ /* 0x002fcc0007ffe0ff */
[----:B------:R-:W1:Y:S02]  /*1a8d0*/  F2I.FTZ.U32.TRUNC.NTZ R3, R3 ;  /* 0x0000000300037305 */ /* 0x000e64000021f000 */
[----:B-1----:R-:W-:-:S05]  /*1a8e0*/  IADD3 R0, PT, PT, RZ, -R3, RZ ;  /* 0x80000003ff007210 */ /* 0x002fca0007ffe0ff */
[----:B------:R-:W-:-:S04]  /*1a8f0*/  IMAD R7, R0, UR4, RZ ;  /* 0x0000000400077c24 */ /* 0x000fc8000f8e02ff */
[----:B------:R-:W-:-:S06]  /*1a900*/  IMAD.HI.U32 R0, R3, R7, R2 ;  /* 0x0000000703007227 */ /* 0x000fcc00078e0002 */
[----:B------:R-:W-:-:S05]  /*1a910*/  IMAD.HI.U32 R0, R0, R29, RZ ;  /* 0x0000001d00007227 */ /* 0x000fca00078e00ff */
[----:B------:R-:W-:-:S05]  /*1a920*/  IADD3 R2, PT, PT, -R0, RZ, RZ ;  /* 0x000000ff00027210 */ /* 0x000fca0007ffe1ff */
[----:B------:R-:W-:-:S05]  /*1a930*/  IMAD R2, R2, UR4, R29 ;  /* 0x0000000402027c24 */ /* 0x000fca000f8e021d */
[----:B------:R-:W-:-:S13]  /*1a940*/  ISETP.GE.U32.AND P2, PT, R2, UR4, PT ;  /* 0x0000000402007c0c */ /* 0x000fda000bf46070 */
[----:B------:R-:W-:Y:S02]  /*1a950*/  @P2 IADD3 R2, PT, PT, R2, -UR4, RZ ;  /* 0x8000000402022c10 */ /* 0x000fe4000fffe0ff */
[----:B------:R-:W-:Y:S02]  /*1a960*/  @P2 IADD3 R0, PT, PT, R0, 0x1, RZ ;  /* 0x0000000100002810 */ /* 0x000fe40007ffe0ff */
[----:B------:R-:W-:Y:S02]  /*1a970*/  ISETP.GE.U32.AND P1, PT, R2, UR4, PT ;  /* 0x0000000402007c0c */ /* 0x000fe4000bf26070 */
[----:B------:R-:W1:Y:S11]  /*1a980*/  LDC.64 R2, c[0x0][0x880] ;  /* 0x00022000ff027b82 */ /* 0x000e760000000a00 */
[----:B------:R-:W-:-:S02]  /*1a990*/  @P1 IADD3 R0, PT, PT, R0, 0x1, RZ ;  /* 0x0000000100001810 */ /* 0x000fc40007ffe0ff */
[----:B------:R-:W-:-:S04]  /*1a9a0*/  @!P0 LOP3.LUT R0, RZ, UR4, RZ, 0x33, !PT ;  /* 0x00000004ff008c12 */ /* 0x000fc8000f8e33ff */
[C---:B------:R-:W-:Y:S01]  /*1a9b0*/  IADD3 R4, PT, PT, -R0.reuse, RZ, RZ ;  /* 0x000000ff00047210 */ /* 0x040fe20007ffe1ff */
[----:B---3--:R-:W-:-:S04]  /*1a9c0*/  IMAD R5, R0, UR7, R5 ;  /* 0x0000000700057c24 */ /* 0x008fc8000f8e0205 */
[----:B------:R-:W-:-:S04]  /*1a9d0*/  IMAD R4, R4, UR4, R29 ;  /* 0x0000000404047c24 */ /* 0x000fc8000f8e021d */
[----:B------:R-:W-:-:S04]  /*1a9e0*/  IMAD R5, R4, UR6, R5 ;  /* 0x0000000604057c24 */ /* 0x000fc8000f8e0205 */
[----:B-1----:R-:W-:-:S05]  /*1a9f0*/  IMAD.WIDE.U32 R2, R5, 0x4, R2 ;  /* 0x0000000405027825 */ /* 0x002fca00078e0002 */
[----:B------:R1:W-:Y:S02]  /*1aa00*/  STG.E desc[UR46][R2.64], R25 ;  /* 0x0000001902007986 */ /* 0x0003e4000c10192e */
.L_x_302:
[----:B------:R-:W-:Y:S05]  /*1aa10*/  BSYNC.RECONVERGENT B0 ;  /* 0x0000000000007941 */ /* 0x000fea0003800200 */
.L_x_301:
[----:B------:R-:W-:Y:S01]  /*1aa20*/  UISETP.NE.AND UP0, UPT, UR41, URZ, UPT ;  /* 0x000000ff2900728c */ /* 0x000fe2000bf05270 */
[----:B------:R-:W-:-:S08]  /*1aa30*/  NOP ;  /* 0x0000000000007918 */ /* 0x000fd00000000000 */
[----:B------:R-:W-:Y:S05]  /*1aa40*/  BRA.U UP0, `(.L_x_303) ;  /* 0x0000000100087547 */ /* 0x000fea000b800000 */
[----:B------:R-:W-:Y:S05]  /*1aa50*/  BPT.TRAP 0x1 ;  /* 0x000000040000795c */ /* 0x000fea0000300000 */
[----:B------:R-:W-:Y:S05]  /*1aa60*/  BPT.TRAP 0x1 ;  /* 0x000000040000795c */ /* 0x000fea0000300000 */
.L_x_303:
[----:B------:R-:W-:Y:S02]  /*1aa70*/  UIADD3 UR4, UPT, UPT, UR36, 0x380a8, URZ ;  /* 0x000380a824047890 */ /* 0x000fe4000fffe0ff */
[----:B------:R-:W-:Y:S02]  /*1aa80*/  UISETP.NE.AND UP0, UPT, UR41, URZ, UPT ;  /* 0x000000ff2900728c */ /* 0x000fe4000bf05270 */
[----:B------:R-:W-:-:S09]  /*1aa90*/  UPRMT UR4, UR40, 0x654, UR4 ;  /* 0x0000065428047896 */ /* 0x000fd20008000004 */
[----:B--2---:R-:W-:Y:S01]  /*1aaa0*/  SYNCS.ARRIVE.TRANS64.RED.A1T0 RZ, [UR4], RZ ;  /* 0x000000ffffff79a7 */ /* 0x004fe20008100404 */
[----:B------:R-:W-:Y:S05]  /*1aab0*/  BRA.U UP0, `(.L_x_304) ;  /* 0x0000000100047547 */ /* 0x000fea000b800000 */
[----:B------:R-:W-:Y:S05]  /*1aac0*/  BPT.TRAP 0x1 ;  /* 0x000000040000795c */ /* 0x000fea0000300000 */
.L_x_304:
[----:B------:R-:W-:Y:S01]  /*1aad0*/  SYNCS.ARRIVE.TRANS64.A1T0 RZ, [UR36+0x380b8], RZ ;  /* 0x0380b8ffffff79a7 */ /* 0x000fe20008100024 */
[----:B------:R-:W-:Y:S05]  /*1aae0*/  EXIT ;  /* 0x000000000000794d */ /* 0x000fea0003800000 */
.L_x_27:
[----:B------:R-:W-:-:S08]  /*1aaf0*/  NOP ;  /* 0x0000000000007918 */ /* 0x000fd00000000000 */
[----:B------:R-:W1:Y:S02]  /*1ab00*/  USETMAXREG.TRY_ALLOC.CTAPOOL UP0, 0xc0 ;  /* 0x000000c0000079c8 */ /* 0x000e640008000600 */
[----:B-1----:R-:W-:Y:S05]  /*1ab10*/  BRA.U !UP0, `(.L_x_27) ;  /* 0xfffffffd08f47547 */ /* 0x002fea000b83ffff */
[----:B------:R-:W1:Y:S01]  /*1ab20*/  S2UR UR6, SR_CTAID.X ;  /* 0x00000000000679c3 */ /* 0x000e620000002500 */
[----:B------:R-:W2:Y:S02]  /*1ab30*/  LDCU.64 UR4, c[0x0][0x380] ;  /* 0x00007000ff0477ac */ /* 0x000ea40008000a00 */
[----:B--2---:R-:W-:Y:S02]  /*1ab40*/  UISETP.NE.AND UP0, UPT, UR5, URZ, UPT ;  /* 0x000000ff0500728c */ /* 0x004fe4000bf05270 */
[----:B-1----:R-:W-:-:S04]  /*1ab50*/  USHF.L.U32 UR6, UR6, 0x8, URZ ;  /* 0x0000000806067899 */ /* 0x002fc800080006ff */
[----:B------:R-:W-:-:S06]  /*1ab60*/  UISETP.GE.U32.OR UP0, UPT, UR6, UR4, !UP0 ;  /* 0x000000040600728c */ /* 0x000fcc000c706470 */
[----:B------:R-:W-:-:S13]  /*1ab70*/  PLOP3.LUT P0, PT, PT, PT, UP0, 0x80, 0x8 ;  /* 0x000000000008781c */ /* 0x000fda0003f0f008 */
[----:B------:R-:W-:Y:S05]  /*1ab80*/  @P0 EXIT ;  /* 0x000000000000094d */ /* 0x000fea0003800000 */
[----:B------:R-:W-:-:S04]  /*1ab90*/  UISETP.NE.AND UP0, UPT, UR42, URZ, UPT ;  /* 0x000000ff2a00728c */ /* 0x000fc8000bf05270 */
[----:B------:R-:W-:-:S04]  /*1aba0*/  USEL UR4, UR11, UR10, UP0 ;  /* 0x0000000a0b047287 */ /* 0x000fc80008000000 */
[----:B------:R-:W-:-:S04]  /*1abb0*/  ULOP3.LUT UR48, UR4, 0x1, URZ, 0xc0, !UPT ;  /* 0x0000000104307892 */ /* 0x000fc8000f8ec0ff */
[----:B------:R-:W-:-:S09]  /*1abc0*/  UISETP.NE.U32.AND UP0, UPT, UR48, 0x1, UPT ;  /* 0x000000013000788c */ /* 0x000fd2000bf05070 */
[----:B------:R-:W-:Y:S05]  /*1abd0*/  BRA.U !UP0, `(.L_x_305) ;  /* 0x0000000108047547 */ /* 0x000fea000b800000 */
[----:B------:R-:W-:Y:S05]  /*1abe0*/  BPT.TRAP 0x1 ;  /* 0x000000040000795c */ /* 0x000fea0000300000 */
.L_x_305:
[----:B------:R-:W1:Y:S01]  /*1abf0*/  S2UR UR56, SR_CgaCtaId ;  /* 0x00000000003879c3 */ /* 0x000e620000008800 */
[----:B------:R-:W-:Y:S01]  /*1ac00*/  UISETP.NE.AND UP0, UPT, UR42, URZ, UPT ;  /* 0x000000ff2a00728c */ /* 0x000fe2000bf05270 */
[----:B------:R-:W-:Y:S01]  /*1ac10*/  MOV R3, 0x1 ;  /* 0x0000000100037802 */ /* 0x000fe20000000f00 */
[----:B------:R-:W-:-:S03]  /*1ac20*/  UMOV UR41, 0x400 ;  /* 0x0000040000297882 */ /* 0x000fc60000000000 */
[----:B------:R-:W-:Y:S01]  /*1ac30*/  SHF.L.U32 R3, R3, 0x1f, RZ ;  /* 0x0000001f03037819 */ /* 0x000fe200000006ff */
[----:B-1----:R-:W-:-:S04]  /*1ac40*/  ULEA UR41, UR56, UR41, 0x18 ;  /* 0x0000002938297291 */ /* 0x002fc8000f8ec0ff */
[----:B------:R-:W-:Y:S02]  /*1ac50*/  UIADD3 UR51, UPT, UPT, UR41, 0x38078, URZ ;  /* 0x0003807829337890 */ /* 0x000fe4000fffe0ff */
[----:B------:R-:W-:-:S09]  /*1ac60*/  @!UP0 UIADD3 UR51, UPT, UPT, UR41, 0x38088, URZ ;  /* 0x0003808829338890 */ /* 0x000fd2000fffe0ff */
[----:B------:R-:W1:Y:S02]  /*1ac70*/  SYNCS.PHASECHK.TRANS64.TRYWAIT P0, [UR51], R3 ;  /* 0x00000003ff0075a7 */ /* 0x000e640008001133 */
[----:B-1----:R-:W-:Y:S05]  /*1ac80*/  @!P0 BRA `(.L_x_306) ;  /* 0x00000088009c8947 */ /* 0x002fea0003800000 */
.L_x_445:
[----:B------:R-:W-:Y:S01]  /*1ac90*/  UISETP.GE.AND UP0, UPT, UR5, 0x1, UPT ;  /* 0x000000010500788c */ /* 0x000fe2000bf06270 */
[----:B------:R-:W-:Y:S01]  /*1aca0*/  UMOV UR45, 0x1 ;  /* 0x00000001002d7882 */ /* 0x000fe20000000000 */
[----:B------:R-:W-:-:S07]  /*1acb0*/  UMOV UR44, 0x1 ;  /* 0x00000001002c7882 */ /* 0x000fce0000000000 */
[----:B------:R-:W-:Y:S05]  /*1acc0*/  BRA.U !UP0, `(.L_x_307) ;  /* 0x0000002508807547 */ /* 0x000fea000b800000 */
[----:B------:R-:W-:Y:S01]  /*1acd0*/  R2UR UR4, R16 ;  /* 0x00000000100472ca */ /* 0x000fe200000e0000 */
[----:B------:R-:W-:Y:S01]  /*1ace0*/  UISETP.NE.AND UP0, UPT, UR42, URZ, UPT ;  /* 0x000000ff2a00728c */ /* 0x000fe2000bf05270 */
[----:B------:R-:W-:Y:S01]  /*1acf0*/  IMAD.U32 R120, R2, 0x10000, RZ ;  /* 0x0001000002787824 */ /* 0x000fe200078e00ff */
[----:B------:R-:W-:Y:S01]  /*1ad00*/  UIADD3 UR7, UPT, UPT, UR5, 0x3f, URZ ;  /* 0x0000003f05077890 */ /* 0x000fe2000fffe0ff */
[----:B------:R-:W-:Y:S01]  /*1ad10*/  SHF.R.U32.HI R17, RZ, 0x5, R2 ;  /* 0x00000005ff117819 */ /* 0x000fe20000011602 */
[----:B------:R-:W-:Y:S01]  /*1ad20*/  USEL UR6, URZ, 0x80, UP0 ;  /* 0x00000080ff067887 */ /* 0x000fe20008000000 */
[----:B------:R-:W-:Y:S01]  /*1ad30*/  IMAD.MOV.U32 R22, RZ, RZ, RZ ;  /* 0x000000ffff167224 */ /* 0x000fe200078e00ff */
[----:B------:R-:W-:Y:S01]  /*1ad40*/  LOP3.LUT R120, R120, 0x600000, RZ, 0xc0, !PT ;  /* 0x0060000078787812 */ /* 0x000fe200078ec0ff */
[----:B------:R-:W-:Y:S01]  /*1ad50*/  USHF.R.S32.HI UR5, URZ, 0x1f, UR7 ;  /* 0x0000001fff057899 */ /* 0x000fe20008011407 */
[----:B------:R-:W-:Y:S01]  /*1ad60*/  IMAD.MOV.U32 R18, RZ, RZ, -0x800000 ;  /* 0xff800000ff127424 */ /* 0x000fe200078e00ff */
[----:B------:R-:W-:Y:S01]  /*1ad70*/  LOP3.LUT R2, R17, 0x3, RZ, 0xc0, !PT ;  /* 0x0000000311027812 */ /* 0x000fe200078ec0ff */
[----:B------:R-:W-:Y:S01]  /*1ad80*/  UMOV UR54, 0x20 ;  /* 0x0000002000367882 */ /* 0x000fe20000000000 */
[----:B------:R-:W-:Y:S01]  /*1ad90*/  LOP3.LUT R122, R120, UR6, RZ, 0xfc, !PT ;  /* 0x00000006787a7c12 */ /* 0x000fe2000f8efcff */
[----:B------:R-:W-:Y:S01]  /*1ada0*/  USEL UR49, UR55, UR4, UP0 ;  /* 0x0000000437317287 */ /* 0x000fe20008000000 */
[----:B------:R-:W-:Y:S01]  /*1adb0*/  SHF.R.U32.HI R123, RZ, 0x15, R120 ;  /* 0x00000015ff7b7819 */ /* 0x000fe20000011678 */
[----:B------:R-:W-:Y:S01]  /*1adc0*/  UIADD3 UR4, UPT, UPT, UR41, 0x380d0, URZ ;  /* 0x000380d029047890 */ /* 0x000fe2000fffe0ff */
[----:B------:R-:W-:Y:S01]  /*1add0*/  LOP3.LUT R121, R122, 0x20, RZ, 0xfc, !PT ;  /* 0x000000207a797812 */ /* 0x000fe200078efcff */
[----:B------:R-:W-:-:S02]  /*1ade0*/  ULEA.HI UR5, UR5, UR7, URZ, 0x6 ;  /* 0x0000000705057291 */ /* 0x000fc4000f8f30ff */
[----:B------:R-:W-:Y:S02]  /*1adf0*/  UIADD3 UR50, UPT, UPT, UR41, 0x38060, URZ ;  /* 0x0003806029327890 */ /* 0x000fe4000fffe0ff */
[----:B------:R-:W-:Y:S01]  /*1ae00*/  UIADD3 UR52, UPT, UPT, UR41, 0x380d8, URZ ;  /* 0x000380d829347890 */ /* 0x000fe2000fffe0ff */
[----:B------:R-:W-:Y:S01]  /*1ae10*/  UMOV UR47, URZ ;  /* 0x000000ff002f7c82 */ /* 0x000fe20008000000 */
[----:B------:R-:W-:Y:S01]  /*1ae20*/  UMOV UR44, 0x1 ;  /* 0x00000001002c7882 */ /* 0x000fe20000000000 */
[----:B------:R-:W2:Y:S01]  /*1ae30*/  LDCU UR38, c[0x0][0x704] ;  /* 0x0000e080ff2677ac */ /* 0x000ea20008000800 */
[----:B------:R-:W-:Y:S02]  /*1ae40*/  USEL UR54, UR54, 0xa0, UP0 ;  /* 0x000000a036367887 */ /* 0x000fe40008000000 */
[----:B------:R-:W-:Y:S02]  /*1ae50*/  @UP0 UIADD3 UR50, UPT, UPT, UR41, 0x38050, URZ ;  /* 0x0003805029320890 */ /* 0x000fe4000fffe0ff */
[----:B------:R-:W-:-:S02]  /*1ae60*/  @!UP4 UIADD3 UR52, UPT, UPT, UR4, URZ, URZ ;  /* 0x000000ff0434c290 */ /* 0x000fc4000fffe0ff */
[----:B------:R-:W-:Y:S02]  /*1ae70*/  ULEA UR53, UR43, UR4, 0x3 ;  /* 0x000000042b357291 */ /* 0x000fe4000f8e18ff */
[----:B------:R-:W-:Y:S01]  /*1ae80*/  ULEA.HI.SX32 UR40, UR5, 0xffffffff, 0x1a ;  /* 0xffffffff05287891 */ /* 0x000fe2000f8fd2ff */
[----:B------:R-:W-:Y:S01]  /*1ae90*/  UMOV UR45, 0x1 ;  /* 0x00000001002d7882 */ /* 0x000fe20000000000 */
[----:B------:R-:W-:-:S10]  /*1aea0*/  UMOV UR46, URZ ;  /* 0x000000ff002e7c82 */ /* 0x000fd40008000000 */
.L_x_325:
[----:B-1----:R-:W-:Y:S01]  /*1aeb0*/  IADD3 R0, PT, PT, R120, UR54, RZ ;  /* 0x0000003678007c10 */ /* 0x002fe2000fffe0ff */
[----:B------:R-:W-:-:S04]  /*1aec0*/  UISETP.NE.AND UP0, UPT, UR42, URZ, UPT ;  /* 0x000000ff2a00728c */ /* 0x000fc8000bf05270 */
[----:B------:R-:W-:Y:S01]  /*1aed0*/  USEL UR39, UR46, UR47, UP0 ;  /* 0x0000002f2e277287 */ /* 0x000fe20008000000 */
[----:B------:R-:W1:Y:S01]  /*1aee0*/  SHFL.IDX PT, R0, R0, RZ, 0x1f ;  /* 0x00001fff00007589 */ /* 0x000e6200000e0000 */
[----:B------:R-:W-:Y:S01]  /*1aef0*/  UISETP.GT.U32.AND UP0, UPT, UR49, 0x1, UPT ;  /* 0x000000013100788c */ /* 0x000fe2000bf04070 */
[----:B-1----:R-:W-:-:S08]  /*1af00*/  R2UR UR36, R0 ;  /* 0x00000000002472ca */ /* 0x002fd000000e0000 */
[----:B--23--:R-:W-:Y:S07]  /*1af10*/  BRA.U UP0, `(.L_x_308) ;  /* 0x0000000100047547 */ /* 0x00cfee000b800000 */
[----:B--2---:R-:W-:Y:S05]  /*1af20*/  BPT.TRAP 0x1 ;  /* 0x000000040000795c */ /* 0x004fea0000300000 */
.L_x_308:
[----:B------:R-:W-:Y:S01]  /*1af30*/  IMAD.U32 R3, RZ, RZ, UR39 ;  /* 0x00000027ff037e24 */ /* 0x000fe2000f8e00ff */
[----:B------:R-:W-:-:S04]  /*1af40*/  ISETP.NE.AND P0, PT, R2, R123, PT ;  /* 0x0000007b0200720c */ /* 0x000fc80003f05270 */
[----:B------:R-:W-:-:S04]  /*1af50*/  SHF.L.U32 R3, R3, 0x1f, RZ ;  /* 0x0000001f03037819 */ /* 0x000fc800000006ff */
[----:B------:R-:W1:Y:S02]  /*1af60*/  SYNCS.PHASECHK.TRANS64.TRYWAIT P1, [UR50], R3 ;  /* 0x00000003ff0075a7 */ /* 0x000e640008021132 */
[----:B-1----:R-:W-:Y:S05]  /*1af70*/  @!P1 BRA `(.L_x_309) ;  /* 0x0000008400f89947 */ /* 0x002fea0003800000 */
.L_x_446:
        /* <DEDUP_REMOVED lines=17> */
.L_x_310:
[----:B------:R-:W-:Y:S05]  /*1b090*/  WARPSYNC.ALL ;  /* 0x0000000000007948 */ /* 0x000fea0003800000 */
[----:B------:R-:W-:Y:S02]  /*1b0a0*/  R2UR UR4, R122 ;  /* 0x000000007a0472ca */ /* 0x000fe400000e0000 */
[----:B------:R-:W-:-:S11]  /*1b0b0*/  ISETP.NE.AND P0, PT, R2, R123, PT ;  /* 0x0000007b0200720c */ /* 0x000fd60003f05270 */
[----:B------:R-:W3:Y:S02]  /*1b0c0*/  LDTM.x32 R56, tmem[UR4] ;  /* 0x00000004003879ee */ /* 0x000ee400082c0000 */
[----:B---3--:R-:W-:Y:S05]  /*1b0d0*/  @!P0 BRA `(.L_x_311) ;  /* 0x0000000000408947 */ /* 0x008fea0003800000 */
        /* <DEDUP_REMOVED lines=16> */
.L_x_311:
[----:B------:R-:W-:Y:S05]  /*1b1e0*/  WARPSYNC.ALL ;  /* 0x0000000000007948 */ /* 0x000fea0003800000 */
[----:B------:R-:W-:Y:S02]  /*1b1f0*/  R2UR UR4, R121 ;  /* 0x00000000790472ca */ /* 0x000fe400000e0000 */
[C---:B-1----:R-:W-:Y:S02]  /*1b200*/  FMNMX3 R3, R18.reuse, R56, R60, !PT ;  /* 0x0000003812037276 */ /* 0x042fe4000780003c */
[C---:B------:R-:W-:Y:S02]  /*1b210*/  FMNMX3 R0, R18.reuse, R57, R61, !PT ;  /* 0x0000003912007276 */ /* 0x040fe4000780003d */
[----:B------:R-:W-:-:S02]  /*1b220*/  FMNMX3 R5, R18, R58, R62, !PT ;  /* 0x0000003a12057276 */ /* 0x000fc4000780003e */
[----:B------:R-:W-:Y:S02]  /*1b230*/  FMNMX3 R3, R3, R64, R68, !PT ;  /* 0x0000004003037276 */ /* 0x000fe40007800044 */
[----:B------:R-:W-:Y:S02]  /*1b240*/  FMNMX3 R0, R0, R65, R69, !PT ;  /* 0x0000004100007276 */ /* 0x000fe40007800045 */
[----:B------:R-:W-:Y:S01]  /*1b250*/  FMNMX3 R6, R18, R59, R63, !PT ;  /* 0x0000003b12067276 */ /* 0x000fe2000780003f */
[----:B------:R-:W1:Y:S01]  /*1b260*/  LDTM.x32 R24, tmem[UR4] ;  /* 0x00000004001879ee */ /* 0x000e6200082c0000 */
[----:B------:R-:W-:Y:S02]  /*1b270*/  FMNMX3 R5, R5, R66, R70, !PT ;  /* 0x0000004205057276 */ /* 0x000fe40007800046 */
[----:B------:R-:W-:Y:S02]  /*1b280*/  FMNMX3 R3, R3, R72, R76, !PT ;  /* 0x0000004803037276 */ /* 0x000fe4000780004c */
[----:B------:R-:W-:-:S02]  /*1b290*/  FMNMX3 R0, R0, R73, R77, !PT ;  /* 0x0000004900007276 */ /* 0x000fc4000780004d */
[----:B------:R-:W-:Y:S02]  /*1b2a0*/  FMNMX3 R6, R6, R67, R71, !PT ;  /* 0x0000004306067276 */ /* 0x000fe40007800047 */
[----:B------:R-:W-:Y:S02]  /*1b2b0*/  FMNMX3 R5, R5, R74, R78, !PT ;  /* 0x0000004a05057276 */ /* 0x000fe4000780004e */
[----:B------:R-:W-:Y:S02]  /*1b2c0*/  FMNMX3 R3, R3, R80, R84, !PT ;  /* 0x0000005003037276 */ /* 0x000fe40007800054 */
[----:B------:R-:W-:Y:S02]  /*1b2d0*/  FMNMX3 R0, R0, R81, R85, !PT ;  /* 0x0000005100007276 */ /* 0x000fe40007800055 */
[----:B------:R-:W-:Y:S02]  /*1b2e0*/  FMNMX3 R6, R6, R75, R79, !PT ;  /* 0x0000004b06067276 */ /* 0x000fe4000780004f */
[----:B------:R-:W-:-:S02]  /*1b2f0*/  FMNMX3 R5, R5, R82, R86, !PT ;  /* 0x0000005205057276 */ /* 0x000fc40007800056 */
[----:B------:R-:W-:Y:S02]  /*1b300*/  FMNMX3 R6, R6, R83, R87, !PT ;  /* 0x0000005306067276 */ /* 0x000fe40007800057 */
[----:B------:R-:W-:Y:S02]  /*1b310*/  ISETP.NE.AND P0, PT, R2, R123, PT ;  /* 0x0000007b0200720c */ /* 0x000fe40003f05270 */
[----:B-1----:R-:W-:Y:S02]  /*1b320*/  FMNMX3 R3, R3, R24, R28, !PT ;  /* 0x0000001803037276 */ /* 0x002fe4000780001c */
        /* <DEDUP_REMOVED lines=15> */
[----:B------:R-:W-:-:S04]  /*1b420*/  FMNMX3 R0, R4, R3, R0, !PT ;  /* 0x0000000304007276 */ /* 0x000fc80007800000 */
[----:B------:R-:W-:-:S04]  /*1b430*/  FMNMX R23, R23, R0, !PT ;  /* 0x0000000017177209 */ /* 0x000fc80007800000 */
[----:B------:R-:W-:-:S04]  /*1b440*/  FSETP.NEU.AND P1, PT, R23, -INF , PT ;  /* 0xff8000001700780b */ /* 0x000fc80003f2d000 */
[----:B------:R-:W-:Y:S01]  /*1b450*/  FSEL R19, R23, RZ, P1 ;  /* 0x000000ff17137208 */ /* 0x000fe20000800000 */
[----:B------:R-:W-:Y:S08]  /*1b460*/  @!P0 BRA `(.L_x_312) ;  /* 0x0000000000408947 */ /* 0x000ff00003800000 */
[----:B------:R-:W-:Y:S01]  /*1b470*/  MOV R14, 0x8 ;  /* 0x00000008000e7802 */ /* 0x000fe20000000f00 */
        /* <DEDUP_REMOVED lines=15> */
.L_x_312:
[----:B------:R-:W-:Y:S05]  /*1b570*/  WARPSYNC.ALL ;  /* 0x0000000000007948 */ /* 0x000fea0003800000 */
[----:B------:R-:W-:Y:S02]  /*1b580*/  R2UR UR4, R122 ;  /* 0x000000007a0472ca */ /* 0x000fe400000e0000 */
[----:B------:R-:W-:-:S11]  /*1b590*/  ISETP.NE.AND P0, PT, RZ, UR48, PT ;  /* 0x00000030ff007c0c */ /* 0x000fd6000bf05270 */
[----:B------:R1:W-:Y:S02]  /*1b5a0*/  STTM.x2 tmem[UR4], R18 ;  /* 0x00000012000079ed */ /* 0x0003e400080c0004 */
[----:B------:R-:W-:Y:S05]  /*1b5b0*/  @P0 BRA `(.L_x_313) ;  /* 0x0000000000040947 */ /* 0x000fea0003800000 */
[----:B--2---:R-:W-:Y:S05]  /*1b5c0*/  BPT.TRAP 0x1 ;  /* 0x000000040000795c */ /* 0x004fea0000300000 */
.L_x_313:
[----:B------:R-:W-:Y:S01]  /*1b5d0*/  UISETP.NE.AND UP0, UPT, UR42, URZ, UPT ;  /* 0x000000ff2a00728c */ /* 0x000fe2000bf05270 */
[----:B------:R-:W-:Y:S01]  /*1b5e0*/  MOV R3, UR43 ;  /* 0x0000002b00037c02 */ /* 0x000fe20008000f00 */
[----:B------:R-:W-:Y:S01]  /*1b5f0*/  UIADD3 UR4, UPT, UPT, UR41, 0x38080, URZ ;  /* 0x0003808029047890 */ /* 0x000fe2000fffe0ff */
[----:B--2---:R-:W-:Y:S02]  /*1b600*/  FMUL R0, R19, -UR38 ;  /* 0x8000002613007c20 */ /* 0x004fe40008400000 */
[----:B------:R-:W-:Y:S02]  /*1b610*/  SHF.L.U32 R3, R3, 0x1f, RZ ;  /* 0x0000001f03037819 */ /* 0x000fe400000006ff */
[--C-:B------:R-:W-:Y:S02]  /*1b620*/  FFMA2 R56, R56.F32x2.HI_LO, UR38.F32, R0.reuse.F32 ;  /* 0x0000002638387c49 */ /* 0x100fe40009200000 */
[--C-:B------:R-:W-:Y:S02]  /*1b630*/  FFMA2 R58, R58.F32x2.HI_LO, UR38.F32, R0.reuse.F32 ;  /* 0x000000263a3a7c49 */ /* 0x100fe40009200000 */
[----:B------:R-:W-:Y:S01]  /*1b640*/  @UP0 UIADD3 UR4, UPT, UPT, UR41, 0x38070, URZ ;  /* 0x0003807029040890 */ /* 0x000fe2000fffe0ff */
[----:B------:R-:W-:Y:S01]  /*1b650*/  FSETP.GEU.AND P1, PT, R56, -126, PT ;  /* 0xc2fc00003800780b */ /* 0x000fe20003f2e000 */
[--C-:B------:R-:W-:Y:S01]  /*1b660*/  FFMA2 R60, R60.F32x2.HI_LO, UR38.F32, R0.reuse.F32 ;  /* 0x000000263c3c7c49 */ /* 0x100fe20009200000 */
[----:B------:R-:W-:Y:S01]  /*1b670*/  FSETP.GEU.AND P0, PT, R57, -126, PT ;  /* 0xc2fc00003900780b */ /* 0x000fe20003f0e000 */
[----:B------:R-:W-:Y:S01]  /*1b680*/  FFMA2 R62, R62.F32x2.HI_LO, UR38.F32, R0.F32 ;  /* 0x000000263e3e7c49 */ /* 0x000fe20009200000 */
[----:B------:R-:W-:-:S02]  /*1b690*/  FSETP.GEU.AND P6, PT, R58, -126, PT ;  /* 0xc2fc00003a00780b */ /* 0x000fc40003fce000 */
[----:B------:R-:W-:Y:S02]  /*1b6a0*/  FSETP.GEU.AND P5, PT, R59, -126, PT ;  /* 0xc2fc00003b00780b */ /* 0x000fe40003fae000 */
[----:B------:R-:W-:Y:S01]  /*1b6b0*/  SYNCS.ARRIVE.TRANS64.A1T0 RZ, [UR4], RZ ;  /* 0x000000ffffff79a7 */ /* 0x000fe20008100004 */
[----:B------:R-:W-:Y:S01]  /*1b6c0*/  USEL UR4, UR45, UR44, UP0 ;  /* 0x0000002c2d047287 */ /* 0x000fe20008000000 */
[----:B------:R-:W-:Y:S02]  /*1b6d0*/  FSETP.GEU.AND P4, PT, R60, -126, PT ;  /* 0xc2fc00003c00780b */ /* 0x000fe40003f8e000 */
[----:B------:R-:W-:Y:S01]  /*1b6e0*/  FSETP.GEU.AND P3, PT, R61, -126, PT ;  /* 0xc2fc00003d00780b */ /* 0x000fe20003f6e000 */
[----:B------:R-:W-:Y:S01]  /*1b6f0*/  @!P1 FMUL R56, R56, 0.5 ;  /* 0x3f00000038389820 */ /* 0x000fe20000400000 */
[----:B------:R-:W-:Y:S01]  /*1b700*/  ULOP3.LUT UR37, UR4, 0x1, URZ, 0x3c, !UPT ;  /* 0x0000000104257892 */ /* 0x000fe2000f8e3cff */
[----:B------:R-:W-:Y:S01]  /*1b710*/  @!P0 FMUL R57, R57, 0.5 ;  /* 0x3f00000039398820 */ /* 0x000fe20000400000 */
[----:B------:R-:W2:Y:S01]  /*1b720*/  SYNCS.PHASECHK.TRANS64.TRYWAIT P2, [UR52], R3 ;  /* 0x00000003ff0075a7 */ /* 0x000ea20008041134 */
[----:B------:R-:W-:-:S02]  /*1b730*/  @!P6 FMUL R58, R58, 0.5 ;  /* 0x3f0000003a3ae820 */ /* 0x000fc40000400000 */
[----:B------:R-:W-:Y:S01]  /*1b740*/  @!P5 FMUL R59, R59, 0.5 ;  /* 0x3f0000003b3bd820 */ /* 0x000fe20000400000 */
[----:B------:R-:W3:Y:S08]  /*1b750*/  MUFU.EX2 R56, R56 ;  /* 0x0000003800387308 */ /* 0x000ef00000000800 */
[----:B------:R-:W4:Y:S08]  /*1b760*/  MUFU.EX2 R57, R57 ;  /* 0x0000003900397308 */ /* 0x000f300000000800 */
[----:B------:R-:W1:Y:S08]  /*1b770*/  MUFU.EX2 R58, R58 ;  /* 0x0000003a003a7308 */ /* 0x000e700000000800 */
[----:B------:R-:W1:Y:S02]  /*1b780*/  MUFU.EX2 R59, R59 ;  /* 0x0000003b003b7308 */ /* 0x000e640000000800 */
[----:B-1234-:R-:W-:Y:S05]  /*1b790*/  @!P2 BRA `(.L_x_314) ;  /* 0x000000800008a947 */ /* 0x01efea0003800000 */
.L_x_447:
[----:B------:R-:W-:Y:S01]  /*1b7a0*/  @!P1 FMUL R56, R56, R56 ;  /* 0x0000003838389220 */ /* 0x000fe20000400000 */
[----:B------:R-:W-:Y:S01]  /*1b7b0*/  FSETP.GEU.AND P2, PT, R62, -126, PT ;  /* 0xc2fc00003e00780b */ /* 0x000fe20003f4e000 */
[----:B------:R-:W-:Y:S01]  /*1b7c0*/  @!P4 FMUL R60, R60, 0.5 ;  /* 0x3f0000003c3cc820 */ /* 0x000fe20000400000 */
[----:B------:R-:W-:Y:S01]  /*1b7d0*/  FSETP.GEU.AND P1, PT, R63, -126, PT ;  /* 0xc2fc00003f00780b */ /* 0x000fe20003f2e000 */
[----:B------:R-:W-:Y:S01]  /*1b7e0*/  @!P3 FMUL R61, R61, 0.5 ;  /* 0x3f0000003d3db820 */ /* 0x000fe20000400000 */
[--C-:B------:R-:W-:Y:S01]  /*1b7f0*/  FFMA2 R64, R64.F32x2.HI_LO, UR38.F32, R0.reuse.F32 ;  /* 0x0000002640407c49 */ /* 0x100fe20009200000 */
[----:B------:R-:W-:Y:S01]  /*1b800*/  USHF.R.U32.HI UR4, URZ, 0x15, UR36 ;  /* 0x00000015ff047899 */ /* 0x000fe20008011624 */
[----:B------:R-:W-:Y:S01]  /*1b810*/  @!P0 FMUL R57, R57, R57 ;  /* 0x0000003939398220 */ /* 0x000fe20000400000 */
[----:B------:R-:W2:Y:S01]  /*1b820*/  MUFU.EX2 R60, R60 ;  /* 0x0000003c003c7308 */ /* 0x000ea20000000800 */
[--C-:B------:R-:W-:Y:S01]  /*1b830*/  FFMA2 R66, R66.F32x2.HI_LO, UR38.F32, R0.reuse.F32 ;  /* 0x0000002642427c49 */ /* 0x100fe20009200000 */
[----:B------:R-:W-:Y:S01]  /*1b840*/  FSETP.GEU.AND P0, PT, R64, -126, PT ;  /* 0xc2fc00004000780b */ /* 0x000fe20003f0e000 */
[--C-:B------:R-:W-:Y:S01]  /*1b850*/  FFMA2 R68, R68.F32x2.HI_LO, UR38.F32, R0.reuse.F32 ;  /* 0x0000002644447c49 */ /* 0x100fe20009200000 */
[----:B------:R-:W-:Y:S01]  /*1b860*/  UISETP.NE.AND UP0, UPT, UR42, URZ, UPT ;  /* 0x000000ff2a00728c */ /* 0x000fe2000bf05270 */
[--C-:B------:R-:W-:Y:S01]  /*1b870*/  FFMA2 R70, R70.F32x2.HI_LO, UR38.F32, R0.reuse.F32 ;  /* 0x0000002646467c49 */ /* 0x100fe20009200000 */
[----:B------:R-:W-:Y:S01]  /*1b880*/  SYNCS.ARRIVE.TRANS64.A1T0 RZ, [UR53], RZ ;  /* 0x000000ffffff79a7 */ /* 0x000fe20008100035 */
[----:B------:R-:W-:Y:S01]  /*1b890*/  @!P2 FMUL R62, R62, 0.5 ;  /* 0x3f0000003e3ea820 */ /* 0x000fe20000400000 */
[----:B------:R-:W-:Y:S01]  /*1b8a0*/  @!P1 FMUL R63, R63, 0.5 ;  /* 0x3f0000003f3f9820 */ /* 0x000fe20000400000 */
[----:B------:R-:W3:Y:S01]  /*1b8b0*/  MUFU.EX2 R61, R61 ;  /* 0x0000003d003d7308 */ /* 0x000ee20000000800 */
[----:B------:R-:W-:Y:S01]  /*1b8c0*/  @!P6 FMUL R58, R58, R58 ;  /* 0x0000003a3a3ae220 */ /* 0x000fe20000400000 */
[----:B------:R-:W-:Y:S01]  /*1b8d0*/  @!P5 FMUL R59, R59, R59 ;  /* 0x0000003b3b3bd220 */ /* 0x000fe20000400000 */
[----:B------:R-:W-:Y:S01]  /*1b8e0*/  FSETP.GEU.AND P6, PT, R65, -126, PT ;  /* 0xc2fc00004100780b */ /* 0x000fe20003fce000 */
[--C-:B------:R-:W-:Y:S01]  /*1b8f0*/  FFMA2 R72, R72.F32x2.HI_LO, UR38.F32, R0.reuse.F32 ;  /* 0x0000002648487c49 */ /* 0x100fe20009200000 */
[----:B------:R-:W-:Y:S01]  /*1b900*/  FSETP.GEU.AND P5, PT, R66, -126, PT ;  /* 0xc2fc00004200780b */ /* 0x000fe20003fae000 */
[----:B------:R-:W-:Y:S01]  /*1b910*/  @!P0 FMUL R64, R64, 0.5 ;  /* 0x3f00000040408820 */ /* 0x000fe20000400000 */
[--C-:B------:R-:W-:Y:S01]  /*1b920*/  FFMA2 R74, R74.F32x2.HI_LO, UR38.F32, R0.reuse.F32 ;  /* 0x000000264a4a7c49 */ /* 0x100fe20009200000 */
[----:B------:R-:W4:Y:S01]  /*1b930*/  MUFU.EX2 R62, R62 ;  /* 0x0000003e003e7308 */ /* 0x000f220000000800 */
[----:B--2---:R-:W-:Y:S01]  /*1b940*/  @!P4 FMUL R60, R60, R60 ;  /* 0x0000003c3c3cc220 */ /* 0x004fe20000400000 */
[----:B------:R-:W-:Y:S01]  /*1b950*/  FSETP.GEU.AND P4, PT, R67, -126, PT ;  /* 0xc2fc00004300780b */ /* 0x000fe20003f8e000 */
[--C-:B------:R-:W-:Y:S01]  /*1b960*/  FFMA2 R76, R76.F32x2.HI_LO, UR38.F32, R0.reuse.F32 ;  /* 0x000000264c4c7c49 */ /* 0x100fe20009200000 */
[----:B------:R-:W-:Y:S01]  /*1b970*/  USEL UR45, UR37, UR45, UP0 ;  /* 0x0000002d252d7287 */ /* 0x000fe20008000000 */
[--C-:B------:R-:W-:Y:S01]  /*1b980*/  FFMA2 R78, R78.F32x2.HI_LO, UR38.F32, R0.reuse.F32 ;  /* 0x000000264e4e7c49 */ /* 0x100fe20009200000 */
[----:B------:R-:W-:Y:S01]  /*1b990*/  USEL UR44, UR44, UR37, UP0 ;  /* 0x000000252c2c7287 */ /* 0x000fe20008000000 */
[--C-:B------:R-:W-:Y:S01]  /*1b9a0*/  FFMA2 R80, R80.F32x2.HI_LO, UR38.F32, R0.reuse.F32 ;  /* 0x0000002650507c49 */ /* 0x100fe20009200000 */
[----:B------:R-:W2:Y:S01]  /*1b9b0*/  MUFU.EX2 R63, R63 ;  /* 0x0000003f003f7308 */ /* 0x000ea20000000800 */
[----:B---3--:R-:W-:Y:S01]  /*1b9c0*/  @!P3 FMUL R61, R61, R61 ;  /* 0x0000003d3d3db220 */ /* 0x008fe20000400000 */
[----:B------:R-:W-:Y:S01]  /*1b9d0*/  FSETP.GEU.AND P3, PT, R68, -126, PT ;  /* 0xc2fc00004400780b */ /* 0x000fe20003f6e000 */
[----:B------:R-:W-:Y:S01]  /*1b9e0*/  @!P6 FMUL R65, R65, 0.5 ;  /* 0x3f0000004141e820 */ /* 0x000fe20000400000 */
[----:B------:R-:W-:Y:S01]  /*1b9f0*/  @!P5 FMUL R66, R66, 0.5 ;  /* 0x3f0000004242d820 */ /* 0x000fe20000400000 */
[----:B------:R-:W-:-:S02]  /*1ba00*/  FFMA2 R82, R82.F32x2.HI_LO, UR38.F32, R0.F32 ;  /* 0x0000002652527c49 */ /* 0x000fc40009200000 */
[----:B------:R-:W-:Y:S01]  /*1ba10*/  @!P4 FMUL R67, R67, 0.5 ;  /* 0x3f0000004343c820 */ /* 0x000fe20000400000 */
[----:B------:R-:W3:Y:S01]  /*1ba20*/  MUFU.EX2 R64, R64 ;  /* 0x0000004000407308 */ /* 0x000ee20000000800 */
[----:B----4-:R-:W-:Y:S01]  /*1ba30*/  @!P2 FMUL R62, R62, R62 ;  /* 0x0000003e3e3ea220 */ /* 0x010fe20000400000 */
[----:B------:R-:W-:Y:S01]  /*1ba40*/  FSETP.GEU.AND P2, PT, R69, -126, PT ;  /* 0xc2fc00004500780b */ /* 0x000fe20003f4e000 */
[--C-:B------:R-:W-:Y:S02]  /*1ba50*/  FFMA2 R84, R84.F32x2.HI_LO, UR38.F32, R0.reuse.F32 ;  /* 0x0000002654547c49 */ /* 0x100fe40009200000 */
[--C-:B------:R-:W-:Y:S02]  /*1ba60*/  FFMA2 R86, R86.F32x2.HI_LO, UR38.F32, R0.reuse.F32 ;  /* 0x0000002656567c49 */ /* 0x100fe40009200000 */
[----:B------:R-:W-:Y:S01]  /*1ba70*/  @!P3 FMUL R68, R68, 0.5 ;  /* 0x3f0000004444b820 */ /* 0x000fe20000400000 */
[----:B------:R-:W4:Y:S01]  /*1ba80*/  MUFU.EX2 R65, R65 ;  /* 0x0000004100417308 */ /* 0x000f220000000800 */
[----:B--2---:R-:W-:Y:S01]  /*1ba90*/  @!P1 FMUL R63, R63, R63 ;  /* 0x0000003f3f3f9220 */ /* 0x004fe20000400000 */
[----:B------:R-:W-:Y:S01]  /*1baa0*/  FSETP.GEU.AND P1, PT, R70, -126, PT ;  /* 0xc2fc00004600780b */ /* 0x000fe20003f2e000 */
[----:B------:R-:W-:-:S02]  /*1bab0*/  FFMA2 R24, R24.F32x2.HI_LO, UR38.F32, R0.F32 ;  /* 0x0000002618187c49 */ /* 0x000fc40009200000 */
[--C-:B------:R-:W-:Y:S02]  /*1bac0*/  FFMA2 R26, R26.F32x2.HI_LO, UR38.F32, R0.reuse.F32 ;  /* 0x000000261a1a7c49 */ /* 0x100fe40009200000 */
[----:B------:R-:W-:Y:S01]  /*1bad0*/  @!P2 FMUL R69, R69, 0.5 ;  /* 0x3f0000004545a820 */ /* 0x000fe20000400000 */
[----:B------:R-:W2:Y:S01]  /*1bae0*/  MUFU.EX2 R66, R66 ;  /* 0x0000004200427308 */ /* 0x000ea20000000800 */
[----:B---3--:R-:W-:Y:S01]  /*1baf0*/  @!P0 FMUL R64, R64, R64 ;  /* 0x0000004040408220 */ /* 0x008fe20000400000 */
[----:B------:R-:W-:Y:S01]  /*1bb00*/  FSETP.GEU.AND P0, PT, R71, -126, PT ;  /* 0xc2fc00004700780b */ /* 0x000fe20003f0e000 */
[--C-:B------:R-:W-:Y:S02]  /*1bb10*/  FFMA2 R28, R28.F32x2.HI_LO, UR38.F32, R0.reuse.F32 ;  /* 0x000000261c1c7c49 */ /* 0x100fe40009200000 */
[--C-:B------:R-:W-:Y:S02]  /*1bb20*/  FFMA2 R30, R30.F32x2.HI_LO, UR38.F32, R0.reuse.F32 ;  /* 0x000000261e1e7c49 */ /* 0x100fe40009200000 */
[----:B------:R-:W-:Y:S01]  /*1bb30*/  @!P1 FMUL R70, R70, 0.5 ;  /* 0x3f00000046469820 */ /* 0x000fe20000400000 */
[----:B------:R-:W3:Y:S01]  /*1bb40*/  MUFU.EX2 R67, R67 ;  /* 0x0000004300437308 */ /* 0x000ee20000000800 */
[----:B----4-:R-:W-:Y:S01]  /*1bb50*/  @!P6 FMUL R65, R65, R65 ;  /* 0x000000414141e220 */ /* 0x010fe20000400000 */
[----:B------:R-:W-:Y:S01]  /*1bb60*/  FSETP.GEU.AND P6, PT, R72, -126, PT ;  /* 0xc2fc00004800780b */ /* 0x000fe20003fce000 */
[----:B------:R-:W-:-:S02]  /*1bb70*/  FFMA2 R32, R32.F32x2.HI_LO, UR38.F32, R0.F32 ;  /* 0x0000002620207c49 */ /* 0x000fc40009200000 */
[--C-:B------:R-:W-:Y:S02]  /*1bb80*/  FFMA2 R34, R34.F32x2.HI_LO, UR38.F32, R0.reuse.F32 ;  /* 0x0000002622227c49 */ /* 0x100fe40009200000 */
[----:B------:R-:W-:Y:S01]  /*1bb90*/  @!P0 FMUL R71, R71, 0.5 ;  /* 0x3f00000047478820 */ /* 0x000fe20000400000 */
[----:B------:R-:W4:Y:S01]  /*1bba0*/  MUFU.EX2 R68, R68 ;  /* 0x0000004400447308 */ /* 0x000f220000000800 */
[----:B--2---:R-:W-:Y:S01]  /*1bbb0*/  @!P5 FMUL R66, R66, R66 ;  /* 0x000000424242d220 */ /* 0x004fe20000400000 */
[----:B------:R-:W-:Y:S01]  /*1bbc0*/  FSETP.GEU.AND P5, PT, R73, -126, PT ;  /* 0xc2fc00004900780b */ /* 0x000fe20003fae000 */
[--C-:B------:R-:W-:Y:S02]  /*1bbd0*/  FFMA2 R36, R36.F32x2.HI_LO, UR38.F32, R0.reuse.F32 ;  /* 0x0000002624247c49 */ /* 0x100fe40009200000 */
[--C-:B------:R-:W-:Y:S02]  /*1bbe0*/  FFMA2 R38, R38.F32x2.HI_LO, UR38.F32, R0.reuse.F32 ;  /* 0x0000002626267c49 */ /* 0x100fe40009200000 */
[----:B------:R-:W-:Y:S01]  /*1bbf0*/  @!P6 FMUL R72, R72, 0.5 ;  /* 0x3f0000004848e820 */ /* 0x000fe20000400000 */
[----:B------:R-:W2:Y:S01]  /*1bc00*/  MUFU.EX2 R69, R69 ;  /* 0x0000004500457308 */ /* 0x000ea20000000800 */
[----:B---3--:R-:W-:Y:S01]  /*1bc10*/  @!P4 FMUL R67, R67, R67 ;  /* 0x000000434343c220 */ /* 0x008fe20000400000 */
[----:B------:R-:W-:Y:S01]  /*1bc20*/  FSETP.GEU.AND P4, PT, R74, -126, PT ;  /* 0xc2fc00004a00780b */ /* 0x000fe20003f8e000 */
[----:B------:R-:W-:-:S02]  /*1bc30*/  FFMA2 R40, R40.F32x2.HI_LO, UR38.F32, R0.F32 ;  /* 0x0000002628287c49 */ /* 0x000fc40009200000 */
[--C-:B------:R-:W-:Y:S02]  /*1bc40*/  FFMA2 R42, R42.F32x2.HI_LO, UR38.F32, R0.reuse.F32 ;  /* 0x000000262a2a7c49 */ /* 0x100fe40009200000 */
        /* <DEDUP_REMOVED lines=17> */
[----:B------:R-:W-:Y:S01]  /*1bd60*/  FFMA2 R54, R54.F32x2.HI_LO, UR38.F32, R0.F32 ;  /* 0x0000002636367c49 */ /* 0x000fe20009200000 */
[----:B------:R-:W-:Y:S01]  /*1bd70*/  MOV R0, UR4 ;  /* 0x0000000400007c02 */ /* 0x000fe20008000f00 */
[----:B------:R-:W-:Y:S01]  /*1bd80*/  @!P2 FMUL R76, R76, 0.5 ;  /* 0x3f0000004c4ca820 */ /* 0x000fe20000400000 */
[----:B------:R-:W3:Y:S01]  /*1bd90*/  MUFU.EX2 R73, R73 ;  /* 0x0000004900497308 */ /* 0x000ee20000000800 */
[----:B----4-:R-:W-:Y:S01]  /*1bda0*/  @!P0 FMUL R71, R71, R71 ;  /* 0x0000004747478220 */ /* 0x010fe20000400000 */
[----:B------:R-:W-:-:S05]  /*1bdb0*/  FSETP.GEU.AND P0, PT, R78, -126, PT ;  /* 0xc2fc00004e00780b */ /* 0x000fca0003f0e000 */
[----:B------:R-:W-:Y:S01]  /*1bdc0*/  @!P1 FMUL R77, R77, 0.5 ;  /* 0x3f0000004d4d9820 */ /* 0x000fe20000400000 */
[----:B------:R-:W4:Y:S01]  /*1bdd0*/  MUFU.EX2 R74, R74 ;  /* 0x0000004a004a7308 */ /* 0x000f220000000800 */
[----:B--2---:R-:W-:Y:S01]  /*1bde0*/  @!P6 FMUL R72, R72, R72 ;  /* 0x000000484848e220 */ /* 0x004fe20000400000 */
[----:B------:R-:W-:-:S05]  /*1bdf0*/  FSETP.GEU.AND P6, PT, R79, -126, PT ;  /* 0xc2fc00004f00780b */ /* 0x000fca0003fce000 */
[----:B------:R-:W-:Y:S01]  /*1be00*/  @!P0 FMUL R78, R78, 0.5 ;  /* 0x3f0000004e4e8820 */ /* 0x000fe20000400000 */
[----:B------:R-:W2:Y:S01]  /*1be10*/  MUFU.EX2 R75, R75 ;  /* 0x0000004b004b7308 */ /* 0x000ea20000000800 */
[----:B---3--:R-:W-:Y:S01]  /*1be20*/  @!P5 FMUL R73, R73, R73 ;  /* 0x000000494949d220 */ /* 0x008fe20000400000 */
[----:B------:R-:W-:-:S05]  /*1be30*/  FSETP.GEU.AND P5, PT, R80, -126, PT ;  /* 0xc2fc00005000780b */ /* 0x000fca0003fae000 */
        /* <DEDUP_REMOVED lines=59> */
[----:B------:R-:W-:Y:S02]  /*1c1f0*/  FSETP.GEU.AND P4, PT, R31, -126, PT ;  /* 0xc2fc00001f00780b */ /* 0x000fe40003f8e000 */
[----:B------:R-:W-:-:S03]  /*1c200*/  F2FP.BF16.F32.PACK_AB R24, R57, R56 ;  /* 0x000000383918723e */ /* 0x000fc600000010ff */
[----:B------:R-:W-:Y:S01]  /*1c210*/  @!P5 FMUL R30, R30, 0.5 ;  /* 0x3f0000001e1ed820 */ /* 0x000fe20000400000 */
[----:B------:R-:W3:Y:S01]  /*1c220*/  MUFU.EX2 R91, R27 ;  /* 0x0000001b005b7308 */ /* 0x000ee20000000800 */
[----:B----4-:R-:W-:Y:S01]  /*1c230*/  @!P3 FMUL R89, R89, R89 ;  /* 0x000000595959b220 */ /* 0x010fe20000400000 */
[----:B------:R-:W-:Y:S02]  /*1c240*/  FSETP.GEU.AND P3, PT, R32, -126, PT ;  /* 0xc2fc00002000780b */ /* 0x000fe40003f6e000 */
[----:B------:R-:W-:-:S03]  /*1c250*/  F2FP.BF16.F32.PACK_AB R25, R59, R58 ;  /* 0x0000003a3b19723e */ /* 0x000fc600000010ff */
[----:B------:R-:W-:Y:S01]  /*1c260*/  @!P4 FMUL R31, R31, 0.5 ;  /* 0x3f0000001f1fc820 */ /* 0x000fe20000400000 */
[----:B------:R-:W4:Y:S01]  /*1c270*/  MUFU.EX2 R92, R28 ;  /* 0x0000001c005c7308 */ /* 0x000f220000000800 */
[----:B--2---:R-:W-:Y:S01]  /*1c280*/  @!P2 FMUL R90, R90, R90 ;  /* 0x0000005a5a5aa220 */ /* 0x004fe20000400000 */
[----:B------:R-:W-:Y:S02]  /*1c290*/  FSETP.GEU.AND P2, PT, R33, -126, PT ;  /* 0xc2fc00002100780b */ /* 0x000fe40003f4e000 */
[----:B------:R-:W-:-:S03]  /*1c2a0*/  F2FP.BF16.F32.PACK_AB R26, R61, R60 ;  /* 0x0000003c3d1a723e */ /* 0x000fc600000010ff */
        /* <DEDUP_REMOVED lines=113> */
[----:B------:R-:W-:Y:S02]  /*1c9c0*/  LOP3.LUT P0, RZ, R0, 0x3, R17, 0x48, !PT ;  /* 0x0000000300ff7812 */ /* 0x000fe40007804811 */
[----:B------:R-:W-:-:S03]  /*1c9d0*/  F2FP.BF16.F32.PACK_AB R49, R107, R106 ;  /* 0x0000006a6b31723e */ /* 0x000fc600000010ff */
[----:B------:R-:W-:Y:S01]  /*1c9e0*/  @!P1 FMUL R55, R55, 0.5 ;  /* 0x3f00000037379820 */ /* 0x000fe20000400000 */
[----:B------:R-:W4:Y:S01]  /*1c9f0*/  MUFU.EX2 R118, R52 ;  /* 0x0000003400767308 */ /* 0x000f220000000800 */
[----:B--2---:R-:W-:Y:S01]  /*1ca00*/  @!P6 FMUL R114, R114, R114 ;  /* 0x000000727272e220 */ /* 0x004fe20000400000 */
[----:B------:R-:W-:-:S06]  /*1ca10*/  F2FP.BF16.F32.PACK_AB R50, R109, R108 ;  /* 0x0000006c6d32723e */ /* 0x000fcc00000010ff */
[----:B------:R-:W2:Y:S01]  /*1ca20*/  MUFU.EX2 R119, R53 ;  /* 0x0000003500777308 */ /* 0x000ea20000000800 */
[----:B---3--:R-:W-:Y:S01]  /*1ca30*/  @!P5 FMUL R115, R115, R115 ;  /* 0x000000737373d220 */ /* 0x008fe20000400000 */
[----:B------:R-:W-:-:S06]  /*1ca40*/  F2FP.BF16.F32.PACK_AB R51, R111, R110 ;  /* 0x0000006e6f33723e */ /* 0x000fcc00000010ff */
[----:B------:R-:W3:Y:S01]  /*1ca50*/  MUFU.EX2 R116, R54 ;  /* 0x0000003600747308 */ /* 0x000ee20000000800 */
[----:B----4-:R-:W-:Y:S01]  /*1ca60*/  @!P4 FMUL R118, R118, R118 ;  /* 0x000000767676c220 */ /* 0x010fe20000400000 */
[----:B------:R-:W-:-:S06]  /*1ca70*/  F2FP.BF16.F32.PACK_AB R52, R113, R112 ;  /* 0x000000707134723e */ /* 0x000fcc00000010ff */
[----:B------:R-:W4:Y:S01]  /*1ca80*/  MUFU.EX2 R117, R55 ;  /* 0x0000003700757308 */ /* 0x000f220000000800 */
[----:B--2---:R-:W-:Y:S01]  /*1ca90*/  @!P3 FMUL R119, R119, R119 ;  /* 0x000000777777b220 */ /* 0x004fe20000400000 */
[----:B------:R-:W-:Y:S01]  /*1caa0*/  F2FP.BF16.F32.PACK_AB R53, R115, R114 ;  /* 0x000000727335723e */ /* 0x000fe200000010ff */
[----:B---3--:R-:W-:-:S03]  /*1cab0*/  @!P2 FMUL R116, R116, R116 ;  /* 0x000000747474a220 */ /* 0x008fc60000400000 */
[----:B------:R-:W-:Y:S01]  /*1cac0*/  F2FP.BF16.F32.PACK_AB R54, R119, R118 ;  /* 0x000000767736723e */ /* 0x000fe200000010ff */
[----:B----4-:R-:W-:-:S05]  /*1cad0*/  @!P1 FMUL R117, R117, R117 ;  /* 0x0000007575759220 */ /* 0x010fca0000400000 */
[----:B------:R-:W-:Y:S01]  /*1cae0*/  F2FP.BF16.F32.PACK_AB R55, R117, R116 ;  /* 0x000000747537723e */ /* 0x000fe200000010ff */
[----:B------:R-:W-:Y:S06]  /*1caf0*/  @!P0 BRA `(.L_x_315) ;  /* 0x0000000000408947 */ /* 0x000fec0003800000 */
[----:B------:R-:W-:Y:S01]  /*1cb00*/  MOV R14, 0x8 ;  /* 0x00000008000e7802 */ /* 0x000fe20000000f00 */
        /* <DEDUP_REMOVED lines=15> */
.L_x_315:
[----:B------:R-:W-:Y:S01]  /*1cc00*/  MOV R0, UR49 ;  /* 0x0000003100007c02 */ /* 0x000fe20008000f00 */
[----:B------:R-:W-:Y:S05]  /*1cc10*/  WARPSYNC.ALL ;  /* 0x0000000000007948 */ /* 0x000fea0003800000 */
[----:B------:R-:W-:Y:S01]  /*1cc20*/  ISETP.GT.U32.AND P0, PT, R0, 0x1, PT ;  /* 0x000000010000780c */ /* 0x000fe20003f04070 */
[----:B------:R2:W-:Y:S01]  /*1cc30*/  STTM.x32 tmem[UR36], R24 ;  /* 0x00000018000079ed */ /* 0x0005e200082c0024 */
[----:B------:R-:W3:Y:S11]  /*1cc40*/  FENCE.VIEW.ASYNC.T ;  /* 0x00000000000073c6 */ /* 0x000ef60000000200 */
[----:B------:R-:W-:Y:S05]  /*1cc50*/  @P0 BRA `(.L_x_316) ;  /* 0x0000000000080947 */ /* 0x000fea0003800000 */
[----:B------:R-:W-:Y:S05]  /*1cc60*/  BPT.TRAP 0x1 ;  /* 0x000000040000795c */ /* 0x000fea0000300000 */
[----:B------:R-:W-:Y:S05]  /*1cc70*/  BPT.TRAP 0x1 ;  /* 0x000000040000795c */ /* 0x000fea0000300000 */
.L_x_316:
[----:B------:R-:W-:Y:S02]  /*1cc80*/  UISETP.NE.AND UP0, UPT, UR42, URZ, UPT ;  /* 0x000000ff2a00728c */ /* 0x000fe4000bf05270 */
[----:B------:R-:W-:Y:S02]  /*1cc90*/  UIADD3 UR4, UPT, UPT, UR41, 0x38058, URZ ;  /* 0x0003805829047890 */ /* 0x000fe4000fffe0ff */
[----:B------:R-:W-:-:S07]  /*1cca0*/  ULOP3.LUT UR36, UR39, 0x1, URZ, 0x3c, !UPT ;  /* 0x0000000127247892 */ /* 0x000fce000f8e3cff */
[----:B------:R-:W-:Y:S02]  /*1ccb0*/  @!UP0 UIADD3 UR4, UPT, UPT, UR41, 0x38068, URZ ;  /* 0x0003806829048890 */ /* 0x000fe4000fffe0ff */
[----:B------:R-:W-:Y:S02]  /*1ccc0*/  UISETP.NE.AND UP0, UPT, UR48, URZ, UPT ;  /* 0x000000ff3000728c */ /* 0x000fe4000bf05270 */
[----:B------:R-:W-:-:S09]  /*1ccd0*/  UPRMT UR4, UR56, 0x654, UR4 ;  /* 0x0000065438047896 */ /* 0x000fd20008000004 */
[----:B---3--:R-:W-:Y:S01]  /*1cce0*/  SYNCS.ARRIVE.TRANS64.RED.A1T0 RZ, [UR4], RZ ;  /* 0x000000ffffff79a7 */ /* 0x008fe20008100404 */
[----:B------:R-:W-:Y:S05]  /*1ccf0*/  BRA.U UP0, `(.L_x_317) ;  /* 0x0000000100047547 */ /* 0x000fea000b800000 */
[----:B------:R-:W-:Y:S05]  /*1cd00*/  BPT.TRAP 0x1 ;  /* 0x000000040000795c */ /* 0x000fea0000300000 */
.L_x_317:
[----:B------:R-:W-:Y:S01]  /*1cd10*/  MOV R0, UR37 ;  /* 0x0000002500007c02 */ /* 0x000fe20008000f00 */
[----:B------:R-:W-:Y:S01]  /*1cd20*/  FADD2 R58, R58.F32x2.HI_LO, RZ.F32 ;  /* 0x000000ff3a3a724b */ /* 0x000fe20000200000 */
[----:B------:R-:W-:Y:S01]  /*1cd30*/  FSETP.NEU.AND P1, PT, R18, R19, PT ;  /* 0x000000131200720b */ /* 0x000fe20003f2d000 */
[----:B------:R-:W-:Y:S01]  /*1cd40*/  FADD2 R60, R60.F32x2.HI_LO, RZ.F32 ;  /* 0x000000ff3c3c724b */ /* 0x000fe20000200000 */
[----:B------:R-:W-:Y:S01]  /*1cd50*/  SHF.L.U32 R0, R0, 0x1f, RZ ;  /* 0x0000001f00007819 */ /* 0x000fe200000006ff */
[----:B------:R-:W-:Y:S02]  /*1cd60*/  FADD2 R58, R58.F32x2.HI_LO, R66.F32x2.HI_LO ;  /* 0x000000423a3a724b */ /* 0x000fe40000000000 */
[----:B------:R-:W-:Y:S01]  /*1cd70*/  FADD2 R62, R62.F32x2.HI_LO, RZ.F32 ;  /* 0x000000ff3e3e724b */ /* 0x000fe20000200000 */
[----:B------:R-:W3:Y:S01]  /*1cd80*/  SYNCS.PHASECHK.TRANS64.TRYWAIT P2, [UR51], R0 ;  /* 0x00000000ff0075a7 */ /* 0x000ee20008041133 */
[----:B------:R-:W-:Y:S02]  /*1cd90*/  FADD2 R60, R60.F32x2.HI_LO, R68.F32x2.HI_LO ;  /* 0x000000443c3c724b */ /* 0x000fe40000000000 */
[----:B------:R-:W-:-:S02]  /*1cda0*/  FADD2 R62, R62.F32x2.HI_LO, R70.F32x2.HI_LO ;  /* 0x000000463e3e724b */ /* 0x000fc40000000000 */
[----:B------:R-:W-:Y:S02]  /*1cdb0*/  FADD2 R58, R58.F32x2.HI_LO, R74.F32x2.HI_LO ;  /* 0x0000004a3a3a724b */ /* 0x000fe40000000000 */
[----:B------:R-:W-:Y:S01]  /*1cdc0*/  FADD2 R60, R60.F32x2.HI_LO, R76.F32x2.HI_LO ;  /* 0x0000004c3c3c724b */ /* 0x000fe20000000000 */
[----:B---3--:R-:W-:Y:S06]  /*1cdd0*/  @!P2 BRA `(.L_x_318) ;  /* 0x000000680090a947 */ /* 0x008fec0003800000 */
.L_x_448:
[----:B------:R-:W-:Y:S01]  /*1cde0*/  BSSY.RECONVERGENT B0, `(.L_x_319) ;  /* 0x000000a000007945 */ /* 0x000fe20003800200 */
[----:B-1----:R-:W-:-:S03]  /*1cdf0*/  MOV R3, 0x3f000000 ;  /* 0x3f00000000037802 */ /* 0x002fc60000000f00 */
[----:B------:R-:W-:Y:S05]  /*1ce00*/  @!P1 BRA `(.L_x_320) ;  /* 0x00000000001c9947 */ /* 0x000fea0003800000 */
[----:B------:R-:W-:-:S04]  /*1ce10*/  FADD R0, -R19, R18 ;  /* 0x0000001213007221 */ /* 0x000fc80000000100 */
[----:B------:R-:W-:-:S05]  /*1ce20*/  FMUL R0, R0, UR38 ;  /* 0x0000002600007c20 */ /* 0x000fca0008400000 */
[----:B------:R-:W-:-:S13]  /*1ce30*/  FSETP.GEU.AND P1, PT, R0, -126, PT ;  /* 0xc2fc00000000780b */ /* 0x000fda0003f2e000 */
[----:B------:R-:W-:-:S04]  /*1ce40*/  @!P1 FMUL R0, R0, 0.5 ;  /* 0x3f00000000009820 */ /* 0x000fc80000400000 */
[----:B------:R-:W1:Y:S02]  /*1ce50*/  MUFU.EX2 R3, R0 ;  /* 0x0000000000037308 */ /* 0x000e640000000800 */
[----:B-1----:R-:W-:-:S04]  /*1ce60*/  @!P1 FMUL R3, R3, R3 ;  /* 0x0000000303039220 */ /* 0x002fc80000400000 */
[----:B------:R-:W-:Y:S02]  /*1ce70*/  FMUL R3, R3, 0.5 ;  /* 0x3f00000003037820 */ /* 0x000fe40000400000 */
.L_x_320:
[----:B------:R-:W-:Y:S05]  /*1ce80*/  BSYNC.RECONVERGENT B0 ;  /* 0x0000000000007941 */ /* 0x000fea0003800200 */
.L_x_319:
[----:B------:R-:W-:Y:S01]  /*1ce90*/  FMUL R22, R3, R22 ;  /* 0x0000001603167220 */ /* 0x000fe20000400000 */
[----:B------:R-:W-:Y:S01]  /*1cea0*/  FADD2 R62, R62.F32x2.HI_LO, R78.F32x2.HI_LO ;  /* 0x0000004e3e3e724b */ /* 0x000fe20000000000 */
[----:B------:R-:W-:Y:S01]  /*1ceb0*/  UISETP.NE.AND UP0, UPT, UR40, URZ, UPT ;  /* 0x000000ff2800728c */ /* 0x000fe2000bf05270 */
[----:B------:R-:W-:Y:S02]  /*1cec0*/  FADD2 R58, R58.F32x2.HI_LO, R82.F32x2.HI_LO ;  /* 0x000000523a3a724b */ /* 0x000fe40000000000 */
[----:B------:R-:W-:Y:S02]  /*1ced0*/  FADD2 R56, R22.F32, R56.F32x2.HI_LO ;  /* 0x000000381638724b */ /* 0x000fe40000040000 */
[----:B------:R-:W-:Y:S02]  /*1cee0*/  FADD2 R60, R60.F32x2.HI_LO, R84.F32x2.HI_LO ;  /* 0x000000543c3c724b */ /* 0x000fe40000000000 */
[----:B------:R-:W-:Y:S02]  /*1cef0*/  FADD2 R56, R56.F32x2.HI_LO, R64.F32x2.HI_LO ;  /* 0x000000403838724b */ /* 0x000fe40000000000 */
[----:B------:R-:W-:-:S02]  /*1cf00*/  FADD2 R62, R62.F32x2.HI_LO, R86.F32x2.HI_LO ;  /* 0x000000563e3e724b */ /* 0x000fc40000000000 */
[----:B------:R-:W-:Y:S02]  /*1cf10*/  FADD2 R56, R56.F32x2.HI_LO, R72.F32x2.HI_LO ;  /* 0x000000483838724b */ /* 0x000fe40000000000 */
[----:B------:R-:W-:Y:S02]  /*1cf20*/  FADD2 R58, R58.F32x2.HI_LO, R90.F32x2.HI_LO ;  /* 0x0000005a3a3a724b */ /* 0x000fe40000000000 */
[----:B------:R-:W-:Y:S02]  /*1cf30*/  FADD2 R56, R56.F32x2.HI_LO, R80.F32x2.HI_LO ;  /* 0x000000503838724b */ /* 0x000fe40000000000 */
        /* <DEDUP_REMOVED lines=16> */
[----:B------:R-:W-:-:S04]  /*1d040*/  FADD2 R56, R56.F32x2.HI_LO, R58.F32x2.HI_LO ;  /* 0x0000003a3838724b */ /* 0x000fc80000000000 */
[----:B------:R-:W-:-:S04]  /*1d050*/  FADD2 R56, R56.F32x2.HI_LO, R60.F32x2.HI_LO ;  /* 0x0000003c3838724b */ /* 0x000fc80000000000 */
[----:B------:R-:W-:Y:S01]  /*1d060*/  FADD R22, R56, R57 ;  /* 0x0000003938167221 */ /* 0x000fe20000000000 */
[----:B------:R-:W-:Y:S06]  /*1d070*/  BRA.U UP0, `(.L_x_321) ;  /* 0x00000001006c7547 */ /* 0x000fec000b800000 */
[----:B------:R-:W-:Y:S05]  /*1d080*/  @P0 BRA `(.L_x_322) ;  /* 0x0000000000040947 */ /* 0x000fea0003800000 */
[----:B------:R-:W-:Y:S05]  /*1d090*/  BPT.TRAP 0x1 ;  /* 0x000000040000795c */ /* 0x000fea0000300000 */
.L_x_322:
[----:B------:R-:W-:Y:S01]  /*1d0a0*/  IMAD.U32 R3, RZ, RZ, UR36 ;  /* 0x00000024ff037e24 */ /* 0x000fe2000f8e00ff */
[----:B------:R-:W-:-:S04]  /*1d0b0*/  ISETP.NE.AND P0, PT, R2, R123, PT ;  /* 0x0000007b0200720c */ /* 0x000fc80003f05270 */
[----:B------:R-:W-:-:S04]  /*1d0c0*/  SHF.L.U32 R3, R3, 0x1f, RZ ;  /* 0x0000001f03037819 */ /* 0x000fc800000006ff */
[----:B------:R-:W1:Y:S02]  /*1d0d0*/  SYNCS.PHASECHK.TRANS64.TRYWAIT P1, [UR50], R3 ;  /* 0x00000003ff0075a7 */ /* 0x000e640008021132 */
[----:B-1----:R-:W-:Y:S05]  /*1d0e0*/  @!P1 BRA `(.L_x_323) ;  /* 0x0000006400e49947 */ /* 0x002fea0003800000 */
.L_x_449:
        /* <DEDUP_REMOVED lines=17> */
.L_x_324:
[----:B------:R-:W-:Y:S05]  /*1d200*/  WARPSYNC.ALL ;  /* 0x0000000000007948 */ /* 0x000fea0003800000 */
[----:B------:R-:W-:-:S13]  /*1d210*/  R2UR UR4, R122 ;  /* 0x000000007a0472ca */ /* 0x000fda00000e0000 */
[----:B------:R3:W-:Y:S02]  /*1d220*/  STTM.x2 tmem[UR4], R22 ;  /* 0x00000016000079ed */ /* 0x0007e400080c0004 */
.L_x_321:
[----:B------:R-:W-:Y:S01]  /*1d230*/  UISETP.NE.AND UP0, UPT, UR42, URZ, UPT ;  /* 0x000000ff2a00728c */ /* 0x000fe2000bf05270 */
[----:B------:R-:W-:Y:S01]  /*1d240*/  MOV R18, R23 ;  /* 0x0000001700127202 */ /* 0x000fe20000000f00 */
[----:B------:R-:W-:Y:S02]  /*1d250*/  UIADD3 UR4, UPT, UPT, UR40, 0x1, URZ ;  /* 0x0000000128047890 */ /* 0x000fe4000fffe0ff */
[----:B------:R-:W-:Y:S02]  /*1d260*/  USEL UR47, UR47, UR36, UP0 ;  /* 0x000000242f2f7287 */ /* 0x000fe40008000000 */
[----:B------:R-:W-:Y:S02]  /*1d270*/  USEL UR46, UR36, UR46, UP0 ;  /* 0x0000002e242e7287 */ /* 0x000fe40008000000 */
[----:B------:R-:W-:Y:S02]  /*1d280*/  UISETP.GT.AND UP0, UPT, UR4, 0x1, UPT ;  /* 0x000000010400788c */ /* 0x000fe4000bf04270 */
[----:B------:R-:W-:-:S02]  /*1d290*/  UIADD3 UR5, UPT, UPT, UR40, -0x1, URZ ;  /* 0xffffffff28057890 */ /* 0x000fc4000fffe0ff */
[----:B------:R-:W-:-:S05]  /*1d2a0*/  ULOP3.LUT UR43, UR43, 0x1, URZ, 0x3c, !UPT ;  /* 0x000000012b2b7892 */ /* 0x000fca000f8e3cff */
[----:B------:R-:W-:Y:S01]  /*1d2b0*/  UMOV UR40, UR5 ;  /* 0x0000000500287c82 */ /* 0x000fe20008000000 */
[----:B------:R-:W-:Y:S06]  /*1d2c0*/  BRA.U UP0, `(.L_x_325) ;  /* 0xffffffd900f87547 */ /* 0x000fec000b83ffff */
.L_x_307:
[----:B------:R-:W-:-:S09]  /*1d2d0*/  UISETP.NE.AND UP0, UPT, UR48, URZ, UPT ;  /* 0x000000ff3000728c */ /* 0x000fd2000bf05270 */
[----:B------:R-:W-:Y:S05]  /*1d2e0*/  BRA.U UP0, `(.L_x_326) ;  /* 0x0000000100047547 */ /* 0x000fea000b800000 */
[----:B------:R-:W-:Y:S05]  /*1d2f0*/  BPT.TRAP 0x1 ;  /* 0x000000040000795c */ /* 0x000fea0000300000 */
.L_x_326:
[----:B------:R-:W-:Y:S02]  /*1d300*/  UISETP.NE.AND UP1, UPT, UR42, URZ, UPT ;  /* 0x000000ff2a00728c */ /* 0x000fe4000bf25270 */
[----:B------:R-:W-:-:S09]  /*1d310*/  UIADD3 UR4, UPT, UPT, UR41, 0x38080, URZ ;  /* 0x0003808029047890 */ /* 0x000fd2000fffe0ff */
[----:B------:R-:W-:-:S09]  /*1d320*/  @UP1 UIADD3 UR4, UPT, UPT, UR41, 0x38070, URZ ;  /* 0x0003807029041890 */ /* 0x000fd2000fffe0ff */
[----:B------:R-:W-:Y:S01]  /*1d330*/  SYNCS.ARRIVE.TRANS64.A1T0 RZ, [UR4], RZ ;  /* 0x000000ffffff79a7 */ /* 0x000fe20008100004 */
[----:B------:R-:W-:Y:S01]  /*1d340*/  USEL UR4, UR45, UR44, UP1 ;  /* 0x0000002c2d047287 */ /* 0x000fe20008800000 */
[----:B------:R-:W-:Y:S11]  /*1d350*/  BRA.U UP0, `(.L_x_327) ;  /* 0x0000000100047547 */ /* 0x000ff6000b800000 */
[----:B------:R-:W-:Y:S05]  /*1d360*/  BPT.TRAP 0x1 ;  /* 0x000000040000795c */ /* 0x000fea0000300000 */
.L_x_327:
[----:B------:R-:W-:-:S06]  /*1d370*/  ULOP3.LUT UR4, UR4, 0x1, URZ, 0x3c, !UPT ;  /* 0x0000000104047892 */ /* 0x000fcc000f8e3cff */
[----:B-1----:R-:W-:-:S04]  /*1d380*/  MOV R3, UR4 ;  /* 0x0000000400037c02 */ /* 0x002fc80008000f00 */
[----:B------:R-:W-:-:S04]  /*1d390*/  SHF.L.U32 R3, R3, 0x1f, RZ ;  /* 0x0000001f03037819 */ /* 0x000fc800000006ff */
[----:B------:R-:W1:Y:S02]  /*1d3a0*/  SYNCS.PHASECHK.TRANS64.TRYWAIT P0, [UR51], R3 ;  /* 0x00000003ff0075a7 */ /* 0x000e640008001133 */
[----:B-1----:R-:W-:Y:S05]  /*1d3b0*/  @!P0 BRA `(.L_x_328) ;  /* 0x0000006400488947 */ /* 0x002fea0003800000 */
.L_x_450:
[----:B------:R-:W-:Y:S01]  /*1d3c0*/  R2UR UR4, R16 ;  /* 0x00000000100472ca */ /* 0x000fe200000e0000 */
[----:B------:R-:W-:-:S12]  /*1d3d0*/  UISETP.NE.AND UP0, UPT, UR42, URZ, UPT ;  /* 0x000000ff2a00728c */ /* 0x000fd8000bf05270 */
[----:B------:R-:W-:-:S04]  /*1d3e0*/  USEL UR4, UR55, UR4, UP0 ;  /* 0x0000000437047287 */ /* 0x000fc80008000000 */
[----:B------:R-:W-:-:S09]  /*1d3f0*/  UISETP.GT.U32.AND UP0, UPT, UR4, 0x1, UPT ;  /* 0x000000010400788c */ /* 0x000fd2000bf04070 */
[----:B------:R-:W-:Y:S05]  /*1d400*/  BRA.U UP0, `(.L_x_329) ;  /* 0x0000000100087547 */ /* 0x000fea000b800000 */
[----:B------:R-:W-:Y:S05]  /*1d410*/  BPT.TRAP 0x1 ;  /* 0x000000040000795c */ /* 0x000fea0000300000 */
[----:B------:R-:W-:Y:S05]  /*1d420*/  BPT.TRAP 0x1 ;  /* 0x000000040000795c */ /* 0x000fea0000300000 */
.L_x_329:
[----:B------:R-:W-:Y:S02]  /*1d430*/  UISETP.NE.AND UP0, UPT, UR42, URZ, UPT ;  /* 0x000000ff2a00728c */ /* 0x000fe4000bf05270 */
[----:B------:R-:W-:-:S09]  /*1d440*/  UIADD3 UR4, UPT, UPT, UR41, 0x38068, URZ ;  /* 0x0003806829047890 */ /* 0x000fd2000fffe0ff */
[----:B------:R-:W-:-:S04]  /*1d450*/  @UP0 UIADD3 UR4, UPT, UPT, UR41, 0x38058, URZ ;  /* 0x0003805829040890 */ /* 0x000fc8000fffe0ff */
[----:B------:R-:W-:-:S09]  /*1d460*/  UPRMT UR4, UR56, 0x654, UR4 ;  /* 0x0000065438047896 */ /* 0x000fd20008000004 */
[----:B------:R-:W-:Y:S01]  /*1d470*/  SYNCS.ARRIVE.TRANS64.RED.A1T0 RZ, [UR4], RZ ;  /* 0x000000ffffff79a7 */ /* 0x000fe20008100404 */
[----:B------:R-:W-:Y:S05]  /*1d480*/  EXIT ;  /* 0x000000000000794d */ /* 0x000fea0003800000 */
.L_x_26:
[----:B------:R-:W-:-:S05]  /*1d490*/  IMAD.MOV.U32 R0, RZ, RZ, -0x4 ;  /* 0xfffffffcff007424 */ /* 0x000fca00078e00ff */
[----:B------:R-:W-:-:S05]  /*1d4a0*/  VIADDMNMX.U32 R0, R3, R0, 0x2, PT ;  /* 0x0000000203007446 */ /* 0x000fca0003800000 */
[----:B------:R-:W-:-:S04]  /*1d4b0*/  IMAD.SHL.U32 R0, R0, 0x4, RZ ;  /* 0x0000000400007824 */ /* 0x000fc800078e00ff */
[----:B------:R-:W1:Y:S02]  /*1d4c0*/  LDC R4, c[0x2][R0] ;  /* 0x0080000000047b82 */ /* 0x000e640000000800 */
[----:B-1----:R-:W-:-:S04]  /*1d4d0*/  SHF.R.S32.HI R5, RZ, 0x1f, R4 ;  /* 0x0000001fff057819 */ /* 0x002fc80000011404 */
.L_x_487:
[----:B------:R-:W-:Y:S05]  /*1d4e0*/  BRX R4 -0x1d4f0                                                                                                                                                                                                                                                                                                                                                                                                                                                                                                                                                                                       (*"BRANCH_TARGETS .L_x_488,.L_x_489,.L_x_490"*) ;  /* 0xfffffe2804c47949 */ /* 0x000fea000383ffff */
.L_x_490:
[----:B------:R-:W-:-:S08]  /*1d4f0*/  NOP ;  /* 0x0000000000007918 */ /* 0x000fd00000000000 */
[----:B------:R-:W-:-:S00]  /*1d500*/  USETMAXREG.DEALLOC.CTAPOOL 0x18 ;  /* 0x00000018000079c8 */ /* 0x000fc000080e0500 */
[----:B------:R-:W-:Y:S05]  /*1d510*/  EXIT ;  /* 0x000000000000794d */ /* 0x000fea0003800000 */
.L_x_488:
[----:B------:R-:W-:-:S08]  /*1d520*/  NOP ;  /* 0x0000000000007918 */ /* 0x000fd00000000000 */
[----:B------:R-:W1:-:S00]  /*1d530*/  USETMAXREG.DEALLOC.CTAPOOL 0x20 ;  /* 0x00000020000079c8 */ /* 0x000e4000080e0500 */
[----:B------:R-:W2:Y:S01]  /*1d540*/  S2UR UR11, SR_CTAID.X ;  /* 0x00000000000b79c3 */ /* 0x000ea20000002500 */
[----:B------:R-:W3:Y:S07]  /*1d550*/  LDCU.64 UR22, c[0x0][0x380] ;  /* 0x00007000ff1677ac */ /* 0x000eee0008000a00 */
[----:B------:R-:W4:Y:S01]  /*1d560*/  S2UR UR53, SR_CTAID.Z ;  /* 0x00000000003579c3 */ /* 0x000f220000002700 */
[----:B---3--:R-:W-:Y:S02]  /*1d570*/  UISETP.NE.AND UP1, UPT, UR23, URZ, UPT ;  /* 0x000000ff1700728c */ /* 0x008fe4000bf25270 */
[----:B--2---:R-:W-:-:S04]  /*1d580*/  USHF.L.U32 UR11, UR11, 0x8, URZ ;  /* 0x000000080b0b7899 */ /* 0x004fc800080006ff */
[----:B------:R-:W-:-:S06]  /*1d590*/  UISETP.GE.U32.OR UP1, UPT, UR11, UR22, !UP1 ;  /* 0x000000160b00728c */ /* 0x000fcc000cf26470 */
[----:B------:R-:W-:-:S13]  /*1d5a0*/  PLOP3.LUT P1, PT, PT, PT, UP1, 0x80, 0x8 ;  /* 0x000000000008781c */ /* 0x000fda0003f2f018 */
[----:B-1--4-:R-:W-:Y:S05]  /*1d5b0*/  @P1 EXIT ;  /* 0x000000000000194d */ /* 0x012fea0003800000 */
[----:B------:R-:W1:Y:S01]  /*1d5c0*/  LDCU UR7, c[0x0][0x38c] ;  /* 0x00007180ff0777ac */ /* 0x000e620008000800 */
[----:B------:R-:W2:Y:S01]  /*1d5d0*/  S2UR UR8, SR_CTAID.Y ;  /* 0x00000000000879c3 */ /* 0x000ea20000002600 */
[----:B------:R-:W-:Y:S01]  /*1d5e0*/  BSSY.RECONVERGENT B0, `(.L_x_330) ;  /* 0x000001b000007945 */ /* 0x000fe20003800200 */
[----:B------:R-:W-:Y:S01]  /*1d5f0*/  ELECT P2, URZ, PT ;  /* 0x0000000000ff782f */ /* 0x000fe20003840000 */
[----:B-1----:R-:W1:Y:S01]  /*1d600*/  I2F.U32.RP R3, UR7 ;  /* 0x0000000700037d06 */ /* 0x002e620008209000 */
[----:B------:R-:W-:-:S07]  /*1d610*/  UISETP.NE.U32.AND UP1, UPT, UR7, URZ, UPT ;  /* 0x000000ff0700728c */ /* 0x000fce000bf25070 */
[----:B-1----:R-:W1:Y:S02]  /*1d620*/  MUFU.RCP R0, R3 ;  /* 0x0000000300007308 */ /* 0x002e640000001000 */
[----:B-1----:R-:W-:-:S06]  /*1d630*/  VIADD R0, R0, 0xffffffe ;  /* 0x0ffffffe00007836 */ /* 0x002fcc0000000000 */
[----:B------:R-:W1:Y:S02]  /*1d640*/  F2I.FTZ.U32.TRUNC.NTZ R0, R0 ;  /* 0x0000000000007305 */ /* 0x000e64000021f000 */
[----:B-1----:R-:W-:-:S13]  /*1d650*/  R2UR UR5, R0 ;  /* 0x00000000000572ca */ /* 0x002fda00000e0000 */
[----:B------:R-:W-:-:S04]  /*1d660*/  UIADD3 UR4, UPT, UPT, URZ, -UR5, URZ ;  /* 0x80000005ff047290 */ /* 0x000fc8000fffe0ff */
[----:B------:R-:W-:-:S03]  /*1d670*/  UIMAD UR6, UR4, UR7, URZ ;  /* 0x00000007040672a4 */ /* 0x000fc6000f8e02ff */
[----:B------:R-:W-:Y:S02]  /*1d680*/  UMOV UR4, URZ ;  /* 0x000000ff00047c82 */ /* 0x000fe40008000000 */
[----:B------:R-:W-:-:S07]  /*1d690*/  UIMAD.WIDE.U32 UR4, UR5, UR6, UR4 ;  /* 0x00000006050472a5 */ /* 0x000fce000f8e0004 */
[----:B------:R-:W-:Y:S02]  /*1d6a0*/  UMOV UR4, UR5 ;  /* 0x0000000500047c82 */ /* 0x000fe40008000000 */
[----:B--2---:R-:W-:-:S07]  /*1d6b0*/  UIMAD.WIDE.U32 UR4, UR4, UR8, URZ ;  /* 0x00000008040472a5 */ /* 0x004fce000f8e00ff */
[----:B------:R-:W-:Y:S02]  /*1d6c0*/  UMOV UR52, UR5 ;  /* 0x0000000500347c82 */ /* 0x000fe40008000000 */
[----:B------:R-:W-:-:S04]  /*1d6d0*/  UIADD3 UR4, UPT, UPT, -UR52, URZ, URZ ;  /* 0x000000ff34047290 */ /* 0x000fc8000fffe1ff */
[----:B------:R-:W-:-:S04]  /*1d6e0*/  UIMAD UR4, UR7, UR4, UR8 ;  /* 0x00000004070472a4 */ /* 0x000fc8000f8e0208 */
[----:B------:R-:W-:-:S11]  /*1d6f0*/  UISETP.GE.U32.AND UP5, UPT, UR4, UR7, UPT ;  /* 0x000000070400728c */ /* 0x000fd6000bfa6070 */
[----:B------:R-:W-:Y:S02]  /*1d700*/  @UP5 UIADD3 UR4, UPT, UPT, UR4, -UR7, URZ ;  /* 0x8000000704045290 */ /* 0x000fe4000fffe0ff */
[----:B------:R-:W-:Y:S02]  /*1d710*/  @UP5 UIADD3 UR52, UPT, UPT, UR52, 0x1, URZ ;  /* 0x0000000134345890 */ /* 0x000fe4000fffe0ff */
[----:B------:R-:W-:-:S11]  /*1d720*/  UISETP.GE.U32.AND UP4, UPT, UR4, UR7, UPT ;  /* 0x000000070400728c */ /* 0x000fd6000bf86070 */
[----:B------:R-:W-:Y:S02]  /*1d730*/  @UP4 UIADD3 UR52, UPT, UPT, UR52, 0x1, URZ ;  /* 0x0000000134344890 */ /* 0x000fe4000fffe0ff */
[----:B------:R-:W-:-:S04]  /*1d740*/  @!UP1 ULOP3.LUT UR52, URZ, UR7, URZ, 0x33, !UPT ;  /* 0x00000007ff349292 */ /* 0x000fc8000f8e33ff */
[----:B------:R-:W-:-:S04]  /*1d750*/  UIADD3 UR12, UPT, UPT, -UR52, URZ, URZ ;  /* 0x000000ff340c7290 */ /* 0x000fc8000fffe1ff */
[----:B------:R-:W-:Y:S01]  /*1d760*/  UIMAD UR12, UR7, UR12, UR8 ;  /* 0x0000000c070c72a4 */ /* 0x000fe2000f8e0208 */
[----:B------:R-:W-:Y:S11]  /*1d770*/  @!P3 BRA `(.L_x_331) ;  /* 0x000000000004b947 */ /* 0x000ff60003800000 */
[----:B------:R-:W-:Y:S05]  /*1d780*/  BPT.TRAP 0x1 ;  /* 0x000000040000795c */ /* 0x000fea0000300000 */
.L_x_331:
[----:B------:R-:W-:Y:S05]  /*1d790*/  BSYNC.RECONVERGENT B0 ;  /* 0x0000000000007941 */ /* 0x000fea0003800200 */
.L_x_330:
[----:B------:R-:W1:Y:S01]  /*1d7a0*/  S2UR UR8, SR_CgaCtaId ;  /* 0x00000000000879c3 */ /* 0x000e620000008800 */
[----:B------:R-:W-:Y:S01]  /*1d7b0*/  UMOV UR4, 0x400 ;  /* 0x0000040000047882 */ /* 0x000fe20000000000 */
[----:B------:R-:W-:Y:S01]  /*1d7c0*/  IMAD.MOV.U32 R5, RZ, RZ, 0x1 ;  /* 0x00000001ff057424 */ /* 0x000fe200078e00ff */
[----:B------:R-:W-:-:S04]  /*1d7d0*/  @!P0 MOV R3, 0x10000 ;  /* 0x0001000000038802 */ /* 0x000fc80000000f00 */
[----:B------:R-:W-:Y:S01]  /*1d7e0*/  SHF.L.U32 R5, R5, 0x1f, RZ ;  /* 0x0000001f05057819 */ /* 0x000fe200000006ff */
[----:B-1----:R-:W-:-:S09]  /*1d7f0*/  ULEA UR8, UR8, UR4, 0x18 ;  /* 0x0000000408087291 */ /* 0x002fd2000f8ec0ff */
[----:B------:R-:W1:Y:S02]  /*1d800*/  SYNCS.PHASECHK.TRANS64.TRYWAIT P1, [UR8+0x38010], R5 ;  /* 0x03801005ff0075a7 */ /* 0x000e640008021108 */
[----:B-1----:R-:W-:Y:S05]  /*1d810*/  @!P1 BRA `(.L_x_332) ;  /* 0x0000006000489947 */ /* 0x002fea0003800000 */
.L_x_452:
[----:B------:R-:W-:Y:S01]  /*1d820*/  PLOP3.LUT P5, PT, P5, P6, PT, 0xf8, 0x8f ;  /* 0x00000000008f781c */ /* 0x000fe20002fadf70 */
[----:B------:R2:W-:Y:S01]  /*1d830*/  @!P0 SYNCS.ARRIVE.TRANS64 RZ, [UR8+0x38000], R3 ;  /* 0x03800003ffff89a7 */ /* 0x0005e20008000008 */
[----:B------:R-:W-:Y:S11]  /*1d840*/  BSSY.RECONVERGENT B0, `(.L_x_333) ;  /* 0x0000003000007945 */ /* 0x000ff60003800200 */
[----:B------:R-:W-:Y:S05]  /*1d850*/  @!P5 BRA `(.L_x_334) ;  /* 0x000000000004d947 */ /* 0x000fea0003800000 */
[----:B------:R-:W-:Y:S05]  /*1d860*/  BPT.TRAP 0x1 ;  /* 0x000000040000795c */ /* 0x000fea0000300000 */
.L_x_334:
[----:B------:R-:W-:Y:S05]  /*1d870*/  BSYNC.RECONVERGENT B0 ;  /* 0x0000000000007941 */ /* 0x000fea0003800200 */
.L_x_333:
[----:B------:R-:W-:Y:S01]  /*1d880*/  LOP3.LUT P1, RZ, R2, 0x1f, RZ, 0xc0, !PT ;  /* 0x0000001f02ff7812 */ /* 0x000fe2000782c0ff */
[----:B------:R-:W-:Y:S03]  /*1d890*/  BSSY.RECONVERGENT B0, `(.L_x_335) ;  /* 0x0000004000007945 */ /* 0x000fe60003800200 */
[----:B------:R-:W-:-:S13]  /*1d8a0*/  PLOP3.LUT P1, PT, P1, P0, PT, 0x8f, 0xf8 ;  /* 0x0000000000f8781c */ /* 0x000fda0000f21177 */
[----:B------:R-:W-:Y:S05]  /*1d8b0*/  @P1 BRA `(.L_x_336) ;  /* 0x0000000000041947 */ /* 0x000fea0003800000 */
[----:B------:R-:W-:Y:S05]  /*1d8c0*/  BPT.TRAP 0x1 ;  /* 0x000000040000795c */ /* 0x000fea0000300000 */
.L_x_336:
[----:B------:R-:W-:Y:S05]  /*1d8d0*/  BSYNC.RECONVERGENT B0 ;  /* 0x0000000000007941 */ /* 0x000fea0003800200 */
.L_x_335:
[----:B------:R-:W3:Y:S01]  /*1d8e0*/  LDCU.64 UR4, c[0x0][0x348] ;  /* 0x00006900ff0477ac */ /* 0x000ee20008000a00 */
[----:B------:R-:W-:Y:S02]  /*1d8f0*/  UIADD3 UR9, UPT, UPT, UR8, 0x38000, URZ ;  /* 0x0003800008097890 */ /* 0x000fe4000fffe0ff */
[----:B------:R-:W-:Y:S02]  /*1d900*/  UIADD3 UR32, UPT, UPT, UR8, 0x4000, URZ ;  /* 0x0000400008207890 */ /* 0x000fe4000fffe0ff */
[----:B------:R-:W-:Y:S02]  /*1d910*/  UIADD3 UR24, UPT, UPT, UR8, 0x8000, URZ ;  /* 0x0000800008187890 */ /* 0x000fe4000fffe0ff */
[----:B------:R-:W-:Y:S01]  /*1d920*/  UIADD3 UR16, UPT, UPT, UR8, 0xc000, URZ ;  /* 0x0000c00008107890 */ /* 0x000fe2000fffe0ff */
[----:B------:R-:W-:Y:S01]  /*1d930*/  UMOV UR6, 0x0 ;  /* 0x0000000000067882 */ /* 0x000fe20000000000 */
[----:B------:R-:W-:Y:S01]  /*1d940*/  UMOV UR7, 0x10000000 ;  /* 0x1000000000077882 */ /* 0x000fe20000000000 */
[----:B------:R-:W-:Y:S01]  /*1d950*/  UMOV UR10, URZ ;  /* 0x000000ff000a7c82 */ /* 0x000fe20008000000 */
[----:B------:R-:W-:Y:S01]  /*1d960*/  UMOV UR13, UR52 ;  /* 0x00000034000d7c82 */ /* 0x000fe20008000000 */
[----:B------:R-:W-:Y:S01]  /*1d970*/  UMOV UR14, UR53 ;  /* 0x00000035000e7c82 */ /* 0x000fe20008000000 */
[----:B------:R-:W-:Y:S01]  /*1d980*/  UMOV UR34, 0x40 ;  /* 0x0000004000227882 */ /* 0x000fe20000000000 */
[----:B---3--:R-:W-:Y:S01]  /*1d990*/  UIADD3 UR4, UP1, UPT, UR4, 0x80, URZ ;  /* 0x0000008004047890 */ /* 0x008fe2000ff3e0ff */
[----:B------:R-:W-:Y:S01]  /*1d9a0*/  UMOV UR35, UR11 ;  /* 0x0000000b00237c82 */ /* 0x000fe20008000000 */
[----:B------:R-:W-:-:S02]  /*1d9b0*/  UMOV UR36, UR12 ;  /* 0x0000000c00247c82 */ /* 0x000fc40008000000 */
[----:B------:R-:W-:Y:S01]  /*1d9c0*/  UIADD3.X UR5, UPT, UPT, URZ, UR5, URZ, UP1, !UPT ;  /* 0x00000005ff057290 */ /* 0x000fe20008ffe4ff */
[----:B------:R-:W-:Y:S01]  /*1d9d0*/  UMOV UR37, UR52 ;  /* 0x0000003400257c82 */ /* 0x000fe20008000000 */
[----:B------:R-:W-:Y:S01]  /*1d9e0*/  UMOV UR38, UR53 ;  /* 0x0000003500267c82 */ /* 0x000fe20008000000 */
[----:B------:R-:W-:Y:S01]  /*1d9f0*/  UMOV UR33, UR9 ;  /* 0x0000000900217c82 */ /* 0x000fe20008000000 */
[----:B------:R-:W-:Y:S01]  /*1da00*/  UMOV UR26, 0x80 ;  /* 0x00000080001a7882 */ /* 0x000fe20000000000 */
[----:B------:R-:W-:Y:S01]  /*1da10*/  UMOV UR27, UR11 ;  /* 0x0000000b001b7c82 */ /* 0x000fe20008000000 */
[----:B------:R-:W-:Y:S01]  /*1da20*/  UMOV UR28, UR12 ;  /* 0x0000000c001c7c82 */ /* 0x000fe20008000000 */
[----:B------:R-:W-:Y:S01]  /*1da30*/  UMOV UR29, UR52 ;  /* 0x00000034001d7c82 */ /* 0x000fe20008000000 */
[----:B------:R-:W-:Y:S01]  /*1da40*/  UMOV UR30, UR53 ;  /* 0x00000035001e7c82 */ /* 0x000fe20008000000 */
[----:B------:R3:W-:Y:S01]  /*1da50*/  UTMALDG.5D [UR8], [UR4], desc[UR6] ;  /* 0x00000608040075b4 */ /* 0x0007e20008021000 */
[----:B------:R-:W-:Y:S01]  /*1da60*/  UMOV UR25, UR9 ;  /* 0x0000000900197c82 */ /* 0x000fe20008000000 */
[----:B------:R-:W-:Y:S01]  /*1da70*/  UMOV UR18, 0xc0 ;  /* 0x000000c000127882 */ /* 0x000fe20000000000 */
[----:B------:R-:W-:Y:S01]  /*1da80*/  UMOV UR19, UR11 ;  /* 0x0000000b00137c82 */ /* 0x000fe20008000000 */
[----:B------:R-:W-:Y:S01]  /*1da90*/  UMOV UR20, UR12 ;  /* 0x0000000c00147c82 */ /* 0x000fe20008000000 */
[----:B------:R-:W-:Y:S01]  /*1daa0*/  UMOV UR21, UR52 ;  /* 0x0000003400157c82 */ /* 0x000fe20008000000 */
[----:B------:R-:W-:Y:S01]  /*1dab0*/  UMOV UR22, UR53 ;  /* 0x0000003500167c82 */ /* 0x000fe20008000000 */
[----:B------:R-:W-:Y:S01]  /*1dac0*/  UMOV UR17, UR9 ;  /* 0x0000000900117c82 */ /* 0x000fe20008000000 */
[----:B------:R3:W-:Y:S01]  /*1dad0*/  UTMALDG.5D [UR32], [UR4], desc[UR6] ;  /* 0x00000620040075b4 */ /* 0x0007e20008021000 */
[----:B------:R3:W-:Y:S01]  /*1dae0*/  UTMALDG.5D [UR24], [UR4], desc[UR6] ;  /* 0x00000618040075b4 */ /* 0x0007e20008021000 */
[----:B------:R3:W-:Y:S02]  /*1daf0*/  UTMALDG.5D [UR16], [UR4], desc[UR6] ;  /* 0x00000610040075b4 */ /* 0x0007e40008021000 */
[----:B---3--:R-:W-:Y:S05]  /*1db00*/  BRA.U !UP0, `(.L_x_337) ;  /* 0x0000000108047547 */ /* 0x008fea000b800000 */
[----:B------:R-:W-:Y:S05]  /*1db10*/  BPT.TRAP 0x1 ;  /* 0x000000040000795c */ /* 0x000fea0000300000 */
.L_x_337:
[----:B------:R-:W3:Y:S01]  /*1db20*/  SYNCS.PHASECHK.TRANS64.TRYWAIT P1, [UR8+0x38038], R5 ;  /* 0x03803805ff0075a7 */ /* 0x000ee20008021108 */
[----:B--2---:R-:W-:Y:S01]  /*1db30*/  @!P0 MOV R3, 0x8000 ;  /* 0x0000800000038802 */ /* 0x004fe20000000f00 */
[----:B---3--:R-:W-:Y:S06]  /*1db40*/  @!P1 BRA `(.L_x_338) ;  /* 0x0000005c00949947 */ /* 0x008fec0003800000 */
.L_x_454:
[----:B------:R2:W-:Y:S01]  /*1db50*/  @!P0 SYNCS.ARRIVE.TRANS64 RZ, [UR8+0x38020], R3 ;  /* 0x03802003ffff89a7 */ /* 0x0005e20008000008 */
[----:B------:R-:W-:-:S09]  /*1db60*/  UPLOP3.LUT UP2, UPT, UP2, UP3, UPT, 0xf8, 0x8f ;  /* 0x00000000008f789c */ /* 0x000fd20001747f70 */
[----:B------:R-:W-:Y:S05]  /*1db70*/  BRA.U !UP2, `(.L_x_339) ;  /* 0x000000010a047547 */ /* 0x000fea000b800000 */
[----:B------:R-:W-:Y:S05]  /*1db80*/  BPT.TRAP 0x1 ;  /* 0x000000040000795c */ /* 0x000fea0000300000 */
.L_x_339:
[----:B--2---:R-:W-:Y:S01]  /*1db90*/  LOP3.LUT P1, R3, R2, 0x1f, RZ, 0xc0, !PT ;  /* 0x0000001f02037812 */ /* 0x004fe2000782c0ff */
[----:B------:R-:W-:Y:S03]  /*1dba0*/  BSSY.RECONVERGENT B0, `(.L_x_340) ;  /* 0x0000004000007945 */ /* 0x000fe60003800200 */
[----:B------:R-:W-:-:S13]  /*1dbb0*/  PLOP3.LUT P1, PT, P1, P0, PT, 0x8f, 0xf8 ;  /* 0x0000000000f8781c */ /* 0x000fda0000f21177 */
[----:B------:R-:W-:Y:S05]  /*1dbc0*/  @P1 BRA `(.L_x_341) ;  /* 0x0000000000041947 */ /* 0x000fea0003800000 */
[----:B------:R-:W-:Y:S05]  /*1dbd0*/  BPT.TRAP 0x1 ;  /* 0x000000040000795c */ /* 0x000fea0000300000 */
.L_x_341:
[----:B------:R-:W-:Y:S05]  /*1dbe0*/  BSYNC.RECONVERGENT B0 ;  /* 0x0000000000007941 */ /* 0x000fea0003800200 */
.L_x_340:
[----:B------:R-:W2:Y:S01]  /*1dbf0*/  LDCU.64 UR4, c[0x0][0x348] ;  /* 0x00006900ff0477ac */ /* 0x000ea20008000a00 */
[----:B------:R-:W-:Y:S01]  /*1dc00*/  BSSY.RECONVERGENT B0, `(.L_x_342) ;  /* 0x0000021000007945 */ /* 0x000fe20003800200 */
[----:B------:R-:W-:Y:S02]  /*1dc10*/  UIADD3 UR16, UPT, UPT, UR8, 0x20000, URZ ;  /* 0x0002000008107890 */ /* 0x000fe4000fffe0ff */
[----:B------:R-:W-:Y:S02]  /*1dc20*/  UIADD3 UR17, UPT, UPT, UR8, 0x38020, URZ ;  /* 0x0003802008117890 */ /* 0x000fe4000fffe0ff */
[----:B------:R-:W-:Y:S02]  /*1dc30*/  UIADD3 UR32, UPT, UPT, UR8, 0x22000, URZ ;  /* 0x0002200008207890 */ /* 0x000fe4000fffe0ff */
[----:B------:R-:W-:Y:S02]  /*1dc40*/  UIADD3 UR24, UPT, UPT, UR8, 0x24000, URZ ;  /* 0x0002400008187890 */ /* 0x000fe4000fffe0ff */
[----:B------:R-:W-:Y:S01]  /*1dc50*/  UIADD3 UR48, UPT, UPT, UR8, 0x26000, URZ ;  /* 0x0002600008307890 */ /* 0x000fe2000fffe0ff */
[----:B------:R-:W-:Y:S01]  /*1dc60*/  UMOV UR19, URZ ;  /* 0x000000ff00137c82 */ /* 0x000fe20008000000 */
[----:B------:R-:W-:Y:S01]  /*1dc70*/  UMOV UR6, 0x0 ;  /* 0x0000000000067882 */ /* 0x000fe20000000000 */
[----:B------:R-:W-:Y:S01]  /*1dc80*/  UMOV UR7, 0x10000000 ;  /* 0x1000000000077882 */ /* 0x000fe20000000000 */
[----:B------:R-:W-:Y:S01]  /*1dc90*/  UMOV UR18, URZ ;  /* 0x000000ff00127c82 */ /* 0x000fe20008000000 */
[----:B--2---:R-:W-:Y:S01]  /*1dca0*/  UIADD3 UR4, UP1, UPT, UR4, 0x180, URZ ;  /* 0x0000018004047890 */ /* 0x004fe2000ff3e0ff */
[----:B------:R-:W-:Y:S01]  /*1dcb0*/  UMOV UR20, UR52 ;  /* 0x0000003400147c82 */ /* 0x000fe20008000000 */
[----:B------:R-:W-:-:S02]  /*1dcc0*/  UMOV UR21, UR53 ;  /* 0x0000003500157c82 */ /* 0x000fc40008000000 */
[----:B------:R-:W-:Y:S01]  /*1dcd0*/  UIADD3.X UR5, UPT, UPT, URZ, UR5, URZ, UP1, !UPT ;  /* 0x00000005ff057290 */ /* 0x000fe20008ffe4ff */
[----:B------:R-:W-:Y:S01]  /*1dce0*/  UMOV UR34, 0x40 ;  /* 0x0000004000227882 */ /* 0x000fe20000000000 */
[----:B------:R-:W-:Y:S01]  /*1dcf0*/  UMOV UR36, UR52 ;  /* 0x0000003400247c82 */ /* 0x000fe20008000000 */
[----:B------:R-:W-:Y:S01]  /*1dd00*/  UMOV UR37, UR53 ;  /* 0x0000003500257c82 */ /* 0x000fe20008000000 */
[----:B------:R-:W-:Y:S01]  /*1dd10*/  UMOV UR33, UR17 ;  /* 0x0000001100217c82 */ /* 0x000fe20008000000 */
[----:B------:R-:W-:Y:S01]  /*1dd20*/  UMOV UR35, UR19 ;  /* 0x0000001300237c82 */ /* 0x000fe20008000000 */
[----:B------:R-:W-:Y:S01]  /*1dd30*/  UMOV UR26, 0x80 ;  /* 0x00000080001a7882 */ /* 0x000fe20000000000 */
[----:B------:R-:W-:Y:S01]  /*1dd40*/  UMOV UR28, UR52 ;  /* 0x00000034001c7c82 */ /* 0x000fe20008000000 */
[----:B------:R-:W-:Y:S01]  /*1dd50*/  UMOV UR29, UR53 ;  /* 0x00000035001d7c82 */ /* 0x000fe20008000000 */
[----:B------:R2:W-:Y:S01]  /*1dd60*/  UTMALDG.4D [UR16], [UR4], desc[UR6] ;  /* 0x00000610040075b4 */ /* 0x0005e20008019000 */
[----:B------:R-:W-:Y:S01]  /*1dd70*/  UMOV UR25, UR17 ;  /* 0x0000001100197c82 */ /* 0x000fe20008000000 */
[----:B------:R-:W-:Y:S01]  /*1dd80*/  UMOV UR27, UR19 ;  /* 0x00000013001b7c82 */ /* 0x000fe20008000000 */
[----:B------:R-:W-:Y:S01]  /*1dd90*/  UMOV UR50, 0xc0 ;  /* 0x000000c000327882 */ /* 0x000fe20000000000 */
[----:B------:R-:W-:Y:S01]  /*1dda0*/  UMOV UR49, UR17 ;  /* 0x0000001100317c82 */ /* 0x000fe20008000000 */
[----:B------:R-:W-:Y:S01]  /*1ddb0*/  UMOV UR51, UR19 ;  /* 0x0000001300337c82 */ /* 0x000fe20008000000 */
[----:B------:R2:W-:Y:S01]  /*1ddc0*/  UTMALDG.4D [UR32], [UR4], desc[UR6] ;  /* 0x00000620040075b4 */ /* 0x0005e20008019000 */
[----:B------:R2:W-:Y:S01]  /*1ddd0*/  UTMALDG.4D [UR24], [UR4], desc[UR6] ;  /* 0x00000618040075b4 */ /* 0x0005e20008019000 */
[----:B------:R2:W-:Y:S02]  /*1dde0*/  UTMALDG.4D [UR48], [UR4], desc[UR6] ;  /* 0x00000630040075b4 */ /* 0x0005e40008019000 */
[----:B--2---:R-:W-:Y:S05]  /*1ddf0*/  @!P3 BRA `(.L_x_343) ;  /* 0x000000000004b947 */ /* 0x004fea0003800000 */
[----:B------:R-:W-:Y:S05]  /*1de00*/  BPT.TRAP 0x1 ;  /* 0x000000040000795c */ /* 0x000fea0000300000 */
.L_x_343:
[----:B------:R-:W-:Y:S05]  /*1de10*/  BSYNC.RECONVERGENT B0 ;  /* 0x0000000000007941 */ /* 0x000fea0003800200 */
.L_x_342:
[----:B------:R-:W2:Y:S01]  /*1de20*/  SYNCS.PHASECHK.TRANS64.TRYWAIT P1, [UR8+0x38018], R5 ;  /* 0x03801805ff0075a7 */ /* 0x000ea20008021108 */
[----:B------:R-:W-:Y:S01]  /*1de30*/  @!P0 MOV R2, 0x10000 ;  /* 0x0001000000028802 */ /* 0x000fe20000000f00 */
[----:B--2---:R-:W-:Y:S06]  /*1de40*/  @!P1 BRA `(.L_x_344) ;  /* 0x0000005800ec9947 */ /* 0x004fec0003800000 */
.L_x_456:
[----:B------:R2:W-:Y:S01]  /*1de50*/  @!P0 SYNCS.ARRIVE.TRANS64 RZ, [UR8+0x38008], R2 ;  /* 0x03800802ffff89a7 */ /* 0x0005e20008000008 */
[----:B------:R-:W-:Y:S04]  /*1de60*/  BSSY.RECONVERGENT B0, `(.L_x_345) ;  /* 0x0000003000007945 */ /* 0x000fe80003800200 */
[----:B------:R-:W-:Y:S05]  /*1de70*/  @!P5 BRA `(.L_x_346) ;  /* 0x000000000004d947 */ /* 0x000fea0003800000 */
[----:B------:R-:W-:Y:S05]  /*1de80*/  BPT.TRAP 0x1 ;  /* 0x000000040000795c */ /* 0x000fea0000300000 */
.L_x_346:
[----:B------:R-:W-:Y:S05]  /*1de90*/  BSYNC.RECONVERGENT B0 ;  /* 0x0000000000007941 */ /* 0x000fea0003800200 */
.L_x_345:
[----:B------:R-:W-:Y:S01]  /*1dea0*/  ISETP.EQ.OR P3, PT, R3, RZ, P0 ;  /* 0x000000ff0300720c */ /* 0x000fe20000762670 */
[----:B------:R-:W-:-:S12]  /*1deb0*/  BSSY.RECONVERGENT B0, `(.L_x_347) ;  /* 0x0000003000007945 */ /* 0x000fd80003800200 */
[----:B------:R-:W-:Y:S05]  /*1dec0*/  @P3 BRA `(.L_x_348) ;  /* 0x0000000000043947 */ /* 0x000fea0003800000 */
[----:B------:R-:W-:Y:S05]  /*1ded0*/  BPT.TRAP 0x1 ;  /* 0x000000040000795c */ /* 0x000fea0000300000 */
.L_x_348:
[----:B------:R-:W-:Y:S05]  /*1dee0*/  BSYNC.RECONVERGENT B0 ;  /* 0x0000000000007941 */ /* 0x000fea0003800200 */
.L_x_347:
[----:B------:R-:W3:Y:S01]  /*1def0*/  LDCU.64 UR4, c[0x0][0x348] ;  /* 0x00006900ff0477ac */ /* 0x000ee20008000a00 */
        /* <DEDUP_REMOVED lines=8> */
[----:B---3--:R-:W-:Y:S01]  /*1df80*/  UIADD3 UR4, UP1, UPT, UR4, 0x80, URZ ;  /* 0x0000008004047890 */ /* 0x008fe2000ff3e0ff */
[----:B------:R-:W-:Y:S01]  /*1df90*/  UMOV UR42, URZ ;  /* 0x000000ff002a7c82 */ /* 0x000fe20008000000 */
[----:B------:R-:W-:-:S02]  /*1dfa0*/  UMOV UR44, UR12 ;  /* 0x0000000c002c7c82 */ /* 0x000fc40008000000 */
[----:B------:R-:W-:Y:S01]  /*1dfb0*/  UIADD3.X UR5, UPT, UPT, URZ, UR5, URZ, UP1, !UPT ;  /* 0x00000005ff057290 */ /* 0x000fe20008ffe4ff */
[----:B------:R-:W-:Y:S01]  /*1dfc0*/  UMOV UR45, UR52 ;  /* 0x00000034002d7c82 */ /* 0x000fe20008000000 */
[----:B------:R-:W-:Y:S01]  /*1dfd0*/  UMOV UR46, UR53 ;  /* 0x00000035002e7c82 */ /* 0x000fe20008000000 */
[----:B------:R-:W-:Y:S01]  /*1dfe0*/  UMOV UR34, 0x40 ;  /* 0x0000004000227882 */ /* 0x000fe20000000000 */
[----:B------:R-:W-:Y:S01]  /*1dff0*/  UMOV UR36, UR12 ;  /* 0x0000000c00247c82 */ /* 0x000fe20008000000 */
[----:B------:R-:W-:Y:S01]  /*1e000*/  UMOV UR37, UR52 ;  /* 0x0000003400257c82 */ /* 0x000fe20008000000 */
[----:B------:R-:W-:Y:S01]  /*1e010*/  UMOV UR38, UR53 ;  /* 0x0000003500267c82 */ /* 0x000fe20008000000 */
[----:B------:R-:W-:Y:S01]  /*1e020*/  UMOV UR33, UR41 ;  /* 0x0000002900217c82 */ /* 0x000fe20008000000 */
[----:B------:R-:W-:Y:S01]  /*1e030*/  UMOV UR35, UR43 ;  /* 0x0000002b00237c82 */ /* 0x000fe20008000000 */
[----:B------:R-:W-:Y:S01]  /*1e040*/  UMOV UR26, 0x80 ;  /* 0x00000080001a7882 */ /* 0x000fe20000000000 */
[----:B------:R-:W-:Y:S01]  /*1e050*/  UMOV UR28, UR12 ;  /* 0x0000000c001c7c82 */ /* 0x000fe20008000000 */
[----:B------:R-:W-:Y:S01]  /*1e060*/  UMOV UR29, UR52 ;  /* 0x00000034001d7c82 */ /* 0x000fe20008000000 */
[----:B------:R-:W-:Y:S01]  /*1e070*/  UMOV UR30, UR53 ;  /* 0x00000035001e7c82 */ /* 0x000fe20008000000 */
[----:B------:R3:W-:Y:S01]  /*1e080*/  UTMALDG.5D [UR40], [UR4], desc[UR6] ;  /* 0x00000628040075b4 */ /* 0x0007e20008021000 */
        /* <DEDUP_REMOVED lines=9> */
[----:B------:R3:W-:Y:S01]  /*1e120*/  UTMALDG.5D [UR24], [UR4], desc[UR6] ;  /* 0x00000618040075b4 */ /* 0x0007e20008021000 */
[----:B------:R3:W-:Y:S02]  /*1e130*/  UTMALDG.5D [UR16], [UR4], desc[UR6] ;  /* 0x00000610040075b4 */ /* 0x0007e40008021000 */
[----:B---3--:R-:W-:Y:S05]  /*1e140*/  BRA.U !UP0, `(.L_x_349) ;  /* 0x0000000108047547 */ /* 0x008fea000b800000 */
[----:B------:R-:W-:Y:S05]  /*1e150*/  BPT.TRAP 0x1 ;  /* 0x000000040000795c */ /* 0x000fea0000300000 */
.L_x_349:
[----:B------:R-:W3:Y:S01]  /*1e160*/  SYNCS.PHASECHK.TRANS64.TRYWAIT P1, [UR8+0x38040], R5 ;  /* 0x03804005ff0075a7 */ /* 0x000ee20008021108 */
[----:B--2---:R-:W-:Y:S01]  /*1e170*/  @!P0 MOV R2, 0x8000 ;  /* 0x0000800000028802 */ /* 0x004fe20000000f00 */
[----:B---3--:R-:W-:Y:S06]  /*1e180*/  @!P1 BRA `(.L_x_350) ;  /* 0x0000005800349947 */ /* 0x008fec0003800000 */
.L_x_458:
[----:B------:R2:W-:Y:S01]  /*1e190*/  @!P0 SYNCS.ARRIVE.TRANS64 RZ, [UR8+0x38028], R2 ;  /* 0x03802802ffff89a7 */ /* 0x0005e20008000008 */
[----:B------:R-:W-:Y:S05]  /*1e1a0*/  BRA.U !UP2, `(.L_x_351) ;  /* 0x000000010a047547 */ /* 0x000fea000b800000 */
[----:B------:R-:W-:Y:S05]  /*1e1b0*/  BPT.TRAP 0x1 ;  /* 0x000000040000795c */ /* 0x000fea0000300000 */
.L_x_351:
[----:B------:R-:W-:Y:S04]  /*1e1c0*/  BSSY.RECONVERGENT B0, `(.L_x_352) ;  /* 0x0000003000007945 */ /* 0x000fe80003800200 */
[----:B------:R-:W-:Y:S05]  /*1e1d0*/  @P3 BRA `(.L_x_353) ;  /* 0x0000000000043947 */ /* 0x000fea0003800000 */
[----:B------:R-:W-:Y:S05]  /*1e1e0*/  BPT.TRAP 0x1 ;  /* 0x000000040000795c */ /* 0x000fea0000300000 */
.L_x_353:
[----:B------:R-:W-:Y:S05]  /*1e1f0*/  BSYNC.RECONVERGENT B0 ;  /* 0x0000000000007941 */ /* 0x000fea0003800200 */
.L_x_352:
[----:B------:R-:W3:Y:S01]  /*1e200*/  LDCU.64 UR4, c[0x0][0x348] ;  /* 0x00006900ff0477ac */ /* 0x000ee20008000a00 */
        /* <DEDUP_REMOVED lines=9> */
[----:B---3--:R-:W-:Y:S01]  /*1e2a0*/  UIADD3 UR4, UP1, UPT, UR4, 0x280, URZ ;  /* 0x0000028004047890 */ /* 0x008fe2000ff3e0ff */
[----:B------:R-:W-:Y:S01]  /*1e2b0*/  UMOV UR36, UR52 ;  /* 0x0000003400247c82 */ /* 0x000fe20008000000 */
[----:B------:R-:W-:-:S02]  /*1e2c0*/  UMOV UR37, UR53 ;  /* 0x0000003500257c82 */ /* 0x000fc40008000000 */
[----:B------:R-:W-:Y:S01]  /*1e2d0*/  UIADD3.X UR5, UPT, UPT, URZ, UR5, URZ, UP1, !UPT ;  /* 0x00000005ff057290 */ /* 0x000fe20008ffe4ff */
[----:B------:R-:W-:Y:S01]  /*1e2e0*/  UMOV UR50, 0x40 ;  /* 0x0000004000327882 */ /* 0x000fe20000000000 */
[----:B------:R-:W-:Y:S01]  /*1e2f0*/  UMOV UR49, UR33 ;  /* 0x0000002100317c82 */ /* 0x000fe20008000000 */
[----:B------:R-:W-:Y:S01]  /*1e300*/  UMOV UR51, UR35 ;  /* 0x0000002300337c82 */ /* 0x000fe20008000000 */
[----:B------:R-:W-:Y:S01]  /*1e310*/  UMOV UR26, 0x80 ;  /* 0x00000080001a7882 */ /* 0x000fe20000000000 */
[----:B------:R-:W-:Y:S01]  /*1e320*/  UMOV UR28, UR52 ;  /* 0x00000034001c7c82 */ /* 0x000fe20008000000 */
[----:B------:R-:W-:Y:S01]  /*1e330*/  UMOV UR29, UR53 ;  /* 0x00000035001d7c82 */ /* 0x000fe20008000000 */
[----:B------:R-:W-:Y:S02]  /*1e340*/  UMOV UR25, UR33 ;  /* 0x0000002100197c82 */ /* 0x000fe40008000000 */
[----:B------:R3:W-:Y:S01]  /*1e350*/  UTMALDG.4D [UR32], [UR4], desc[UR6] ;  /* 0x00000620040075b4 */ /* 0x0007e20008019000 */
[----:B------:R-:W-:Y:S01]  /*1e360*/  UMOV UR27, UR35 ;  /* 0x00000023001b7c82 */ /* 0x000fe20008000000 */
[----:B------:R-:W-:Y:S01]  /*1e370*/  UMOV UR18, 0xc0 ;  /* 0x000000c000127882 */ /* 0x000fe20000000000 */
[----:B------:R-:W-:Y:S01]  /*1e380*/  UMOV UR20, UR52 ;  /* 0x0000003400147c82 */ /* 0x000fe20008000000 */
[----:B------:R-:W-:Y:S01]  /*1e390*/  UMOV UR21, UR53 ;  /* 0x0000003500157c82 */ /* 0x000fe20008000000 */
[----:B------:R-:W-:Y:S01]  /*1e3a0*/  UMOV UR17, UR33 ;  /* 0x0000002100117c82 */ /* 0x000fe20008000000 */
[----:B------:R-:W-:Y:S01]  /*1e3b0*/  UMOV UR19, UR35 ;  /* 0x0000002300137c82 */ /* 0x000fe20008000000 */
[----:B------:R3:W-:Y:S01]  /*1e3c0*/  UTMALDG.4D [UR48], [UR4], desc[UR6] ;  /* 0x00000630040075b4 */ /* 0x0007e20008019000 */
[----:B------:R3:W-:Y:S01]  /*1e3d0*/  UTMALDG.4D [UR24], [UR4], desc[UR6] ;  /* 0x00000618040075b4 */ /* 0x0007e20008019000 */
[----:B------:R3:W-:Y:S01]  /*1e3e0*/  UTMALDG.4D [UR16], [UR4], desc[UR6] ;  /* 0x00000610040075b4 */ /* 0x0007e20008019000 */
[----:B------:R-:W-:Y:S01]  /*1e3f0*/  NOP ;  /* 0x0000000000007918 */ /* 0x000fe20000000000 */
[----:B------:R-:W-:-:S06]  /*1e400*/  UISETP.GE.AND UP1, UPT, UR23, 0x41, UPT ;  /* 0x000000411700788c */ /* 0x000fcc000bf26270 */
[----:B------:R-:W-:-:S13]  /*1e410*/  PLOP3.LUT P1, PT, PT, PT, UP1, 0x80, 0x8 ;  /* 0x000000000008781c */ /* 0x000fda0003f2f018 */
[----:B---3--:R-:W-:Y:S05]  /*1e420*/  @!P1 EXIT ;  /* 0x000000000000994d */ /* 0x008fea0003800000 */
[----:B------:R-:W-:Y:S01]  /*1e430*/  UIADD3 UR5, UPT, UPT, UR23, 0x3f, URZ ;  /* 0x0000003f17057890 */ /* 0x000fe2000fffe0ff */
[----:B------:R-:W3:Y:S03]  /*1e440*/  LDCU.64 UR14, c[0x0][0x348] ;  /* 0x00006900ff0e77ac */ /* 0x000ee60008000a00 */
[----:B------:R-:W-:Y:S01]  /*1e450*/  USHF.R.S32.HI UR4, URZ, 0x1f, UR5 ;  /* 0x0000001fff047899 */ /* 0x000fe20008011405 */
[----:B------:R-:W-:Y:S01]  /*1e460*/  UMOV UR9, 0x1 ;  /* 0x0000000100097882 */ /* 0x000fe20000000000 */
[----:B------:R-:W-:Y:S02]  /*1e470*/  UMOV UR43, 0x40 ;  /* 0x00000040002b7882 */ /* 0x000fe40000000000 */
[----:B------:R-:W-:-:S04]  /*1e480*/  ULEA.HI UR4, UR4, UR5, URZ, 0x6 ;  /* 0x0000000504047291 */ /* 0x000fc8000f8f30ff */
[----:B------:R-:W-:-:S04]  /*1e490*/  USHF.R.S32.HI UR4, URZ, 0x6, UR4 ;  /* 0x00000006ff047899 */ /* 0x000fc80008011404 */
[----:B------:R-:W-:-:S04]  /*1e4a0*/  UISETP.LT.AND UP1, UPT, UR4, 0x2, UPT ;  /* 0x000000020400788c */ /* 0x000fc8000bf21270 */
[----:B------:R-:W-:Y:S02]  /*1e4b0*/  USEL UR5, UR4, 0x2, UP1 ;  /* 0x0000000204057887 */ /* 0x000fe40008800000 */
[----:B------:R-:W-:Y:S02]  /*1e4c0*/  UISETP.GE.U32.AND UP1, UPT, UR23, 0x81, UPT ;  /* 0x000000811700788c */ /* 0x000fe4000bf26070 */
[----:B------:R-:W-:-:S03]  /*1e4d0*/  UIADD3 UR11, UPT, UPT, UR4, 0x1, -UR5 ;  /* 0x00000001040b7890 */ /* 0x000fc6000fffe805 */
[----:B------:R-:W-:-:S04]  /*1e4e0*/  UMOV UR5, 0x2 ;  /* 0x0000000200057882 */ /* 0x000fc80000000000 */
[----:B---3--:R-:W-:Y:S05]  /*1e4f0*/  BRA.U !UP1, `(.L_x_354) ;  /* 0x0000000d096c7547 */ /* 0x008fea000b800000 */
[----:B------:R-:W-:Y:S01]  /*1e500*/  ULOP3.LUT UR4, UR11, 0xfffffffe, URZ, 0xc0, !UPT ;  /* 0xfffffffe0b047892 */ /* 0x000fe2000f8ec0ff */
[----:B------:R-:W-:Y:S01]  /*1e510*/  UMOV UR9, 0x1 ;  /* 0x0000000100097882 */ /* 0x000fe20000000000 */
[----:B------:R-:W-:Y:S02]  /*1e520*/  UMOV UR5, 0x2 ;  /* 0x0000000200057882 */ /* 0x000fe40000000000 */
[----:B------:R-:W-:Y:S01]  /*1e530*/  UIADD3 UR10, UPT, UPT, -UR4, URZ, URZ ;  /* 0x000000ff040a7290 */ /* 0x000fe2000fffe1ff */
[----:B------:R-:W-:-:S11]  /*1e540*/  UMOV UR43, 0x80 ;  /* 0x00000080002b7882 */ /* 0x000fd60000000000 */
.L_x_375:
[----:B-1----:R-:W-:Y:S05]  /*1e550*/  BRA.U !UP0, `(.L_x_355) ;  /* 0x0000000108047547 */ /* 0x002fea000b800000 */
[----:B------:R-:W-:Y:S05]  /*1e560*/  BPT.TRAP 0x1 ;  /* 0x000000040000795c */ /* 0x000fea0000300000 */
.L_x_355:
[----:B------:R-:W3:Y:S01]  /*1e570*/  S2UR UR8, SR_CgaCtaId ;  /* 0x00000000000879c3 */ /* 0x000ee20000008800 */
[----:B------:R-:W-:Y:S01]  /*1e580*/  UMOV UR4, 0x400 ;  /* 0x0000040000047882 */ /* 0x000fe20000000000 */
[----:B------:R-:W-:Y:S01]  /*1e590*/  IMAD.U32 R3, RZ, RZ, UR9 ;  /* 0x00000009ff037e24 */ /* 0x000fe2000f8e00ff */
[----:B--2---:R-:W-:-:S04]  /*1e5a0*/  @!P0 MOV R2, 0x8000 ;  /* 0x0000800000028802 */ /* 0x004fc80000000f00 */
[----:B------:R-:W-:Y:S01]  /*1e5b0*/  SHF.L.U32 R3, R3, 0x1f, RZ ;  /* 0x0000001f03037819 */ /* 0x000fe200000006ff */
[----:B---3--:R-:W-:-:S04]  /*1e5c0*/  ULEA UR8, UR8, UR4, 0x18 ;  /* 0x0000000408087291 */ /* 0x008fc8000f8ec0ff */
[----:B------:R-:W-:-:S09]  /*1e5d0*/  ULEA UR49, UR5, UR8, 0x3 ;  /* 0x0000000805317291 */ /* 0x000fd2000f8e18ff */
[----:B------:R-:W2:Y:S02]  /*1e5e0*/  SYNCS.PHASECHK.TRANS64.TRYWAIT P1, [UR49+0x38038], R3 ;  /* 0x03803803ff0075a7 */ /* 0x000ea40008021131 */
[----:B--2---:R-:W-:Y:S05]  /*1e5f0*/  @!P1 BRA `(.L_x_356) ;  /* 0x0000005400309947 */ /* 0x004fea0003800000 */
.L_x_460:
[----:B------:R2:W-:Y:S01]  /*1e600*/  @!P0 SYNCS.ARRIVE.TRANS64 RZ, [UR49+0x38020], R2 ;  /* 0x03802002ffff89a7 */ /* 0x0005e20008000031 */
[----:B------:R-:W-:Y:S05]  /*1e610*/  BRA.U !UP2, `(.L_x_357) ;  /* 0x000000010a047547 */ /* 0x000fea000b800000 */
[----:B------:R-:W-:Y:S05]  /*1e620*/  BPT.TRAP 0x1 ;  /* 0x000000040000795c */ /* 0x000fea0000300000 */
.L_x_357:
[----:B------:R-:W-:Y:S04]  /*1e630*/  BSSY.RECONVERGENT B0, `(.L_x_358) ;  /* 0x0000003000007945 */ /* 0x000fe80003800200 */
[----:B------:R-:W-:Y:S05]  /*1e640*/  @P3 BRA `(.L_x_359) ;  /* 0x0000000000043947 */ /* 0x000fea0003800000 */
[----:B------:R-:W-:Y:S05]  /*1e650*/  BPT.TRAP 0x1 ;  /* 0x000000040000795c */ /* 0x000fea0000300000 */
.L_x_359:
[----:B------:R-:W-:Y:S05]  /*1e660*/  BSYNC.RECONVERGENT B0 ;  /* 0x0000000000007941 */ /* 0x000fea0003800200 */
.L_x_358:
[----:B------:R-:W-:Y:S02]  /*1e670*/  ULEA UR16, UR5, UR8, 0xf ;  /* 0x0000000805107291 */ /* 0x000fe4000f8e78ff */
[----:B------:R-:W-:Y:S02]  /*1e680*/  UIADD3 UR6, UP1, UPT, UR14, 0x180, URZ ;  /* 0x000001800e067890 */ /* 0x000fe4000ff3e0ff */
[----:B------:R-:W-:Y:S02]  /*1e690*/  UIADD3 UR51, UPT, UPT, UR43, -0x40, URZ ;  /* 0xffffffc02b337890 */ /* 0x000fe4000fffe0ff */
[----:B------:R-:W-:Y:S02]  /*1e6a0*/  UIADD3 UR49, UPT, UPT, UR49, 0x38020, URZ ;  /* 0x0003802031317890 */ /* 0x000fe4000fffe0ff */
[----:B------:R-:W-:Y:S02]  /*1e6b0*/  UIADD3 UR48, UPT, UPT, UR16, 0x20000, URZ ;  /* 0x0002000010307890 */ /* 0x000fe4000fffe0ff */
[----:B------:R-:W-:-:S02]  /*1e6c0*/  UIADD3.X UR7, UPT, UPT, URZ, UR15, URZ, UP1, !UPT ;  /* 0x0000000fff077290 */ /* 0x000fc40008ffe4ff */
[----:B------:R-:W-:Y:S02]  /*1e6d0*/  UIADD3 UR32, UPT, UPT, UR16, 0x22000, URZ ;  /* 0x0002200010207890 */ /* 0x000fe4000fffe0ff */
[----:B------:R-:W-:Y:S02]  /*1e6e0*/  UIADD3 UR24, UPT, UPT, UR16, 0x24000, URZ ;  /* 0x0002400010187890 */ /* 0x000fe4000fffe0ff */
[----:B------:R-:W-:Y:S01]  /*1e6f0*/  UIADD3 UR16, UPT, UPT, UR16, 0x26000, URZ ;  /* 0x0002600010107890 */ /* 0x000fe2000fffe0ff */
[----:B------:R-:W-:Y:S01]  /*1e700*/  UMOV UR12, 0x0 ;  /* 0x00000000000c7882 */ /* 0x000fe20000000000 */
[----:B------:R-:W-:Y:S01]  /*1e710*/  UMOV UR13, 0x10000000 ;  /* 0x10000000000d7882 */ /* 0x000fe20000000000 */
[----:B------:R-:W-:Y:S01]  /*1e720*/  UMOV UR50, URZ ;  /* 0x000000ff00327c82 */ /* 0x000fe20008000000 */
        /* <DEDUP_REMOVED lines=14> */
[----:B------:R-:W-:Y:S01]  /*1e810*/  UMOV UR17, UR49 ;  /* 0x0000003100117c82 */ /* 0x000fe20008000000 */
[----:B------:R-:W-:Y:S01]  /*1e820*/  UMOV UR19, UR51 ;  /* 0x0000003300137c82 */ /* 0x000fe20008000000 */
[----:B------:R3:W-:Y:S01]  /*1e830*/  UTMALDG.4D [UR32], [UR6], desc[UR12] ;  /* 0x00000c20060075b4 */ /* 0x0007e20008019000 */
[----:B------:R-:W-:-:S04]  /*1e840*/  UIADD3 UR5, UPT, UPT, UR5, 0x1, URZ ;  /* 0x0000000105057890 */ /* 0x000fc8000fffe0ff */
[----:B------:R-:W-:Y:S01]  /*1e850*/  UISETP.NE.AND UP1, UPT, UR5, 0x3, UPT ;  /* 0x000000030500788c */ /* 0x000fe2000bf25270 */
[----:B------:R3:W-:Y:S03]  /*1e860*/  UTMALDG.4D [UR24], [UR6], desc[UR12] ;  /* 0x00000c18060075b4 */ /* 0x0007e60008019000 */
[----:B------:R-:W-:Y:S02]  /*1e870*/  USEL UR4, URZ, 0x1, UP1 ;  /* 0x00000001ff047887 */ /* 0x000fe40008800000 */
[----:B------:R-:W-:Y:S02]  /*1e880*/  USEL UR5, UR5, URZ, UP1 ;  /* 0x000000ff05057287 */ /* 0x000fe40008800000 */
[----:B------:R-:W-:Y:S01]  /*1e890*/  ULOP3.LUT UR9, UR9, UR4, URZ, 0x3c, !UPT ;  /* 0x0000000409097292 */ /* 0x000fe2000f8e3cff */
[----:B------:R3:W-:Y:S02]  /*1e8a0*/  UTMALDG.4D [UR16], [UR6], desc[UR12] ;  /* 0x00000c10060075b4 */ /* 0x0007e40008019000 */
[----:B---3--:R-:W-:Y:S09]  /*1e8b0*/  BRA.U !UP0, `(.L_x_360) ;  /* 0x0000000108047547 */ /* 0x008ff2000b800000 */
[----:B------:R-:W-:Y:S05]  /*1e8c0*/  BPT.TRAP 0x1 ;  /* 0x000000040000795c */ /* 0x000fea0000300000 */
.L_x_360:
[----:B------:R-:W-:Y:S01]  /*1e8d0*/  ULEA UR49, UR5, UR8, 0x3 ;  /* 0x0000000805317291 */ /* 0x000fe2000f8e18ff */
[----:B-1----:R-:W-:Y:S01]  /*1e8e0*/  IMAD.U32 R3, RZ, RZ, UR9 ;  /* 0x00000009ff037e24 */ /* 0x002fe2000f8e00ff */
[----:B--2---:R-:W-:-:S04]  /*1e8f0*/  @!P0 MOV R2, 0x8000 ;  /* 0x0000800000028802 */ /* 0x004fc80000000f00 */
[----:B------:R-:W-:-:S04]  /*1e900*/  SHF.L.U32 R3, R3, 0x1f, RZ ;  /* 0x0000001f03037819 */ /* 0x000fc800000006ff */
[----:B------:R-:W1:Y:S02]  /*1e910*/  SYNCS.PHASECHK.TRANS64.TRYWAIT P1, [UR49+0x38038], R3 ;  /* 0x03803803ff0075a7 */ /* 0x000e640008021131 */
[----:B-1----:R-:W-:Y:S05]  /*1e920*/  @!P1 BRA `(.L_x_361) ;  /* 0x00000050007c9947 */ /* 0x002fea0003800000 */
.L_x_462:
[----:B------:R2:W-:Y:S01]  /*1e930*/  @!P0 SYNCS.ARRIVE.TRANS64 RZ, [UR49+0x38020], R2 ;  /* 0x03802002ffff89a7 */ /* 0x0005e20008000031 */
[----:B------:R-:W-:Y:S05]  /*1e940*/  BRA.U !UP2, `(.L_x_362) ;  /* 0x000000010a047547 */ /* 0x000fea000b800000 */
[----:B------:R-:W-:Y:S05]  /*1e950*/  BPT.TRAP 0x1 ;  /* 0x000000040000795c */ /* 0x000fea0000300000 */
.L_x_362:
[----:B------:R-:W-:Y:S04]  /*1e960*/  BSSY.RECONVERGENT B0, `(.L_x_363) ;  /* 0x0000003000007945 */ /* 0x000fe80003800200 */
[----:B------:R-:W-:Y:S05]  /*1e970*/  @P3 BRA `(.L_x_364) ;  /* 0x0000000000043947 */ /* 0x000fea0003800000 */
[----:B------:R-:W-:Y:S05]  /*1e980*/  BPT.TRAP 0x1 ;  /* 0x000000040000795c */ /* 0x000fea0000300000 */
.L_x_364:
[----:B------:R-:W-:Y:S05]  /*1e990*/  BSYNC.RECONVERGENT B0 ;  /* 0x0000000000007941 */ /* 0x000fea0003800200 */
.L_x_363:
        /* <DEDUP_REMOVED lines=38> */
.L_x_365:
[----:B------:R-:W-:Y:S01]  /*1ec00*/  ULEA UR41, UR5, UR8, 0x3 ;  /* 0x0000000805297291 */ /* 0x000fe2000f8e18ff */
[----:B-1----:R-:W-:Y:S01]  /*1ec10*/  IMAD.U32 R3, RZ, RZ, UR9 ;  /* 0x00000009ff037e24 */ /* 0x002fe2000f8e00ff */
[----:B--2---:R-:W-:-:S04]  /*1ec20*/  @!P0 MOV R2, 0x8000 ;  /* 0x0000800000028802 */ /* 0x004fc80000000f00 */
[----:B------:R-:W-:-:S04]  /*1ec30*/  SHF.L.U32 R3, R3, 0x1f, RZ ;  /* 0x0000001f03037819 */ /* 0x000fc800000006ff */
[----:B------:R-:W1:Y:S02]  /*1ec40*/  SYNCS.PHASECHK.TRANS64.TRYWAIT P1, [UR41+0x38038], R3 ;  /* 0x03803803ff0075a7 */ /* 0x000e640008021129 */
[----:B-1----:R-:W-:Y:S05]  /*1ec50*/  @!P1 BRA `(.L_x_366) ;  /* 0x0000004c00c89947 */ /* 0x002fea0003800000 */
.L_x_464:
[----:B------:R2:W-:Y:S01]  /*1ec60*/  @!P0 SYNCS.ARRIVE.TRANS64 RZ, [UR41+0x38020], R2 ;  /* 0x03802002ffff89a7 */ /* 0x0005e20008000029 */
[----:B------:R-:W-:Y:S05]  /*1ec70*/  BRA.U !UP2, `(.L_x_367) ;  /* 0x000000010a047547 */ /* 0x000fea000b800000 */
[----:B------:R-:W-:Y:S05]  /*1ec80*/  BPT.TRAP 0x1 ;  /* 0x000000040000795c */ /* 0x000fea0000300000 */
.L_x_367:
[----:B------:R-:W-:Y:S04]  /*1ec90*/  BSSY.RECONVERGENT B0, `(.L_x_368) ;  /* 0x0000003000007945 */ /* 0x000fe80003800200 */
[----:B------:R-:W-:Y:S05]  /*1eca0*/  @P3 BRA `(.L_x_369) ;  /* 0x0000000000043947 */ /* 0x000fea0003800000 */
[----:B------:R-:W-:Y:S05]  /*1ecb0*/  BPT.TRAP 0x1 ;  /* 0x000000040000795c */ /* 0x000fea0000300000 */
.L_x_369:
[----:B------:R-:W-:Y:S05]  /*1ecc0*/  BSYNC.RECONVERGENT B0 ;  /* 0x0000000000007941 */ /* 0x000fea0003800200 */
.L_x_368:
[----:B------:R-:W-:Y:S02]  /*1ecd0*/  ULEA UR16, UR5, UR8, 0xf ;  /* 0x0000000805107291 */ /* 0x000fe4000f8e78ff */
[----:B------:R-:W-:Y:S02]  /*1ece0*/  UIADD3 UR6, UP1, UPT, UR14, 0x180, URZ ;  /* 0x000001800e067890 */ /* 0x000fe4000ff3e0ff */
[----:B------:R-:W-:Y:S02]  /*1ecf0*/  UIADD3 UR41, UPT, UPT, UR41, 0x38020, URZ ;  /* 0x0003802029297890 */ /* 0x000fe4000fffe0ff */
[----:B------:R-:W-:Y:S02]  /*1ed00*/  UIADD3 UR40, UPT, UPT, UR16, 0x20000, URZ ;  /* 0x0002000010287890 */ /* 0x000fe4000fffe0ff */
[----:B------:R-:W-:Y:S02]  /*1ed10*/  UIADD3.X UR7, UPT, UPT, URZ, UR15, URZ, UP1, !UPT ;  /* 0x0000000fff077290 */ /* 0x000fe40008ffe4ff */
[----:B------:R-:W-:-:S02]  /*1ed20*/  UIADD3 UR32, UPT, UPT, UR16, 0x22000, URZ ;  /* 0x0002200010207890 */ /* 0x000fc4000fffe0ff */
        /* <DEDUP_REMOVED lines=16> */
[----:B------:R3:W-:Y:S01]  /*1ee30*/  UTMALDG.4D [UR40], [UR6], desc[UR12] ;  /* 0x00000c28060075b4 */ /* 0x0007e20008019000 */
[----:B------:R-:W-:Y:S01]  /*1ee40*/  UMOV UR25, UR41 ;  /* 0x0000002900197c82 */ /* 0x000fe20008000000 */
[----:B------:R-:W-:Y:S01]  /*1ee50*/  UMOV UR18, 0xc0 ;  /* 0x000000c000127882 */ /* 0x000fe20000000000 */
[----:B------:R-:W-:Y:S01]  /*1ee60*/  UMOV UR19, UR43 ;  /* 0x0000002b00137c82 */ /* 0x000fe20008000000 */
[----:B------:R-:W-:Y:S01]  /*1ee70*/  UMOV UR20, UR52 ;  /* 0x0000003400147c82 */ /* 0x000fe20008000000 */
[----:B------:R-:W-:Y:S01]  /*1ee80*/  UMOV UR21, UR53 ;  /* 0x0000003500157c82 */ /* 0x000fe20008000000 */
[----:B------:R-:W-:Y:S01]  /*1ee90*/  UMOV UR17, UR41 ;  /* 0x0000002900117c82 */ /* 0x000fe20008000000 */
[----:B------:R-:W-:Y:S01]  /*1eea0*/  UIADD3 UR5, UPT, UPT, UR5, 0x1, URZ ;  /* 0x0000000105057890 */ /* 0x000fe2000fffe0ff */
[----:B------:R3:W-:Y:S03]  /*1eeb0*/  UTMALDG.4D [UR32], [UR6], desc[UR12] ;  /* 0x00000c20060075b4 */ /* 0x0007e60008019000 */
[----:B------:R-:W-:-:S04]  /*1eec0*/  UISETP.NE.AND UP1, UPT, UR5, 0x3, UPT ;  /* 0x000000030500788c */ /* 0x000fc8000bf25270 */
[----:B------:R-:W-:Y:S01]  /*1eed0*/  USEL UR4, URZ, 0x1, UP1 ;  /* 0x00000001ff047887 */ /* 0x000fe20008800000 */
[----:B------:R3:W-:Y:S01]  /*1eee0*/  UTMALDG.4D [UR24], [UR6], desc[UR12] ;  /* 0x00000c18060075b4 */ /* 0x0007e20008019000 */
[----:B------:R-:W-:Y:S02]  /*1eef0*/  USEL UR5, UR5, URZ, UP1 ;  /* 0x000000ff05057287 */ /* 0x000fe40008800000 */
[----:B------:R-:W-:Y:S01]  /*1ef00*/  ULOP3.LUT UR9, UR9, UR4, URZ, 0x3c, !UPT ;  /* 0x0000000409097292 */ /* 0x000fe2000f8e3cff */
[----:B------:R3:W-:Y:S02]  /*1ef10*/  UTMALDG.4D [UR16], [UR6], desc[UR12] ;  /* 0x00000c10060075b4 */ /* 0x0007e40008019000 */
[----:B---3--:R-:W-:Y:S09]  /*1ef20*/  BRA.U !UP0, `(.L_x_370) ;  /* 0x0000000108047547 */ /* 0x008ff2000b800000 */
[----:B------:R-:W-:Y:S05]  /*1ef30*/  BPT.TRAP 0x1 ;  /* 0x000000040000795c */ /* 0x000fea0000300000 */
.L_x_370:
[----:B------:R-:W-:Y:S01]  /*1ef40*/  ULEA UR41, UR5, UR8, 0x3 ;  /* 0x0000000805297291 */ /* 0x000fe2000f8e18ff */
[----:B-1----:R-:W-:Y:S01]  /*1ef50*/  IMAD.U32 R3, RZ, RZ, UR9 ;  /* 0x00000009ff037e24 */ /* 0x002fe2000f8e00ff */
[----:B--2---:R-:W-:-:S04]  /*1ef60*/  @!P0 MOV R2, 0x8000 ;  /* 0x0000800000028802 */ /* 0x004fc80000000f00 */
[----:B------:R-:W-:-:S04]  /*1ef70*/  SHF.L.U32 R3, R3, 0x1f, RZ ;  /* 0x0000001f03037819 */ /* 0x000fc800000006ff */
[----:B------:R-:W1:Y:S02]  /*1ef80*/  SYNCS.PHASECHK.TRANS64.TRYWAIT P1, [UR41+0x38038], R3 ;  /* 0x03803803ff0075a7 */ /* 0x000e640008021129 */
[----:B-1----:R-:W-:Y:S05]  /*1ef90*/  @!P1 BRA `(.L_x_371) ;  /* 0x0000004c00109947 */ /* 0x002fea0003800000 */
.L_x_466:
[----:B------:R2:W-:Y:S01]  /*1efa0*/  @!P0 SYNCS.ARRIVE.TRANS64 RZ, [UR41+0x38020], R2 ;  /* 0x03802002ffff89a7 */ /* 0x0005e20008000029 */
[----:B------:R-:W-:Y:S05]  /*1efb0*/  BRA.U !UP2, `(.L_x_372) ;  /* 0x000000010a047547 */ /* 0x000fea000b800000 */
[----:B------:R-:W-:Y:S05]  /*1efc0*/  BPT.TRAP 0x1 ;  /* 0x000000040000795c */ /* 0x000fea0000300000 */
.L_x_372:
[----:B------:R-:W-:Y:S04]  /*1efd0*/  BSSY.RECONVERGENT B0, `(.L_x_373) ;  /* 0x0000003000007945 */ /* 0x000fe80003800200 */
[----:B------:R-:W-:Y:S05]  /*1efe0*/  @P3 BRA `(.L_x_374) ;  /* 0x0000000000043947 */ /* 0x000fea0003800000 */
[----:B------:R-:W-:Y:S05]  /*1eff0*/  BPT.TRAP 0x1 ;  /* 0x000000040000795c */ /* 0x000fea0000300000 */
.L_x_374:
[----:B------:R-:W-:Y:S05]  /*1f000*/  BSYNC.RECONVERGENT B0 ;  /* 0x0000000000007941 */ /* 0x000fea0003800200 */
.L_x_373:
        /* <DEDUP_REMOVED lines=30> */
[----:B------:R4:W-:Y:S01]  /*1f1f0*/  UTMALDG.4D [UR32], [UR6], desc[UR12] ;  /* 0x00000c20060075b4 */ /* 0x0009e20008019000 */
[----:B------:R-:W-:-:S02]  /*1f200*/  UIADD3 UR10, UPT, UPT, UR10, 0x2, URZ ;  /* 0x000000020a0a7890 */ /* 0x000fc4000fffe0ff */
[----:B------:R-:W-:-:S04]  /*1f210*/  UISETP.NE.AND UP1, UPT, UR5, 0x3, UPT ;  /* 0x000000030500788c */ /* 0x000fc8000bf25270 */
[----:B------:R-:W-:Y:S01]  /*1f220*/  USEL UR4, URZ, 0x1, UP1 ;  /* 0x00000001ff047887 */ /* 0x000fe20008800000 */
[----:B------:R4:W-:Y:S01]  /*1f230*/  UTMALDG.4D [UR24], [UR6], desc[UR12] ;  /* 0x00000c18060075b4 */ /* 0x0009e20008019000 */
[----:B------:R-:W-:Y:S02]  /*1f240*/  USEL UR5, UR5, URZ, UP1 ;  /* 0x000000ff05057287 */ /* 0x000fe40008800000 */
[----:B------:R-:W-:Y:S02]  /*1f250*/  UISETP.NE.AND UP1, UPT, UR10, URZ, UPT ;  /* 0x000000ff0a00728c */ /* 0x000fe4000bf25270 */
[----:B------:R-:W-:Y:S01]  /*1f260*/  ULOP3.LUT UR9, UR9, UR4, URZ, 0x3c, !UPT ;  /* 0x0000000409097292 */ /* 0x000fe2000f8e3cff */
[----:B------:R4:W-:Y:S01]  /*1f270*/  UTMALDG.4D [UR16], [UR6], desc[UR12] ;  /* 0x00000c10060075b4 */ /* 0x0009e20008019000 */
[----:B---3--:R-:W-:-:S05]  /*1f280*/  UIADD3 UR43, UPT, UPT, UR43, 0x80, URZ ;  /* 0x000000802b2b7890 */ /* 0x008fca000fffe0ff */
[----:B----4-:R-:W-:Y:S07]  /*1f290*/  BRA.U UP1, `(.L_x_375) ;  /* 0xfffffff101ac7547 */ /* 0x010fee000b83ffff */
[----:B------:R-:W-:-:S04]  /*1f2a0*/  UIADD3 UR43, UPT, UPT, UR43, -0x40, URZ ;  /* 0xffffffc02b2b7890 */ /* 0x000fc8000fffe0ff */
.L_x_354:
[----:B------:R-:W-:-:S04]  /*1f2b0*/  ULOP3.LUT UR4, UR11, 0x1, URZ, 0xc0, !UPT ;  /* 0x000000010b047892 */ /* 0x000fc8000f8ec0ff */
[----:B------:R-:W-:-:S11]  /*1f2c0*/  UISETP.NE.U32.AND UP1, UPT, UR4, 0x1, UPT ;  /* 0x000000010400788c */ /* 0x000fd6000bf25070 */
[----:B------:R-:W-:-:S13]  /*1f2d0*/  PLOP3.LUT P1, PT, PT, PT, UP1, 0x80, 0x8 ;  /* 0x000000000008781c */ /* 0x000fda0003f2f018 */
[----:B------:R-:W-:Y:S05]  /*1f2e0*/  @P1 EXIT ;  /* 0x000000000000194d */ /* 0x000fea0003800000 */
[----:B------:R-:W-:Y:S05]  /*1f2f0*/  BRA.U !UP0, `(.L_x_376) ;  /* 0x0000000108047547 */ /* 0x000fea000b800000 */
[----:B------:R-:W-:Y:S05]  /*1f300*/  BPT.TRAP 0x1 ;  /* 0x000000040000795c */ /* 0x000fea0000300000 */
.L_x_376:
[----:B------:R-:W-:Y:S01]  /*1f310*/  ULEA UR41, UR5, UR8, 0x3 ;  /* 0x0000000805297291 */ /* 0x000fe2000f8e18ff */
[----:B-1----:R-:W-:Y:S01]  /*1f320*/  IMAD.U32 R3, RZ, RZ, UR9 ;  /* 0x00000009ff037e24 */ /* 0x002fe2000f8e00ff */
[----:B--2---:R-:W-:-:S04]  /*1f330*/  @!P0 MOV R2, 0x8000 ;  /* 0x0000800000028802 */ /* 0x004fc80000000f00 */
[----:B------:R-:W-:-:S04]  /*1f340*/  SHF.L.U32 R3, R3, 0x1f, RZ ;  /* 0x0000001f03037819 */ /* 0x000fc800000006ff */
[----:B------:R-:W1:Y:S02]  /*1f350*/  SYNCS.PHASECHK.TRANS64.TRYWAIT P1, [UR41+0x38038], R3 ;  /* 0x03803803ff0075a7 */ /* 0x000e640008021129 */
[----:B-1----:R-:W-:Y:S05]  /*1f360*/  @!P1 BRA `(.L_x_377) ;  /* 0x0000004800349947 */ /* 0x002fea0003800000 */
.L_x_468:
[----:B------:R2:W-:Y:S01]  /*1f370*/  @!P0 SYNCS.ARRIVE.TRANS64 RZ, [UR41+0x38020], R2 ;  /* 0x03802002ffff89a7 */ /* 0x0005e20008000029 */
[----:B------:R-:W-:Y:S05]  /*1f380*/  BRA.U !UP2, `(.L_x_378) ;  /* 0x000000010a047547 */ /* 0x000fea000b800000 */
[----:B------:R-:W-:Y:S05]  /*1f390*/  BPT.TRAP 0x1 ;  /* 0x000000040000795c */ /* 0x000fea0000300000 */
.L_x_378:
[----:B------:R-:W-:Y:S04]  /*1f3a0*/  BSSY.RECONVERGENT B0, `(.L_x_379) ;  /* 0x0000003000007945 */ /* 0x000fe80003800200 */
[----:B------:R-:W-:Y:S05]  /*1f3b0*/  @P3 BRA `(.L_x_380) ;  /* 0x0000000000043947 */ /* 0x000fea0003800000 */
[----:B------:R-:W-:Y:S05]  /*1f3c0*/  BPT.TRAP 0x1 ;  /* 0x000000040000795c */ /* 0x000fea0000300000 */
.L_x_380:
[----:B------:R-:W-:Y:S05]  /*1f3d0*/  BSYNC.RECONVERGENT B0 ;  /* 0x0000000000007941 */ /* 0x000fea0003800200 */
.L_x_379:
        /* <DEDUP_REMOVED lines=39> */
.L_x_381:
[----:B------:R-:W-:Y:S01]  /*1f650*/  ULEA UR33, UR4, UR8, 0x3 ;  /* 0x0000000804217291 */ /* 0x000fe2000f8e18ff */
[----:B-1----:R-:W-:Y:S01]  /*1f660*/  IMAD.U32 R3, RZ, RZ, UR9 ;  /* 0x00000009ff037e24 */ /* 0x002fe2000f8e00ff */
[----:B--2---:R-:W-:-:S04]  /*1f670*/  @!P0 MOV R2, 0x8000 ;  /* 0x0000800000028802 */ /* 0x004fc80000000f00 */
[----:B------:R-:W-:-:S04]  /*1f680*/  SHF.L.U32 R3, R3, 0x1f, RZ ;  /* 0x0000001f03037819 */ /* 0x000fc800000006ff */
[----:B------:R-:W1:Y:S02]  /*1f690*/  SYNCS.PHASECHK.TRANS64.TRYWAIT P1, [UR33+0x38038], R3 ;  /* 0x03803803ff0075a7 */ /* 0x000e640008021121 */
[----:B-1----:R-:W-:Y:S05]  /*1f6a0*/  @!P1 BRA `(.L_x_382) ;  /* 0x00000044007c9947 */ /* 0x002fea0003800000 */
.L_x_470:
[----:B------:R2:W-:Y:S01]  /*1f6b0*/  @!P0 SYNCS.ARRIVE.TRANS64 RZ, [UR33+0x38020], R2 ;  /* 0x03802002ffff89a7 */ /* 0x0005e20008000021 */
[----:B------:R-:W-:Y:S05]  /*1f6c0*/  BRA.U !UP2, `(.L_x_383) ;  /* 0x000000010a047547 */ /* 0x000fea000b800000 */
[----:B------:R-:W-:Y:S05]  /*1f6d0*/  BPT.TRAP 0x1 ;  /* 0x000000040000795c */ /* 0x000fea0000300000 */
.L_x_383:
[----:B------:R-:W-:Y:S04]  /*1f6e0*/  BSSY.RECONVERGENT B0, `(.L_x_384) ;  /* 0x0000003000007945 */ /* 0x000fe80003800200 */
[----:B------:R-:W-:Y:S05]  /*1f6f0*/  @P3 BRA `(.L_x_385) ;  /* 0x0000000000043947 */ /* 0x000fea0003800000 */
[----:B------:R-:W-:Y:S05]  /*1f700*/  BPT.TRAP 0x1 ;  /* 0x000000040000795c */ /* 0x000fea0000300000 */
.L_x_385:
[----:B------:R-:W-:Y:S05]  /*1f710*/  BSYNC.RECONVERGENT B0 ;  /* 0x0000000000007941 */ /* 0x000fea0003800200 */
.L_x_384:
[----:B------:R-:W-:Y:S05]  /*1f720*/  @!P2 EXIT ;  /* 0x000000000000a94d */ /* 0x000fea0003800000 */
        /* <DEDUP_REMOVED lines=34> */
[----:B---3--:R-:W-:Y:S05]  /*1f950*/  EXIT ;  /* 0x000000000000794d */ /* 0x008fea0003800000 */
.L_x_489:
[----:B------:R-:W-:-:S08]  /*1f960*/  NOP ;  /* 0x0000000000007918 */ /* 0x000fd00000000000 */
[----:B------:R-:W1:-:S00]  /*1f970*/  USETMAXREG.DEALLOC.CTAPOOL 0x20 ;  /* 0x00000020000079c8 */ /* 0x000e4000080e0500 */
[----:B------:R-:W2:Y:S08]  /*1f980*/  S2UR UR42, SR_CTAID.X ;  /* 0x00000000002a79c3 */ /* 0x000eb00000002500 */
[----:B-1----:R-:W1:Y:S01]  /*1f990*/  LDC R0, c[0x0][0x380] ;  /* 0x0000e000ff007b82 */ /* 0x002e620000000800 */
[----:B--2---:R-:W-:-:S06]  /*1f9a0*/  USHF.L.U32 UR42, UR42, 0x8, URZ ;  /* 0x000000082a2a7899 */ /* 0x004fcc00080006ff */
[----:B-1----:R-:W-:-:S13]  /*1f9b0*/  ISETP.LE.U32.AND P0, PT, R0, UR42, PT ;  /* 0x0000002a00007c0c */ /* 0x002fda000bf03070 */
[----:B------:R-:W-:Y:S05]  /*1f9c0*/  @P0 EXIT ;  /* 0x000000000000094d */ /* 0x000fea0003800000 */
[----:B------:R-:W1:Y:S01]  /*1f9d0*/  LDCU UR7, c[0x0][0x38c] ;  /* 0x00007180ff0777ac */ /* 0x000e620008000800 */
[----:B------:R-:W2:Y:S01]  /*1f9e0*/  S2UR UR8, SR_CTAID.Y ;  /* 0x00000000000879c3 */ /* 0x000ea20000002600 */
        /* <DEDUP_REMOVED lines=14> */
[----:B------:R-:W-:Y:S02]  /*1fad0*/  UIADD3 UR4, UPT, UPT, -UR44, URZ, URZ ;  /* 0x000000ff2c047290 */ /* 0x000fe4000fffe1ff */
[----:B------:R-:W1:Y:S02]  /*1fae0*/  S2UR UR45, SR_CTAID.Z ;  /* 0x00000000002d79c3 */ /* 0x000e640000002700 */
        /* <DEDUP_REMOVED lines=9> */
[----:B-1----:R-:W-:Y:S11]  /*1fb80*/  BRA.U UP6, `(.L_x_386) ;  /* 0x0000000106047547 */ /* 0x002ff6000b800000 */
[----:B------:R-:W-:Y:S05]  /*1fb90*/  BPT.TRAP 0x1 ;  /* 0x000000040000795c */ /* 0x000fea0000300000 */
.L_x_386:
[----:B------:R-:W1:Y:S01]  /*1fba0*/  S2UR UR6, SR_CgaCtaId ;  /* 0x00000000000679c3 */ /* 0x000e620000008800 */
[----:B------:R-:W-:Y:S01]  /*1fbb0*/  UMOV UR40, 0x400 ;  /* 0x0000040000287882 */ /* 0x000fe20000000000 */
[----:B------:R-:W-:Y:S01]  /*1fbc0*/  SHF.L.U32 R0, RZ, 0x1f, RZ ;  /* 0x0000001fff007819 */ /* 0x000fe200000006ff */
[----:B-1----:R-:W-:-:S09]  /*1fbd0*/  ULEA UR40, UR6, UR40, 0x18 ;  /* 0x0000002806287291 */ /* 0x002fd2000f8ec0ff */
[----:B------:R-:W1:Y:S02]  /*1fbe0*/  SYNCS.PHASECHK.TRANS64.TRYWAIT P0, [UR40+0x380b0], R0 ;  /* 0x0380b000ff0075a7 */ /* 0x000e640008001128 */
[----:B-1----:R-:W-:Y:S05]  /*1fbf0*/  @!P0 BRA `(.L_x_387) ;  /* 0x0000004000408947 */ /* 0x002fea0003800000 */
.L_x_472:
[----:B------:R-:W-:Y:S04]  /*1fc00*/  BSSY.RECONVERGENT B0, `(.L_x_388) ;  /* 0x0000128000007945 */ /* 0x000fe80003800200 */
[----:B------:R-:W-:Y:S05]  /*1fc10*/  @!P1 BRA `(.L_x_389) ;  /* 0x0000001000989947 */ /* 0x000fea0003800000 */
[----:B------:R-:W2:Y:S01]  /*1fc20*/  LDCU.64 UR4, c[0x0][0x348] ;  /* 0x00006900ff0477ac */ /* 0x000ea20008000a00 */
[----:B------:R-:W-:Y:S02]  /*1fc30*/  UIADD3 UR50, UPT, UPT, UR42, 0x8, URZ ;  /* 0x000000082a327890 */ /* 0x000fe4000fffe0ff */
[----:B------:R-:W-:Y:S02]  /*1fc40*/  UIADD3 UR48, UPT, UPT, UR40, 0x1000, URZ ;  /* 0x0000100028307890 */ /* 0x000fe4000fffe0ff */
[----:B------:R-:W-:Y:S02]  /*1fc50*/  UIADD3 UR66, UPT, UPT, UR42, 0x10, URZ ;  /* 0x000000102a427890 */ /* 0x000fe4000fffe0ff */
[----:B------:R-:W-:Y:S02]  /*1fc60*/  UIADD3 UR64, UPT, UPT, UR40, 0x2000, URZ ;  /* 0x0000200028407890 */ /* 0x000fe4000fffe0ff */
[----:B------:R-:W-:Y:S02]  /*1fc70*/  UIADD3 UR34, UPT, UPT, UR42, 0x18, URZ ;  /* 0x000000182a227890 */ /* 0x000fe4000fffe0ff */
[----:B------:R-:W-:Y:S01]  /*1fc80*/  UIADD3 UR32, UPT, UPT, UR40, 0x3000, URZ ;  /* 0x0000300028207890 */ /* 0x000fe2000fffe0ff */
[----:B------:R-:W-:Y:S01]  /*1fc90*/  UMOV UR41, URZ ;  /* 0x000000ff00297c82 */ /* 0x000fe20008000000 */
[----:B------:R-:W-:Y:S01]  /*1fca0*/  UMOV UR51, UR43 ;  /* 0x0000002b00337c82 */ /* 0x000fe20008000000 */
[----:B--2---:R-:W-:Y:S01]  /*1fcb0*/  UIADD3 UR4, UP0, UPT, UR4, 0x400, URZ ;  /* 0x0000040004047890 */ /* 0x004fe2000ff1e0ff */
[----:B------:R-:W-:Y:S01]  /*1fcc0*/  UMOV UR52, UR44 ;  /* 0x0000002c00347c82 */ /* 0x000fe20008000000 */
[----:B------:R-:W-:-:S02]  /*1fcd0*/  UMOV UR53, UR45 ;  /* 0x0000002d00357c82 */ /* 0x000fc40008000000 */
[----:B------:R-:W-:Y:S01]  /*1fce0*/  UIADD3.X UR5, UPT, UPT, URZ, UR5, URZ, UP0, !UPT ;  /* 0x00000005ff057290 */ /* 0x000fe200087fe4ff */
[----:B------:R-:W-:Y:S01]  /*1fcf0*/  UMOV UR49, UR41 ;  /* 0x0000002900317c82 */ /* 0x000fe20008000000 */
[----:B------:R-:W-:Y:S01]  /*1fd00*/  UMOV UR67, UR43 ;  /* 0x0000002b00437c82 */ /* 0x000fe20008000000 */
[----:B------:R-:W-:Y:S01]  /*1fd10*/  UMOV UR68, UR44 ;  /* 0x0000002c00447c82 */ /* 0x000fe20008000000 */
[----:B------:R-:W-:Y:S01]  /*1fd20*/  UMOV UR69, UR45 ;  /* 0x0000002d00457c82 */ /* 0x000fe20008000000 */
[----:B------:R-:W-:Y:S01]  /*1fd30*/  UIADD3 UR26, UPT, UPT, UR42, 0x20, URZ ;  /* 0x000000202a1a7890 */ /* 0x000fe2000fffe0ff */
[----:B------:R-:W-:Y:S01]  /*1fd40*/  MOV.SPILL R9, UR69 ;  /* 0x0000004500097c02 */ /* 0x000fe20009000f00 */
[----:B------:R-:W-:Y:S02]  /*1fd50*/  UIADD3 UR24, UPT, UPT, UR40, 0x4000, URZ ;  /* 0x0000400028187890 */ /* 0x000fe4000fffe0ff */
[----:B------:R-:W-:Y:S01]  /*1fd60*/  UTMASTG.5D [UR40], [UR4] ;  /* 0x00000028040073b5 */ /* 0x000fe20008020000 */
[----:B------:R-:W-:Y:S01]  /*1fd70*/  UMOV UR65, UR41 ;  /* 0x0000002900417c82 */ /* 0x000fe20008000000 */
[----:B------:R-:W-:Y:S01]  /*1fd80*/  UMOV UR35, UR43 ;  /* 0x0000002b00237c82 */ /* 0x000fe20008000000 */
[----:B------:R-:W-:Y:S01]  /*1fd90*/  UMOV UR36, UR44 ;  /* 0x0000002c00247c82 */ /* 0x000fe20008000000 */
[----:B------:R-:W-:Y:S01]  /*1fda0*/  UMOV UR37, UR45 ;  /* 0x0000002d00257c82 */ /* 0x000fe20008000000 */
[----:B------:R-:W-:Y:S01]  /*1fdb0*/  UIADD3 UR58, UPT, UPT, UR42, 0x28, URZ ;  /* 0x000000282a3a7890 */ /* 0x000fe2000fffe0ff */
[----:B------:R-:W-:Y:S01]  /*1fdc0*/  MOV.SPILL R15, UR26 ;  /* 0x0000001a000f7c02 */ /* 0x000fe20009000f00 */
[----:B------:R-:W-:Y:S01]  /*1fdd0*/  UIADD3 UR56, UPT, UPT, UR40, 0x5000, URZ ;  /* 0x0000500028387890 */ /* 0x000fe2000fffe0ff */
[----:B------:R2:W-:Y:S01]  /*1fde0*/  UTMASTG.5D [UR48], [UR4] ;  /* 0x00000030040073b5 */ /* 0x0005e20008020000 */
[----:B------:R-:W-:Y:S01]  /*1fdf0*/  UMOV UR33, UR41 ;  /* 0x0000002900217c82 */ /* 0x000fe20008000000 */
[----:B------:R-:W-:Y:S01]  /*1fe00*/  UMOV UR39, UR34 ;  /* 0x0000002200277c82 */ /* 0x000fe20008000000 */
[----:B------:R-:W-:Y:S01]  /*1fe10*/  UMOV UR27, UR43 ;  /* 0x0000002b001b7c82 */ /* 0x000fe20008000000 */
[----:B------:R-:W-:Y:S01]  /*1fe20*/  UMOV UR28, UR44 ;  /* 0x0000002c001c7c82 */ /* 0x000fe20008000000 */
[----:B------:R-:W-:Y:S01]  /*1fe30*/  UMOV UR29, UR45 ;  /* 0x0000002d001d7c82 */ /* 0x000fe20008000000 */
[----:B------:R-:W-:Y:S01]  /*1fe40*/  UMOV UR25, UR41 ;  /* 0x0000002900197c82 */ /* 0x000fe20008000000 */
[----:B------:R-:W-:Y:S01]  /*1fe50*/  UMOV UR59, UR43 ;  /* 0x0000002b003b7c82 */ /* 0x000fe20008000000 */
[----:B------:R3:W-:Y:S01]  /*1fe60*/  UTMASTG.5D [UR64], [UR4] ;  /* 0x00000040040073b5 */ /* 0x0007e20008020000 */
        /* <DEDUP_REMOVED lines=18> */
[----:B-1----:R-:W-:Y:S01]  /*1ff90*/  MOV.SPILL R3, UR39 ;  /* 0x0000002700037c02 */ /* 0x002fe20009000f00 */
[----:B------:R-:W-:Y:S01]  /*1ffa0*/  UMOV UR11, UR43 ;  /* 0x0000002b000b7c82 */ /* 0x000fe20008000000 */
[----:B------:R-:W-:Y:S01]  /*1ffb0*/  MOV.SPILL R14, UR61 ;  /* 0x0000003d000e7c02 */ /* 0x000fe20009000f00 */
[----:B------:R-:W-:Y:S01]  /*1ffc0*/  UMOV UR12, UR44 ;  /* 0x0000002c000c7c82 */ /* 0x000fe20008000000 */
[----:B------:R-:W-:Y:S01]  /*1ffd0*/  MOV.SPILL R13, UR60 ;  /* 0x0000003c000d7c02 */ /* 0x000fe20009000f00 */
[----:B------:R1:W-:Y:S01]  /*1ffe0*/  UTMASTG.5D [UR56], [UR4] ;  /* 0x00000038040073b5 */ /* 0x0003e20008020000 */
[----:B------:R-:W-:Y:S01]  /*1fff0*/  MOV.SPILL R12, UR59 ;  /* 0x0000003b000c7c02 */ /* 0x000fe20009000f00 */
[----:B------:R-:W-:Y:S01]  /*20000*/  UMOV UR13, UR45 ;  /* 0x0000002d000d7c82 */ /* 0x000fe20008000000 */
[----:B------:R-:W-:Y:S01]  /*20010*/  UMOV UR9, UR41 ;  /* 0x0000002900097c82 */ /* 0x000fe20008000000 */
[----:B------:R-:W-:Y:S01]  /*20020*/  R2UR.FILL UR39, R3 ;  /* 0x00000000032772ca */ /* 0x000fe200004e0000 */
[----:B--2---:R-:W-:Y:S01]  /*20030*/  UIADD3 UR50, UPT, UPT, UR42, 0x70, URZ ;  /* 0x000000702a327890 */ /* 0x004fe2000fffe0ff */
[----:B------:R-:W-:Y:S01]  /*20040*/  MOV.SPILL R2, UR38 ;  /* 0x0000002600027c02 */ /* 0x000fe20009000f00 */
[----:B------:R-:W-:-:S02]  /*20050*/  UIADD3 UR48, UPT, UPT, UR40, 0xe000, URZ ;  /* 0x0000e00028307890 */ /* 0x000fc4000fffe0ff */
[----:B------:R-:W-:Y:S01]  /*20060*/  UIADD3 UR74, UPT, UPT, UR42, 0x78, URZ ;  /* 0x000000782a4a7890 */ /* 0x000fe2000fffe0ff */
[----:B------:R-:W-:Y:S01]  /*20070*/  R2UR.FILL UR38, R2 ;  /* 0x00000000022672ca */ /* 0x000fe200004e0000 */
[----:B------:R-:W-:Y:S02]  /*20080*/  UIADD3 UR72, UPT, UPT, UR40, 0xf000, URZ ;  /* 0x0000f00028487890 */ /* 0x000fe4000fffe0ff */
[----:B---3--:R-:W-:Y:S01]  /*20090*/  UIADD3 UR64, UPT, UPT, UR40, 0x400, URZ ;  /* 0x0000040028407890 */ /* 0x008fe2000fffe0ff */
[----:B------:R-:W-:Y:S01]  /*200a0*/  UMOV UR66, UR42 ;  /* 0x0000002a00427c82 */ /* 0x000fe20008000000 */
[----:B------:R-:W-:Y:S01]  /*200b0*/  UMOV UR65, 0x40 ;  /* 0x0000004000417882 */ /* 0x000fe20000000000 */
[----:B------:R-:W-:Y:S01]  /*200c0*/  MOV.SPILL R6, UR66 ;  /* 0x0000004200067c02 */ /* 0x000fe20009000f00 */
[----:B------:R-:W-:Y:S02]  /*200d0*/  UIADD3 UR66, UPT, UPT, UR42, 0x58, URZ ;  /* 0x000000582a427890 */ /* 0x000fe4000fffe0ff */
[----:B------:R-:W-:Y:S01]  /*200e0*/  MOV.SPILL R4, UR64 ;  /* 0x0000004000047c02 */ /* 0x000fe20009000f00 */
[----:B------:R-:W-:Y:S01]  /*200f0*/  UIADD3 UR64, UPT, UPT, UR40, 0xb000, URZ ;  /* 0x0000b00028407890 */ /* 0x000fe2000fffe0ff */
[----:B------:R-:W-:Y:S01]  /*20100*/  MOV.SPILL R5, UR65 ;  /* 0x0000004100057c02 */ /* 0x000fe20009000f00 */
[----:B----4-:R-:W-:-:S02]  /*20110*/  UIADD3 UR32, UPT, UPT, UR40, 0x6000, URZ ;  /* 0x0000600028207890 */ /* 0x010fc4000fffe0ff */
[----:B------:R-:W-:Y:S01]  /*20120*/  UIADD3 UR34, UPT, UPT, UR42, 0x30, URZ ;  /* 0x000000302a227890 */ /* 0x000fe2000fffe0ff */
[----:B------:R-:W-:Y:S01]  /*20130*/  UMOV UR65, UR41 ;  /* 0x0000002900417c82 */ /* 0x000fe20008000000 */
[----:B------:R-:W-:Y:S01]  /*20140*/  UMOV UR15, UR66 ;  /* 0x00000042000f7c82 */ /* 0x000fe20008000000 */
[----:B------:R-:W-:Y:S01]  /*20150*/  UMOV UR75, UR43 ;  /* 0x0000002b004b7c82 */ /* 0x000fe20008000000 */
[----:B-----5:R-:W-:-:S03]  /*20160*/  UIADD3 UR24, UPT, UPT, UR40, 0x9000, URZ ;  /* 0x0000900028187890 */ /* 0x020fc6000fffe0ff */
[----:B------:R-:W-:Y:S01]  /*20170*/  UMOV UR31, UR34 ;  /* 0x00000022001f7c82 */ /* 0x000fe20008000000 */
[----:B------:R-:W-:Y:S01]  /*20180*/  UIADD3 UR26, UPT, UPT, UR42, 0x48, URZ ;  /* 0x000000482a1a7890 */ /* 0x000fe2000fffe0ff */
[----:B------:R2:W-:Y:S01]  /*20190*/  UTMASTG.5D [UR32], [UR4] ;  /* 0x00000020040073b5 */ /* 0x0005e20008020000 */
[----:B------:R-:W-:Y:S01]  /*201a0*/  MOV.SPILL R17, UR31 ;  /* 0x0000001f00117c02 */ /* 0x000fe20009000f00 */
[----:B------:R-:W-:Y:S01]  /*201b0*/  UMOV UR76, UR44 ;  /* 0x0000002c004c7c82 */ /* 0x000fe20008000000 */
[----:B------:R-:W-:Y:S01]  /*201c0*/  UMOV UR77, UR45 ;  /* 0x0000002d004d7c82 */ /* 0x000fe20008000000 */
[----:B-1----:R-:W-:Y:S01]  /*201d0*/  UIADD3 UR56, UPT, UPT, UR40, 0x1400, URZ ;  /* 0x0000140028387890 */ /* 0x002fe2000fffe0ff */
[----:B------:R-:W-:Y:S01]  /*201e0*/  R2UR.FILL UR31, R17 ;  /* 0x00000000111f72ca */ /* 0x000fe200004e0000 */
[----:B------:R-:W-:Y:S01]  /*201f0*/  UIADD3 UR58, UPT, UPT, UR42, 0x50, URZ ;  /* 0x000000502a3a7890 */ /* 0x000fe2000fffe0ff */
[----:B------:R-:W-:Y:S01]  /*20200*/  UMOV UR57, 0x40 ;  /* 0x0000004000397882 */ /* 0x000fe20000000000 */
[----:B------:R-:W-:-:S02]  /*20210*/  UMOV UR23, UR26 ;  /* 0x0000001a00177c82 */ /* 0x000fc40008000000 */
[----:B------:R-:W-:Y:S01]  /*20220*/  MOV.SPILL R10, UR56 ;  /* 0x00000038000a7c02 */ /* 0x000fe20009000f00 */
[----:B------:R-:W-:Y:S01]  /*20230*/  UIADD3 UR56, UPT, UPT, UR40, 0xa000, URZ ;  /* 0x0000a00028387890 */ /* 0x000fe2000fffe0ff */
[----:B------:R-:W-:Y:S01]  /*20240*/  MOV.SPILL R11, UR57 ;  /* 0x00000039000b7c02 */ /* 0x000fe20009000f00 */
[----:B------:R-:W-:Y:S01]  /*20250*/  UMOV UR57, UR41 ;  /* 0x0000002900397c82 */ /* 0x000fe20008000000 */
[----:B------:R-:W-:Y:S01]  /*20260*/  UMOV UR73, UR41 ;  /* 0x0000002900497c82 */ /* 0x000fe20008000000 */
[----:B------:R-:W-:Y:S01]  /*20270*/  UMOV UR22, UR58 ;  /* 0x0000003a00167c82 */ /* 0x000fe20008000000 */
[----:B------:R-:W-:Y:S01]  /*20280*/  UMOV UR7, UR50 ;  /* 0x0000003200077c82 */ /* 0x000fe20008000000 */
[----:B--2---:R-:W-:Y:S02]  /*20290*/  UIADD3 UR32, UPT, UPT, UR40, 0x7000, URZ ;  /* 0x0000700028207890 */ /* 0x004fe4000fffe0ff */
[----:B------:R-:W-:-:S07]  /*202a0*/  UIADD3 UR34, UPT, UPT, UR42, 0x38, URZ ;  /* 0x000000382a227890 */ /* 0x000fce000fffe0ff */
[----:B------:R-:W-:Y:S02]  /*202b0*/  UMOV UR30, UR34 ;  /* 0x00000022001e7c82 */ /* 0x000fe40008000000 */
[----:B------:R1:W-:Y:S01]  /*202c0*/  UTMASTG.5D [UR32], [UR4] ;  /* 0x00000020040073b5 */ /* 0x0003e20008020000 */
[----:B------:R-:W-:-:S04]  /*202d0*/  MOV.SPILL R16, UR30 ;  /* 0x0000001e00107c02 */ /* 0x000fc80009000f00 */
[----:B------:R-:W-:Y:S01]  /*202e0*/  R2UR.FILL UR30, R16 ;  /* 0x00000000101e72ca */ /* 0x000fe200004e0000 */
[----:B------:R2:W-:Y:S01]  /*202f0*/  UTMASTG.5D [UR16], [UR4] ;  /* 0x00000010040073b5 */ /* 0x0005e20008020000 */
[----:B------:R3:W-:Y:S01]  /*20300*/  UTMASTG.5D [UR24], [UR4] ;  /* 0x00000018040073b5 */ /* 0x0007e20008020000 */
[----:B------:R4:W-:Y:S01]  /*20310*/  UTMASTG.5D [UR56], [UR4] ;  /* 0x00000038040073b5 */ /* 0x0009e20008020000 */
[----:B------:R5:W-:Y:S01]  /*20320*/  UTMASTG.5D [UR64], [UR4] ;  /* 0x00000040040073b5 */ /* 0x000be20008020000 */
[----:B-1----:R-:W-:Y:S02]  /*20330*/  UIADD3 UR32, UPT, UPT, UR40, 0xd000, URZ ;  /* 0x0000d00028207890 */ /* 0x002fe4000fffe0ff */
[----:B------:R-:W-:Y:S01]  /*20340*/  UIADD3 UR34, UPT, UPT, UR42, 0x68, URZ ;  /* 0x000000682a227890 */ /* 0x000fe2000fffe0ff */
[----:B------:R1:W-:Y:S01]  /*20350*/  UTMASTG.5D [UR8], [UR4] ;  /* 0x00000008040073b5 */ /* 0x0003e20008020000 */
[----:B--2---:R-:W-:-:S05]  /*20360*/  UIADD3 UR16, UPT, UPT, UR40, 0x8400, URZ ;  /* 0x0000840028107890 */ /* 0x004fca000fffe0ff */
[----:B------:R-:W-:Y:S02]  /*20370*/  UMOV UR14, UR34 ;  /* 0x00000022000e7c82 */ /* 0x000fe40008000000 */
[----:B------:R2:W-:Y:S01]  /*20380*/  UTMASTG.5D [UR32], [UR4] ;  /* 0x00000020040073b5 */ /* 0x0005e20008020000 */
[----:B------:R-:W-:Y:S01]  /*20390*/  UMOV UR17, 0x40 ;  /* 0x0000004000117882 */ /* 0x000fe20000000000 */
[----:B---3--:R-:W-:Y:S01]  /*203a0*/  R2UR.FILL UR26, R15 ;  /* 0x000000000f1a72ca */ /* 0x008fe200004e0000 */
[----:B------:R-:W-:Y:S01]  /*203b0*/  UIADD3 UR24, UPT, UPT, UR40, 0x4400, URZ ;  /* 0x0000440028187890 */ /* 0x000fe2000fffe0ff */
[----:B------:R3:W-:Y:S01]  /*203c0*/  UTMASTG.5D [UR48], [UR4] ;  /* 0x00000030040073b5 */ /* 0x0007e20008020000 */
[----:B------:R-:W-:Y:S01]  /*203d0*/  UMOV UR25, 0x40 ;  /* 0x0000004000197882 */ /* 0x000fe20000000000 */
[----:B----4-:R-:W-:Y:S01]  /*203e0*/  R2UR.FILL UR61, R14 ;  /* 0x000000000e3d72ca */ /* 0x010fe200004e0000 */
[----:B------:R-:W-:Y:S01]  /*203f0*/  UMOV UR58, UR47 ;  /* 0x0000002f003a7c82 */ /* 0x000fe20008000000 */
[----:B------:R-:W-:Y:S01]  /*20400*/  R2UR.FILL UR60, R13 ;  /* 0x000000000d3c72ca */ /* 0x000fe200004e0000 */
[----:B------:R-:W-:Y:S01]  /*20410*/  UTMASTG.5D [UR72], [UR4] ;  /* 0x00000048040073b5 */ /* 0x000fe20008020000 */
[----:B------:R-:W-:-:S02]  /*20420*/  R2UR.FILL UR59, R12 ;  /* 0x000000000c3b72ca */ /* 0x000fc400004e0000 */
[----:B------:R-:W-:Y:S02]  /*20430*/  R2UR.FILL UR57, R11 ;  /* 0x000000000b3972ca */ /* 0x000fe400004e0000 */
[----:B-----5:R-:W-:Y:S02]  /*20440*/  R2UR.FILL UR69, R9 ;  /* 0x00000000094572ca */ /* 0x020fe400004e0000 */
[----:B------:R-:W-:Y:S02]  /*20450*/  R2UR.FILL UR68, R8 ;  /* 0x00000000084472ca */ /* 0x000fe400004e0000 */
[----:B------:R-:W-:Y:S02]  /*20460*/  R2UR.FILL UR67, R7 ;  /* 0x00000000074372ca */ /* 0x000fe400004e0000 */
[----:B------:R-:W-:Y:S02]  /*20470*/  R2UR.FILL UR66, R6 ;  /* 0x00000000064272ca */ /* 0x000fe400004e0000 */
[----:B------:R-:W-:Y:S01]  /*20480*/  R2UR.FILL UR65, R5 ;  /* 0x00000000054172ca */ /* 0x000fe200004e0000 */
[----:B-1----:R-:W-:Y:S01]  /*20490*/  UIADD3 UR8, UPT, UPT, UR40, 0xc400, URZ ;  /* 0x0000c40028087890 */ /* 0x002fe2000fffe0ff */
[----:B------:R-:W-:Y:S01]  /*204a0*/  R2UR.FILL UR64, R4 ;  /* 0x00000000044072ca */ /* 0x000fe200004e0000 */
[----:B------:R-:W-:Y:S01]  /*204b0*/  UMOV UR9, 0x40 ;  /* 0x0000004000097882 */ /* 0x000fe20000000000 */
[----:B------:R-:W-:Y:S01]  /*204c0*/  R2UR.FILL UR56, R10 ;  /* 0x000000000a3872ca */ /* 0x000fe200004e0000 */
[----:B--2---:R-:W-:Y:S01]  /*204d0*/  UIADD3 UR32, UPT, UPT, UR40, 0x3400, URZ ;  /* 0x0000340028207890 */ /* 0x004fe2000fffe0ff */
[----:B------:R-:W-:Y:S01]  /*204e0*/  UMOV UR33, 0x40 ;  /* 0x0000004000217882 */ /* 0x000fe20000000000 */
[----:B------:R-:W-:-:S08]  /*204f0*/  UMOV UR34, UR39 ;  /* 0x0000002700227c82 */ /* 0x000fd00008000000 */
[----:B------:R1:W-:Y:S01]  /*20500*/  UTMASTG.5D [UR64], [UR4] ;  /* 0x00000040040073b5 */ /* 0x0003e20008020000 */
[----:B---3--:R-:W-:Y:S01]  /*20510*/  UIADD3 UR48, UPT, UPT, UR40, 0x2400, URZ ;  /* 0x0000240028307890 */ /* 0x008fe2000fffe0ff */
[----:B------:R-:W-:Y:S01]  /*20520*/  UMOV UR49, 0x40 ;  /* 0x0000004000317882 */ /* 0x000fe20000000000 */
[----:B------:R-:W-:Y:S01]  /*20530*/  UMOV UR50, UR46 ;  /* 0x0000002e00327c82 */ /* 0x000fe20008000000 */
[----:B------:R2:W-:Y:S06]  /*20540*/  UTMASTG.5D [UR56], [UR4] ;  /* 0x00000038040073b5 */ /* 0x0005ec0008020000 */
[----:B------:R3:W-:Y:S01]  /*20550*/  UTMASTG.5D [UR48], [UR4] ;  /* 0x00000030040073b5 */ /* 0x0007e20008020000 */
[----:B------:R4:W-:Y:S01]  /*20560*/  UTMASTG.5D [UR32], [UR4] ;  /* 0x00000020040073b5 */ /* 0x0009e20008020000 */
[----:B------:R5:W-:Y:S01]  /*20570*/  UTMASTG.5D [UR24], [UR4] ;  /* 0x00000018040073b5 */ /* 0x000be20008020000 */
[----:B-1----:R-:W-:Y:S01]  /*20580*/  UIADD3 UR64, UPT, UPT, UR40, 0x800, URZ ;  /* 0x0000080028407890 */ /* 0x002fe2000fffe0ff */
[----:B------:R-:W-:Y:S01]  /*20590*/  UMOV UR65, 0x80 ;  /* 0x0000008000417882 */ /* 0x000fe20000000000 */
[----:B------:R-:W-:Y:S01]  /*205a0*/  UMOV UR66, UR42 ;  /* 0x0000002a00427c82 */ /* 0x000fe20008000000 */
[----:B------:R-:W-:Y:S01]  /*205b0*/  UMOV UR67, UR43 ;  /* 0x0000002b00437c82 */ /* 0x000fe20008000000 */
[----:B------:R-:W-:Y:S01]  /*205c0*/  UMOV UR68, UR44 ;  /* 0x0000002c00447c82 */ /* 0x000fe20008000000 */
[----:B------:R-:W-:Y:S01]  /*205d0*/  UMOV UR69, UR45 ;  /* 0x0000002d00457c82 */ /* 0x000fe20008000000 */
[----:B--2---:R-:W-:Y:S01]  /*205e0*/  UIADD3 UR56, UPT, UPT, UR40, 0x5400, URZ ;  /* 0x0000540028387890 */ /* 0x004fe2000fffe0ff */
[----:B------:R-:W-:Y:S01]  /*205f0*/  UMOV UR57, 0x40 ;  /* 0x0000004000397882 */ /* 0x000fe20000000000 */
[----:B------:R-:W-:Y:S01]  /*20600*/  UMOV UR59, UR43 ;  /* 0x0000002b003b7c82 */ /* 0x000fe20008000000 */
[----:B------:R-:W-:Y:S01]  /*20610*/  UMOV UR60, UR44 ;  /* 0x0000002c003c7c82 */ /* 0x000fe20008000000 */
[----:B------:R-:W-:Y:S01]  /*20620*/  UMOV UR61, UR45 ;  /* 0x0000002d003d7c82 */ /* 0x000fe20008000000 */
[----:B------:R-:W-:Y:S01]  /*20630*/  UMOV UR58, UR38 ;  /* 0x00000026003a7c82 */ /* 0x000fe20008000000 */
[----:B---3--:R-:W-:-:S03]  /*20640*/  UIADD3 UR48, UPT, UPT, UR40, 0x6400, URZ ;  /* 0x0000640028307890 */ /* 0x008fc6000fffe0ff */
[----:B------:R1:W-:Y:S01]  /*20650*/  UTMASTG.5D [UR56], [UR4] ;  /* 0x00000038040073b5 */ /* 0x0003e20008020000 */
[----:B------:R-:W-:Y:S01]  /*20660*/  UMOV UR50, UR31 ;  /* 0x0000001f00327c82 */ /* 0x000fe20008000000 */
[----:B----4-:R-:W-:-:S04]  /*20670*/  UIADD3 UR32, UPT, UPT, UR40, 0x7400, URZ ;  /* 0x0000740028207890 */ /* 0x010fc8000fffe0ff */
[----:B------:R2:W-:Y:S01]  /*20680*/  UTMASTG.5D [UR48], [UR4] ;  /* 0x00000030040073b5 */ /* 0x0005e20008020000 */
[----:B------:R-:W-:Y:S01]  /*20690*/  UMOV UR34, UR30 ;  /* 0x0000001e00227c82 */ /* 0x000fe20008000000 */
[----:B-----5:R-:W-:-:S03]  /*206a0*/  UIADD3 UR24, UPT, UPT, UR40, 0x4800, URZ ;  /* 0x0000480028187890 */ /* 0x020fc6000fffe0ff */
[----:B------:R3:W-:Y:S01]  /*206b0*/  UTMASTG.5D [UR32], [UR4] ;  /* 0x00000020040073b5 */ /* 0x0007e20008020000 */
[----:B------:R-:W-:Y:S01]  /*206c0*/  UMOV UR25, 0x80 ;  /* 0x0000008000197882 */ /* 0x000fe20000000000 */
[----:B------:R4:W-:Y:S01]  /*206d0*/  UTMASTG.5D [UR16], [UR4] ;  /* 0x00000010040073b5 */ /* 0x0009e20008020000 */
[----:B-1----:R-:W-:Y:S01]  /*206e0*/  UIADD3 UR56, UPT, UPT, UR40, 0x9400, URZ ;  /* 0x0000940028387890 */ /* 0x002fe2000fffe0ff */
[----:B------:R-:W-:Y:S01]  /*206f0*/  UMOV UR58, UR23 ;  /* 0x00000017003a7c82 */ /* 0x000fe20008000000 */
[----:B--2---:R-:W-:-:S07]  /*20700*/  UIADD3 UR48, UPT, UPT, UR40, 0xa400, URZ ;  /* 0x0000a40028307890 */ /* 0x004fce000fffe0ff */
[----:B------:R1:W-:Y:S01]  /*20710*/  UTMASTG.5D [UR56], [UR4] ;  /* 0x00000038040073b5 */ /* 0x0003e20008020000 */
[----:B------:R-:W-:Y:S01]  /*20720*/  UMOV UR50, UR22 ;  /* 0x0000001600327c82 */ /* 0x000fe20008000000 */
[----:B---3--:R-:W-:Y:S01]  /*20730*/  UIADD3 UR32, UPT, UPT, UR40, 0xb400, URZ ;  /* 0x0000b40028207890 */ /* 0x008fe2000fffe0ff */
[----:B------:R2:W-:Y:S01]  /*20740*/  UTMASTG.5D [UR48], [UR4] ;  /* 0x00000030040073b5 */ /* 0x0005e20008020000 */
[----:B------:R-:W-:Y:S01]  /*20750*/  UMOV UR34, UR15 ;  /* 0x0000000f00227c82 */ /* 0x000fe20008000000 */
[----:B----4-:R-:W-:-:S06]  /*20760*/  UIADD3 UR16, UPT, UPT, UR40, 0x8800, URZ ;  /* 0x0000880028107890 */ /* 0x010fcc000fffe0ff */
        /* <DEDUP_REMOVED lines=16> */
[----:B------:R-:W-:Y:S01]  /*20870*/  UMOV UR57, 0x80 ;  /* 0x0000008000397882 */ /* 0x000fe20000000000 */
[----:B------:R-:W-:Y:S01]  /*20880*/  UMOV UR58, UR47 ;  /* 0x0000002f003a7c82 */ /* 0x000fe20008000000 */
[----:B--2---:R-:W-:-:S06]  /*20890*/  UIADD3 UR48, UPT, UPT, UR40, 0x2800, URZ ;  /* 0x0000280028307890 */ /* 0x004fcc000fffe0ff */
[----:B------:R1:W-:Y:S01]  /*208a0*/  UTMASTG.5D [UR56], [UR4] ;  /* 0x00000038040073b5 */ /* 0x0003e20008020000 */
[----:B------:R-:W-:Y:S01]  /*208b0*/  UMOV UR49, 0x80 ;  /* 0x0000008000317882 */ /* 0x000fe20000000000 */
[----:B------:R-:W-:Y:S01]  /*208c0*/  UMOV UR50, UR46 ;  /* 0x0000002e00327c82 */ /* 0x000fe20008000000 */
[----:B---3--:R-:W-:Y:S01]  /*208d0*/  UIADD3 UR32, UPT, UPT, UR40, 0x3800, URZ ;  /* 0x0000380028207890 */ /* 0x008fe2000fffe0ff */
[----:B------:R2:W-:Y:S01]  /*208e0*/  UTMASTG.5D [UR48], [UR4] ;  /* 0x00000030040073b5 */ /* 0x0005e20008020000 */
[----:B------:R-:W-:Y:S01]  /*208f0*/  UMOV UR33, 0x80 ;  /* 0x0000008000217882 */ /* 0x000fe20000000000 */
[----:B------:R-:W-:Y:S01]  /*20900*/  UMOV UR34, UR39 ;  /* 0x0000002700227c82 */ /* 0x000fe20008000000 */
[----:B----4-:R-:W-:-:S05]  /*20910*/  UIADD3 UR64, UPT, UPT, UR40, 0xd800, URZ ;  /* 0x0000d80028407890 */ /* 0x010fca000fffe0ff */
[----:B------:R3:W-:Y:S01]  /*20920*/  UTMASTG.5D [UR32], [UR4] ;  /* 0x00000020040073b5 */ /* 0x0007e20008020000 */
[----:B------:R-:W-:Y:S01]  /*20930*/  UMOV UR66, UR14 ;  /* 0x0000000e00427c82 */ /* 0x000fe20008000000 */
        /* <DEDUP_REMOVED lines=33> */
[----:B------:R-:W-:Y:S01]  /*20b50*/  UMOV UR33, 0xc0 ;  /* 0x000000c000217882 */ /* 0x000fe20000000000 */
[----:B------:R-:W-:Y:S01]  /*20b60*/  UMOV UR34, UR42 ;  /* 0x0000002a00227c82 */ /* 0x000fe20008000000 */
[----:B----4-:R-:W-:-:S05]  /*20b70*/  UIADD3 UR8, UPT, UPT, UR40, 0xfc00, URZ ;  /* 0x0000fc0028087890 */ /* 0x010fca000fffe0ff */
[----:B------:R3:W-:Y:S01]  /*20b80*/  UTMASTG.5D [UR32], [UR4] ;  /* 0x00000020040073b5 */ /* 0x0007e20008020000 */
[----:B------:R-:W-:Y:S01]  /*20b90*/  UMOV UR9, 0xc0 ;  /* 0x000000c000097882 */ /* 0x000fe20000000000 */
[----:B-----5:R-:W-:Y:S01]  /*20ba0*/  UIADD3 UR64, UPT, UPT, UR40, 0x1c00, URZ ;  /* 0x00001c0028407890 */ /* 0x020fe2000fffe0ff */
[----:B------:R-:W-:Y:S01]  /*20bb0*/  UMOV UR65, 0xc0 ;  /* 0x000000c000417882 */ /* 0x000fe20000000000 */
[----:B------:R-:W-:-:S07]  /*20bc0*/  UMOV UR66, UR47 ;  /* 0x0000002f00427c82 */ /* 0x000fce0008000000 */
[----:B------:R-:W-:Y:S01]  /*20bd0*/  UTMASTG.5D [UR64], [UR4] ;  /* 0x00000040040073b5 */ /* 0x000fe20008020000 */
        /* <DEDUP_REMOVED lines=9> */
[----:B------:R-:W-:Y:S01]  /*20c70*/  UMOV UR34, UR26 ;  /* 0x0000001a00227c82 */ /* 0x000fe20008000000 */
[----:B------:R-:W-:-:S06]  /*20c80*/  UMOV UR26, UR38 ;  /* 0x00000026001a7c82 */ /* 0x000fcc0008000000 */
[----:B------:R3:W-:Y:S01]  /*20c90*/  UTMASTG.5D [UR32], [UR4] ;  /* 0x00000020040073b5 */ /* 0x0007e20008020000 */
[----:B------:R4:W-:Y:S01]  /*20ca0*/  UTMASTG.5D [UR24], [UR4] ;  /* 0x00000018040073b5 */ /* 0x0009e20008020000 */
[----:B-1----:R-:W-:Y:S01]  /*20cb0*/  UIADD3 UR56, UPT, UPT, UR40, 0x6c00, URZ ;  /* 0x00006c0028387890 */ /* 0x002fe2000fffe0ff */
[----:B------:R-:W-:Y:S01]  /*20cc0*/  UMOV UR58, UR31 ;  /* 0x0000001f003a7c82 */ /* 0x000fe20008000000 */
[----:B--2---:R-:W-:-:S07]  /*20cd0*/  UIADD3 UR48, UPT, UPT, UR40, 0x7c00, URZ ;  /* 0x00007c0028307890 */ /* 0x004fce000fffe0ff */
[----:B------:R-:W-:Y:S01]  /*20ce0*/  UTMASTG.5D [UR56], [UR4] ;  /* 0x00000038040073b5 */ /* 0x000fe20008020000 */
[----:B------:R-:W-:Y:S01]  /*20cf0*/  UMOV UR50, UR30 ;  /* 0x0000001e00327c82 */ /* 0x000fe20008000000 */
[----:B---3--:R-:W-:Y:S01]  /*20d00*/  UIADD3 UR32, UPT, UPT, UR40, 0x8c00, URZ ;  /* 0x00008c0028207890 */ /* 0x008fe2000fffe0ff */
[----:B------:R1:W-:Y:S01]  /*20d10*/  UTMASTG.5D [UR48], [UR4] ;  /* 0x00000030040073b5 */ /* 0x0003e20008020000 */
[----:B------:R-:W-:Y:S01]  /*20d20*/  UMOV UR34, UR18 ;  /* 0x0000001200227c82 */ /* 0x000fe20008000000 */
[----:B------:R-:W-:Y:S01]  /*20d30*/  UMOV UR18, UR22 ;  /* 0x0000001600127c82 */ /* 0x000fe20008000000 */
[----:B----4-:R-:W-:-:S05]  /*20d40*/  UIADD3 UR24, UPT, UPT, UR40, 0x9c00, URZ ;  /* 0x00009c0028187890 */ /* 0x010fca000fffe0ff */
[----:B------:R2:W-:Y:S01]  /*20d50*/  UTMASTG.5D [UR32], [UR4] ;  /* 0x00000020040073b5 */ /* 0x0005e20008020000 */
[----:B------:R-:W-:-:S03]  /*20d60*/  UMOV UR26, UR23 ;  /* 0x00000017001a7c82 */ /* 0x000fc60008000000 */
[----:B------:R3:W-:Y:S01]  /*20d70*/  UTMASTG.5D [UR24], [UR4] ;  /* 0x00000018040073b5 */ /* 0x0007e20008020000 */
[----:B------:R4:W-:Y:S01]  /*20d80*/  UTMASTG.5D [UR16], [UR4] ;  /* 0x00000010040073b5 */ /* 0x0009e20008020000 */
[----:B-1----:R-:W-:Y:S01]  /*20d90*/  UIADD3 UR48, UPT, UPT, UR40, 0xbc00, URZ ;  /* 0x0000bc0028307890 */ /* 0x002fe2000fffe0ff */
[----:B------:R-:W-:Y:S01]  /*20da0*/  UMOV UR50, UR15 ;  /* 0x0000000f00327c82 */ /* 0x000fe20008000000 */
[----:B--2---:R-:W-:-:S07]  /*20db0*/  UIADD3 UR32, UPT, UPT, UR40, 0xcc00, URZ ;  /* 0x0000cc0028207890 */ /* 0x004fce000fffe0ff */
[----:B------:R2:W-:Y:S01]  /*20dc0*/  UTMASTG.5D [UR48], [UR4] ;  /* 0x00000030040073b5 */ /* 0x0005e20008020000 */
[----:B------:R-:W-:Y:S01]  /*20dd0*/  UMOV UR34, UR10 ;  /* 0x0000000a00227c82 */ /* 0x000fe20008000000 */
[----:B------:R-:W-:Y:S01]  /*20de0*/  UMOV UR10, UR74 ;  /* 0x0000004a000a7c82 */ /* 0x000fe20008000000 */
[----:B---3--:R-:W-:Y:S01]  /*20df0*/  UIADD3 UR24, UPT, UPT, UR40, 0xdc00, URZ ;  /* 0x0000dc0028187890 */ /* 0x008fe2000fffe0ff */
[----:B------:R2:W-:Y:S01]  /*20e00*/  UTMASTG.5D [UR32], [UR4] ;  /* 0x00000020040073b5 */ /* 0x0005e20008020000 */
[----:B------:R-:W-:Y:S01]  /*20e10*/  UMOV UR26, UR14 ;  /* 0x0000000e001a7c82 */ /* 0x000fe20008000000 */
[----:B----4-:R-:W-:-:S06]  /*20e20*/  UIADD3 UR16, UPT, UPT, UR40, 0xec00, URZ ;  /* 0x0000ec0028107890 */ /* 0x010fcc000fffe0ff */
[----:B------:R2:W-:Y:S01]  /*20e30*/  UTMASTG.5D [UR24], [UR4] ;  /* 0x00000018040073b5 */ /* 0x0005e20008020000 */
[----:B------:R-:W-:Y:S02]  /*20e40*/  UMOV UR18, UR7 ;  /* 0x0000000700127c82 */ /* 0x000fe40008000000 */
[----:B------:R2:W-:Y:S01]  /*20e50*/  UTMASTG.5D [UR16], [UR4] ;  /* 0x00000010040073b5 */ /* 0x0005e20008020000 */
[----:B------:R2:W-:Y:S02]  /*20e60*/  UTMASTG.5D [UR8], [UR4] ;  /* 0x00000008040073b5 */ /* 0x0005e40008020000 */
[----:B--2---:R-:W-:Y:S01]  /*20e70*/  NOP ;  /* 0x0000000000007918 */ /* 0x004fe20000000000 */
.L_x_389:
[----:B------:R-:W-:Y:S05]  /*20e80*/  BSYNC.RECONVERGENT B0 ;  /* 0x0000000000007941 */ /* 0x000fea0003800200 */
.L_x_388:
[----:B------:R0:W-:Y:S01]  /*20e90*/  UTMACMDFLUSH ;  /* 0x00000000000079b7 */ /* 0x0001e20000000000 */
[----:B------:R-:W-:Y:S05]  /*20ea0*/  BRA.U UP6, `(.L_x_390) ;  /* 0x0000000106047547 */ /* 0x000fea000b800000 */
[----:B------:R-:W-:Y:S05]  /*20eb0*/  BPT.TRAP 0x1 ;  /* 0x000000040000795c */ /* 0x000fea0000300000 */
.L_x_390:
[----:B------:R-:W2:Y:S02]  /*20ec0*/  SYNCS.PHASECHK.TRANS64.TRYWAIT P0, [UR40+0x380b8], R0 ;  /* 0x0380b800ff0075a7 */ /* 0x000ea40008001128 */
[----:B--2---:R-:W-:Y:S05]  /*20ed0*/  @!P0 BRA `(.L_x_391) ;  /* 0x0000002c00a08947 */ /* 0x004fea0003800000 */
.L_x_474:
[----:B------:R-:W-:Y:S04]  /*20ee0*/  BSSY.RECONVERGENT B0, `(.L_x_392) ;  /* 0x0000199000007945 */ /* 0x000fe80003800200 */
[----:B------:R-:W-:Y:S05]  /*20ef0*/  @!P1 BRA `(.L_x_393) ;  /* 0x00000018005c9947 */ /* 0x000fea0003800000 */
[----:B------:R-:W-:Y:S01]  /*20f00*/  UMOV UR21, UR45 ;  /* 0x0000002d00157c82 */ /* 0x000fe20008000000 */
[----:B------:R-:W-:Y:S01]  /*20f10*/  UIADD3 UR8, UPT, UPT, UR42, 0xb8, URZ ;  /* 0x000000b82a087890 */ /* 0x000fe2000fffe0ff */
[----:B------:R-:W-:Y:S01]  /*20f20*/  MOV.SPILL R2, UR21 ;  /* 0x0000001500027c02 */ /* 0x000fe20009000f00 */
[----:B------:R-:W-:Y:S01]  /*20f30*/  UIADD3 UR18, UPT, UPT, UR42, 0xc0, URZ ;  /* 0x000000c02a127890 */ /* 0x000fe2000fffe0ff */
[----:B------:R-:W-:Y:S01]  /*20f40*/  IMAD.U32 R15, RZ, RZ, UR43 ;  /* 0x0000002bff0f7e24 */ /* 0x000fe2000f8e00ff */
[----:B------:R-:W-:Y:S01]  /*20f50*/  UIADD3 UR10, UPT, UPT, UR42, 0xe0, URZ ;  /* 0x000000e02a0a7890 */ /* 0x000fe2000fffe0ff */
[----:B------:R-:W-:Y:S01]  /*20f60*/  IMAD.U32 R13, RZ, RZ, UR45 ;  /* 0x0000002dff0d7e24 */ /* 0x000fe2000f8e00ff */
[----:B------:R2:W-:Y:S01]  /*20f70*/  STL [R1+0x2c], R2 ;  /* 0x00002c0201007387 */ /* 0x0005e20000100800 */
[----:B------:R-:W-:Y:S01]  /*20f80*/  IMAD.U32 R25, RZ, RZ, UR8 ;  /* 0x00000008ff197e24 */ /* 0x000fe2000f8e00ff */
[----:B------:R-:W-:Y:S01]  /*20f90*/  UIADD3 UR8, UPT, UPT, UR42, 0xc8, URZ ;  /* 0x000000c82a087890 */ /* 0x000fe2000fffe0ff */
[----:B------:R-:W-:Y:S01]  /*20fa0*/  IMAD.U32 R4, RZ, RZ, UR45 ;  /* 0x0000002dff047e24 */ /* 0x000fe2000f8e00ff */
[----:B------:R-:W-:Y:S01]  /*20fb0*/  MOV.SPILL R27, UR10 ;  /* 0x0000000a001b7c02 */ /* 0x000fe20009000f00 */
[----:B------:R-:W-:Y:S01]  /*20fc0*/  UMOV UR20, UR44 ;  /* 0x0000002c00147c82 */ /* 0x000fe20008000000 */
[----:B------:R-:W-:Y:S01]  /*20fd0*/  R2UR UR10, R25 ;  /* 0x00000000190a72ca */ /* 0x000fe200000e0000 */
[----:B------:R-:W-:Y:S01]  /*20fe0*/  UIADD3 UR7, UPT, UPT, UR40, 0x17000, URZ ;  /* 0x0001700028077890 */ /* 0x000fe2000fffe0ff */
[----:B------:R-:W-:Y:S01]  /*20ff0*/  IMAD.U32 R24, RZ, RZ, UR8 ;  /* 0x00000008ff187e24 */ /* 0x000fe2000f8e00ff */
[----:B------:R-:W-:Y:S01]  /*21000*/  UIADD3 UR8, UPT, UPT, UR42, 0xd0, URZ ;  /* 0x000000d02a087890 */ /* 0x000fe2000fffe0ff */
[----:B-1----:R-:W-:Y:S01]  /*21010*/  MOV.SPILL R0, UR20 ;  /* 0x0000001400007c02 */ /* 0x002fe20009000f00 */
[----:B------:R-:W-:Y:S01]  /*21020*/  UIADD3 UR16, UPT, UPT, UR40, 0x18000, URZ ;  /* 0x0001800028107890 */ /* 0x000fe2000fffe0ff */
[----:B------:R-:W-:Y:S01]  /*21030*/  IMAD.U32 R14, RZ, RZ, UR44 ;  /* 0x0000002cff0e7e24 */ /* 0x000fe2000f8e00ff */
[----:B------:R-:W-:Y:S01]  /*21040*/  UMOV UR19, UR43 ;  /* 0x0000002b00137c82 */ /* 0x000fe20008000000 */
[----:B------:R-:W-:Y:S01]  /*21050*/  IMAD.U32 R20, RZ, RZ, UR7 ;  /* 0x00000007ff147e24 */ /* 0x000fe2000f8e00ff */
[----:B------:R-:W-:Y:S01]  /*21060*/  MOV.SPILL R3, UR19 ;  /* 0x0000001300037c02 */ /* 0x000fe20009000f00 */
[----:B------:R-:W-:Y:S01]  /*21070*/  IMAD.U32 R23, RZ, RZ, UR8 ;  /* 0x00000008ff177e24 */ /* 0x000fe2000f8e00ff */
[----:B------:R-:W-:Y:S01]  /*21080*/  UIADD3 UR8, UPT, UPT, UR42, 0xd8, URZ ;  /* 0x000000d82a087890 */ /* 0x000fe2000fffe0ff */
[----:B------:R1:W-:Y:S01]  /*21090*/  STL [R1+0x28], R0 ;  /* 0x0000280001007387 */ /* 0x0003e20000100800 */
[----:B------:R-:W-:Y:S01]  /*210a0*/  UMOV UR11, UR43 ;  /* 0x0000002b000b7c82 */ /* 0x000fe20008000000 */
[----:B------:R-:W3:Y:S01]  /*210b0*/  LDCU.64 UR4, c[0x0][0x348] ;  /* 0x00006900ff0477ac */ /* 0x000ee20008000a00 */
[----:B------:R-:W-:Y:S01]  /*210c0*/  MOV.SPILL R28, UR11 ;  /* 0x0000000b001c7c02 */ /* 0x000fe20009000f00 */
[----:B------:R4:W-:Y:S01]  /*210d0*/  STL [R1+0x24], R3 ;  /* 0x0000240301007387 */ /* 0x0009e20000100800 */
[----:B------:R-:W-:Y:S01]  /*210e0*/  IMAD.U32 R22, RZ, RZ, UR8 ;  /* 0x00000008ff167e24 */ /* 0x000fe2000f8e00ff */
[----:B------:R-:W-:Y:S01]  /*210f0*/  UIADD3 UR8, UPT, UPT, UR40, 0x1c000, URZ ;  /* 0x0001c00028087890 */ /* 0x000fe2000fffe0ff */
[----:B--2---:R-:W-:Y:S01]  /*21100*/  MOV.SPILL R2, UR18 ;  /* 0x0000001200027c02 */ /* 0x004fe20009000f00 */
[----:B------:R-:W-:Y:S01]  /*21110*/  UIADD3 UR34, UPT, UPT, UR42, 0x80, URZ ;  /* 0x000000802a227890 */ /* 0x000fe2000fffe0ff */
[----:B------:R-:W-:Y:S01]  /*21120*/  R2UR UR11, R15 ;  /* 0x000000000f0b72ca */ /* 0x000fe200000e0000 */
[----:B------:R-:W-:Y:S01]  /*21130*/  UIADD3 UR32, UPT, UPT, UR40, 0x10000, URZ ;  /* 0x0001000028207890 */ /* 0x000fe2000fffe0ff */
[----:B------:R-:W2:Y:S01]  /*21140*/  LDL.LU R15, [R1+0x24] ;  /* 0x00002400010f7983 */ /* 0x000ea20000300800 */
[----:B------:R-:W-:Y:S01]  /*21150*/  MOV.SPILL R26, UR8 ;  /* 0x00000008001a7c02 */ /* 0x000fe20009000f00 */
[----:B------:R-:W-:Y:S01]  /*21160*/  UIADD3 UR8, UPT, UPT, UR42, 0xe8, URZ ;  /* 0x000000e82a087890 */ /* 0x000fe2000fffe0ff */
[----:B------:R-:W-:Y:S01]  /*21170*/  IMAD.U32 R6, RZ, RZ, UR43 ;  /* 0x0000002bff067e24 */ /* 0x000fe2000f8e00ff */
[----:B------:R-:W-:Y:S01]  /*21180*/  STL [R1+0x20], R2 ;  /* 0x0000200201007387 */ /* 0x000fe20000100800 */
[----:B------:R-:W-:Y:S01]  /*21190*/  UIADD3 UR58, UPT, UPT, UR42, 0x88, URZ ;  /* 0x000000882a3a7890 */ /* 0x000fe2000fffe0ff */
[----:B------:R-:W-:Y:S01]  /*211a0*/  IMAD.U32 R5, RZ, RZ, UR44 ;  /* 0x0000002cff057e24 */ /* 0x000fe2000f8e00ff */
[----:B------:R-:W-:Y:S01]  /*211b0*/  UIADD3 UR56, UPT, UPT, UR40, 0x11000, URZ ;  /* 0x0001100028387890 */ /* 0x000fe2000fffe0ff */
[----:B------:R-:W5:Y:S01]  /*211c0*/  LDL.LU R25, [R1+0x20] ;  /* 0x0000200001197983 */ /* 0x000f620000300800 */
[----:B------:R-:W-:Y:S01]  /*211d0*/  IMAD.U32 R21, RZ, RZ, UR8 ;  /* 0x00000008ff157e24 */ /* 0x000fe2000f8e00ff */
[----:B------:R-:W-:Y:S01]  /*211e0*/  R2UR UR8, R20 ;  /* 0x00000000140872ca */ /* 0x000fe200000e0000 */
[----:B---3--:R-:W-:Y:S01]  /*211f0*/  UIADD3 UR4, UP0, UPT, UR4, 0x400, URZ ;  /* 0x0000040004047890 */ /* 0x008fe2000ff1e0ff */
[----:B------:R-:W-:Y:S01]  /*21200*/  IMAD.U32 R10, RZ, RZ, UR45 ;  /* 0x0000002dff0a7e24 */ /* 0x000fe2000f8e00ff */
[----:B------:R-:W-:Y:S01]  /*21210*/  UIADD3 UR7, UPT, UPT, UR40, 0x19000, URZ ;  /* 0x0001900028077890 */ /* 0x000fe2000fffe0ff */
[----:B-1----:R-:W-:Y:S01]  /*21220*/  MOV.SPILL R0, UR16 ;  /* 0x0000001000007c02 */ /* 0x002fe20009000f00 */
[----:B------:R-:W-:Y:S01]  /*21230*/  UIADD3.X UR5, UPT, UPT, URZ, UR5, URZ, UP0, !UPT ;  /* 0x00000005ff057290 */ /* 0x000fe200087fe4ff */
[----:B------:R-:W-:Y:S01]  /*21240*/  IMAD.U32 R7, RZ, RZ, UR45 ;  /* 0x0000002dff077e24 */ /* 0x000fe2000f8e00ff */
[----:B------:R-:W-:Y:S01]  /*21250*/  UIADD3 UR50, UPT, UPT, UR42, 0x90, URZ ;  /* 0x000000902a327890 */ /* 0x000fe2000fffe0ff */
[----:B----4-:R-:W-:Y:S01]  /*21260*/  IMAD.U32 R3, RZ, RZ, UR43 ;  /* 0x0000002bff037e24 */ /* 0x010fe2000f8e00ff */
[----:B------:R1:W-:Y:S01]  /*21270*/  STL [R1+0x1c], R0 ;  /* 0x00001c0001007387 */ /* 0x0003e20000100800 */
[----:B------:R-:W-:Y:S01]  /*21280*/  UIADD3 UR48, UPT, UPT, UR40, 0x12000, URZ ;  /* 0x0001200028307890 */ /* 0x000fe2000fffe0ff */
[----:B------:R-:W-:Y:S01]  /*21290*/  IMAD.U32 R19, RZ, RZ, UR7 ;  /* 0x00000007ff137e24 */ /* 0x000fe2000f8e00ff */
[----:B------:R-:W-:Y:S01]  /*212a0*/  UIADD3 UR16, UPT, UPT, UR40, 0x13000, URZ ;  /* 0x0001300028107890 */ /* 0x000fe2000fffe0ff */
[----:B------:R-:W3:Y:S01]  /*212b0*/  LDL.LU R20, [R1+0x1c] ;  /* 0x00001c0001147983 */ /* 0x000ee20000300800 */
[----:B------:R-:W-:Y:S01]  /*212c0*/  UIADD3 UR18, UPT, UPT, UR42, 0x98, URZ ;  /* 0x000000982a127890 */ /* 0x000fe2000fffe0ff */
[----:B------:R-:W-:Y:S01]  /*212d0*/  IMAD.U32 R12, RZ, RZ, UR43 ;  /* 0x0000002bff0c7e24 */ /* 0x000fe2000f8e00ff */
[----:B------:R-:W-:Y:S01]  /*212e0*/  UMOV UR33, URZ ;  /* 0x000000ff00217c82 */ /* 0x000fe20008000000 */
[----:B------:R-:W-:Y:S01]  /*212f0*/  UMOV UR35, UR43 ;  /* 0x0000002b00237c82 */ /* 0x000fe20008000000 */
[----:B------:R-:W-:Y:S01]  /*21300*/  UMOV UR36, UR44 ;  /* 0x0000002c00247c82 */ /* 0x000fe20008000000 */
[----:B------:R-:W-:Y:S01]  /*21310*/  UMOV UR37, UR45 ;  /* 0x0000002d00257c82 */ /* 0x000fe20008000000 */
[----:B------:R-:W-:Y:S01]  /*21320*/  UMOV UR59, UR43 ;  /* 0x0000002b003b7c82 */ /* 0x000fe20008000000 */
[----:B------:R-:W-:Y:S01]  /*21330*/  UMOV UR60, UR44 ;  /* 0x0000002c003c7c82 */ /* 0x000fe20008000000 */
[----:B------:R-:W-:Y:S01]  /*21340*/  UMOV UR61, UR45 ;  /* 0x0000002d003d7c82 */ /* 0x000fe20008000000 */
[----:B------:R-:W-:Y:S01]  /*21350*/  UIADD3 UR7, UPT, UPT, UR40, 0x1a000, URZ ;  /* 0x0001a00028077890 */ /* 0x000fe2000fffe0ff */
[----:B------:R-:W-:Y:S01]  /*21360*/  UTMASTG.5D [UR32], [UR4] ;  /* 0x00000020040073b5 */ /* 0x000fe20008020000 */
[----:B------:R-:W-:Y:S01]  /*21370*/  UMOV UR57, UR33 ;  /* 0x0000002100397c82 */ /* 0x000fe20008000000 */
[----:B------:R-:W-:Y:S01]  /*21380*/  UMOV UR51, UR43 ;  /* 0x0000002b00337c82 */ /* 0x000fe20008000000 */
[----:B------:R-:W-:Y:S01]  /*21390*/  UMOV UR52, UR44 ;  /* 0x0000002c00347c82 */ /* 0x000fe20008000000 */
[----:B------:R-:W-:Y:S01]  /*213a0*/  UMOV UR53, UR45 ;  /* 0x0000002d00357c82 */ /* 0x000fe20008000000 */
[----:B------:R-:W-:Y:S01]  /*213b0*/  UMOV UR49, UR33 ;  /* 0x0000002100317c82 */ /* 0x000fe20008000000 */
[----:B------:R-:W-:Y:S01]  /*213c0*/  UMOV UR17, UR33 ;  /* 0x0000002100117c82 */ /* 0x000fe20008000000 */
[----:B------:R-:W-:Y:S01]  /*213d0*/  UIADD3 UR26, UPT, UPT, UR42, 0xa0, URZ ;  /* 0x000000a02a1a7890 */ /* 0x000fe2000fffe0ff */
[----:B------:R4:W-:Y:S01]  /*213e0*/  UTMASTG.5D [UR56], [UR4] ;  /* 0x00000038040073b5 */ /* 0x0009e20008020000 */
[----:B------:R-:W-:Y:S01]  /*213f0*/  UIADD3 UR24, UPT, UPT, UR40, 0x14000, URZ ;  /* 0x0001400028187890 */ /* 0x000fe2000fffe0ff */
[----:B------:R-:W-:Y:S01]  /*21400*/  IMAD.U32 R18, RZ, RZ, UR7 ;  /* 0x00000007ff127e24 */ /* 0x000fe2000f8e00ff */
[----:B------:R-:W-:Y:S01]  /*21410*/  UIADD3 UR66, UPT, UPT, UR42, 0xa8, URZ ;  /* 0x000000a82a427890 */ /* 0x000fe2000fffe0ff */
[----:B------:R-:W-:Y:S01]  /*21420*/  IMAD.U32 R11, RZ, RZ, UR44 ;  /* 0x0000002cff0b7e24 */ /* 0x000fe2000f8e00ff */
[----:B------:R-:W-:Y:S01]  /*21430*/  UIADD3 UR64, UPT, UPT, UR40, 0x15000, URZ ;  /* 0x0001500028407890 */ /* 0x000fe2000fffe0ff */
[----:B------:R-:W-:Y:S01]  /*21440*/  IMAD.U32 R9, RZ, RZ, UR43 ;  /* 0x0000002bff097e24 */ /* 0x000fe2000f8e00ff */
[----:B------:R-:W-:Y:S01]  /*21450*/  UMOV UR41, UR18 ;  /* 0x0000001200297c82 */ /* 0x000fe20008000000 */
[----:B------:R4:W-:Y:S01]  /*21460*/  UTMASTG.5D [UR48], [UR4] ;  /* 0x00000030040073b5 */ /* 0x0009e20008020000 */
[----:B------:R-:W-:Y:S01]  /*21470*/  UIADD3 UR7, UPT, UPT, UR40, 0x1b000, URZ ;  /* 0x0001b00028077890 */ /* 0x000fe2000fffe0ff */
[----:B------:R-:W-:Y:S01]  /*21480*/  IMAD.U32 R8, RZ, RZ, UR44 ;  /* 0x0000002cff087e24 */ /* 0x000fe2000f8e00ff */
[----:B------:R-:W-:Y:S01]  /*21490*/  UMOV UR13, UR45 ;  /* 0x0000002d000d7c82 */ /* 0x000fe20008000000 */
[----:B------:R-:W-:Y:S01]  /*214a0*/  UMOV UR27, UR43 ;  /* 0x0000002b001b7c82 */ /* 0x000fe20008000000 */
[----:B------:R-:W-:Y:S01]  /*214b0*/  UMOV UR28, UR44 ;  /* 0x0000002c001c7c82 */ /* 0x000fe20008000000 */
[----:B------:R-:W-:Y:S01]  /*214c0*/  UMOV UR29, UR45 ;  /* 0x0000002d001d7c82 */ /* 0x000fe20008000000 */
[----:B-1----:R-:W-:Y:S01]  /*214d0*/  MOV.SPILL R0, UR13 ;  /* 0x0000000d00007c02 */ /* 0x002fe20009000f00 */
[----:B------:R1:W-:Y:S01]  /*214e0*/  UTMASTG.5D [UR16], [UR4] ;  /* 0x00000010040073b5 */ /* 0x0003e20008020000 */
[----:B------:R-:W-:Y:S01]  /*214f0*/  UMOV UR25, UR33 ;  /* 0x0000002100197c82 */ /* 0x000fe20008000000 */
[----:B------:R-:W-:Y:S01]  /*21500*/  UMOV UR67, UR43 ;  /* 0x0000002b00437c82 */ /* 0x000fe20008000000 */
[----:B------:R-:W-:Y:S01]  /*21510*/  UMOV UR68, UR44 ;  /* 0x0000002c00447c82 */ /* 0x000fe20008000000 */
[----:B------:R-:W-:Y:S01]  /*21520*/  UMOV UR69, UR45 ;  /* 0x0000002d00457c82 */ /* 0x000fe20008000000 */
[----:B------:R-:W-:Y:S01]  /*21530*/  UMOV UR65, UR33 ;  /* 0x0000002100417c82 */ /* 0x000fe20008000000 */
[----:B------:R-:W-:Y:S01]  /*21540*/  R2UR UR13, R13 ;  /* 0x000000000d0d72ca */ /* 0x000fe200000e0000 */
[----:B------:R-:W-:Y:S01]  /*21550*/  IMAD.U32 R17, RZ, RZ, UR7 ;  /* 0x00000007ff117e24 */ /* 0x000fe2000f8e00ff */
[----:B------:R-:W-:Y:S01]  /*21560*/  UTMASTG.5D [UR24], [UR4] ;  /* 0x00000018040073b5 */ /* 0x000fe20008020000 */
[----:B------:R-:W-:Y:S01]  /*21570*/  UIADD3 UR7, UPT, UPT, UR40, 0x1d000, URZ ;  /* 0x0001d00028077890 */ /* 0x000fe2000fffe0ff */
[----:B------:R-:W-:Y:S01]  /*21580*/  IMAD.U32 R2, RZ, RZ, UR44 ;  /* 0x0000002cff027e24 */ /* 0x000fe2000f8e00ff */
[----:B------:R-:W-:Y:S01]  /*21590*/  UMOV UR12, UR44 ;  /* 0x0000002c000c7c82 */ /* 0x000fe20008000000 */
[----:B------:R-:W-:Y:S01]  /*215a0*/  UIADD3 UR72, UPT, UPT, UR40, 0x10400, URZ ;  /* 0x0001040028487890 */ /* 0x000fe2000fffe0ff */
[----:B------:R-:W-:Y:S01]  /*215b0*/  MOV.SPILL R29, UR12 ;  /* 0x0000000c001d7c02 */ /* 0x000fe20009000f00 */
[----:B------:R-:W-:Y:S01]  /*215c0*/  UMOV UR47, UR58 ;  /* 0x0000003a002f7c82 */ /* 0x000fe20008000000 */
[----:B------:R-:W-:Y:S01]  /*215d0*/  IMAD.U32 R16, RZ, RZ, UR7 ;  /* 0x00000007ff107e24 */ /* 0x000fe2000f8e00ff */
[----:B------:R-:W3:Y:S01]  /*215e0*/  LDL.LU R13, [R1+0x2c] ;  /* 0x00002c00010d7983 */ /* 0x000ee20000300800 */
[----:B------:R-:W-:Y:S01]  /*215f0*/  UMOV UR46, UR50 ;  /* 0x00000032002e7c82 */ /* 0x000fe20008000000 */
[----:B------:R-:W-:Y:S01]  /*21600*/  UMOV UR77, UR45 ;  /* 0x0000002d004d7c82 */ /* 0x000fe20008000000 */
[----:B------:R-:W-:Y:S01]  /*21610*/  UMOV UR9, UR33 ;  /* 0x0000002100097c82 */ /* 0x000fe20008000000 */
[----:B------:R1:W-:Y:S01]  /*21620*/  UTMASTG.5D [UR64], [UR4] ;  /* 0x00000040040073b5 */ /* 0x0003e20008020000 */
[----:B----4-:R-:W-:Y:S01]  /*21630*/  UIADD3 UR56, UPT, UPT, UR40, 0x1e000, URZ ;  /* 0x0001e00028387890 */ /* 0x010fe2000fffe0ff */
[----:B------:R-:W-:Y:S01]  /*21640*/  UMOV UR31, UR10 ;  /* 0x0000000a001f7c82 */ /* 0x000fe20008000000 */
[----:B------:R-:W-:Y:S01]  /*21650*/  UMOV UR39, UR66 ;  /* 0x0000004200277c82 */ /* 0x000fe20008000000 */
[----:B------:R-:W-:Y:S01]  /*21660*/  UMOV UR75, UR43 ;  /* 0x0000002b004b7c82 */ /* 0x000fe20008000000 */
[----:B------:R-:W-:Y:S01]  /*21670*/  UMOV UR76, UR44 ;  /* 0x0000002c004c7c82 */ /* 0x000fe20008000000 */
[----:B------:R-:W-:Y:S01]  /*21680*/  UMOV UR73, 0x40 ;  /* 0x0000004000497882 */ /* 0x000fe20000000000 */
[----:B------:R4:W-:Y:S01]  /*21690*/  STL [R1+0x18], R0 ;  /* 0x0000180001007387 */ /* 0x0009e20000100800 */
[----:B------:R-:W-:-:S02]  /*216a0*/  UIADD3 UR48, UPT, UPT, UR40, 0x1f000, URZ ;  /* 0x0001f00028307890 */ /* 0x000fc4000fffe0ff */
[----:B-1----:R-:W-:Y:S02]  /*216b0*/  UIADD3 UR16, UPT, UPT, UR40, 0x16000, URZ ;  /* 0x0001600028107890 */ /* 0x002fe4000fffe0ff */
[----:B------:R-:W-:Y:S01]  /*216c0*/  UIADD3 UR18, UPT, UPT, UR42, 0xb0, URZ ;  /* 0x000000b02a127890 */ /* 0x000fe2000fffe0ff */
[----:B------:R-:W-:Y:S01]  /*216d0*/  R2UR UR12, R14 ;  /* 0x000000000e0c72ca */ /* 0x000fe200000e0000 */
[----:B------:R-:W-:Y:S01]  /*216e0*/  UIADD3 UR58, UPT, UPT, UR42, 0xf0, URZ ;  /* 0x000000f02a3a7890 */ /* 0x000fe2000fffe0ff */
[----:B------:R-:W3:Y:S01]  /*216f0*/  LDL.LU R14, [R1+0x28] ;  /* 0x00002800010e7983 */ /* 0x000ee20000300800 */
[----:B------:R-:W-:-:S03]  /*21700*/  UIADD3 UR50, UPT, UPT, UR42, 0xf8, URZ ;  /* 0x000000f82a327890 */ /* 0x000fc6000fffe0ff */
[----:B------:R-:W-:Y:S02]  /*21710*/  UMOV UR38, UR18 ;  /* 0x0000001200267c82 */ /* 0x000fe40008000000 */
[----:B------:R-:W-:Y:S01]  /*21720*/  UTMASTG.5D [UR16], [UR4] ;  /* 0x00000010040073b5 */ /* 0x000fe20008020000 */
[----:B----4-:R-:W-:-:S04]  /*21730*/  IMAD.U32 R0, RZ, RZ, UR45 ;  /* 0x0000002dff007e24 */ /* 0x010fc8000f8e00ff */
[----:B------:R1:W-:Y:S01]  /*21740*/  UTMASTG.5D [UR8], [UR4] ;  /* 0x00000008040073b5 */ /* 0x0003e20008020000 */
[----:B------:R-:W-:Y:S01]  /*21750*/  UIADD3 UR64, UPT, UPT, UR40, 0x11400, URZ ;  /* 0x0001140028407890 */ /* 0x000fe2000fffe0ff */
[----:B-1----:R-:W-:Y:S02]  /*21760*/  R2UR.FILL UR10, R27 ;  /* 0x000000001b0a72ca */ /* 0x002fe400004e0000 */
[----:B------:R-:W-:Y:S02]  /*21770*/  R2UR.FILL UR8, R26 ;  /* 0x000000001a0872ca */ /* 0x000fe400004e0000 */
[----:B-----5:R-:W-:Y:S02]  /*21780*/  R2UR.FILL UR18, R25 ;  /* 0x00000000191272ca */ /* 0x020fe400004e0000 */
[----:B------:R-:W-:Y:S02]  /*21790*/  MOV.SPILL R25, UR69 ;  /* 0x0000004500197c02 */ /* 0x000fe40009000f00 */
[----:B------:R-:W-:-:S02]  /*217a0*/  R2UR UR69, R4 ;  /* 0x00000000044572ca */ /* 0x000fc400000e0000 */
[----:B------:R-:W-:-:S05]  /*217b0*/  MOV.SPILL R4, UR45 ;  /* 0x0000002d00047c02 */ /* 0x000fca0009000f00 */
[----:B------:R1:W-:Y:S01]  /*217c0*/  STL [R1+0x1c], R4 ;  /* 0x00001c0401007387 */ /* 0x0003e20000100800 */
[----:B--2---:R-:W-:Y:S02]  /*217d0*/  R2UR.FILL UR19, R15 ;  /* 0x000000000f1372ca */ /* 0x004fe400004e0000 */
[----:B-1----:R-:W-:Y:S01]  /*217e0*/  MOV.SPILL R4, UR40 ;  /* 0x0000002800047c02 */ /* 0x002fe20009000f00 */
[----:B------:R-:W2:Y:S01]  /*217f0*/  LDL.LU R27, [R1+0x1c] ;  /* 0x00001c00011b7983 */ /* 0x000ea20000300800 */
[----:B------:R-:W-:-:S03]  /*21800*/  R2UR UR40, R16 ;  /* 0x00000000102872ca */ /* 0x000fc600000e0000 */
[----:B------:R-:W4:Y:S01]  /*21810*/  LDL.LU R16, [R1+0x18] ;  /* 0x0000180001107983 */ /* 0x000f220000300800 */
[----:B---3--:R-:W-:Y:S02]  /*21820*/  R2UR.FILL UR16, R20 ;  /* 0x00000000141072ca */ /* 0x008fe400004e0000 */
[----:B------:R-:W-:Y:S02]  /*21830*/  MOV.SPILL R15, UR67 ;  /* 0x00000043000f7c02 */ /* 0x000fe40009000f00 */
[----:B------:R-:W-:Y:S02]  /*21840*/  MOV.SPILL R20, UR68 ;  /* 0x0000004400147c02 */ /* 0x000fe40009000f00 */
[----:B------:R-:W-:Y:S02]  /*21850*/  R2UR UR67, R6 ;  /* 0x00000000064372ca */ /* 0x000fe400000e0000 */
[----:B------:R-:W-:Y:S02]  /*21860*/  R2UR UR68, R5 ;  /* 0x00000000054472ca */ /* 0x000fe400000e0000 */
[----:B------:R-:W-:-:S02]  /*21870*/  MOV.SPILL R6, UR47 ;  /* 0x0000002f00067c02 */ /* 0x000fc40009000f00 */
[----:B------:R-:W-:Y:S02]  /*21880*/  MOV.SPILL R5, UR46 ;  /* 0x0000002e00057c02 */ /* 0x000fe40009000f00 */
[----:B------:R-:W-:Y:S01]  /*21890*/  R2UR UR45, R0 ;  /* 0x00000000002d72ca */ /* 0x000fe200000e0000 */
[----:B------:R1:W-:Y:S01]  /*218a0*/  STL [R1+0x24], R6 ;  /* 0x0000240601007387 */ /* 0x0003e20000100800 */
[----:B------:R-:W-:Y:S02]  /*218b0*/  MOV.SPILL R0, UR26 ;  /* 0x0000001a00007c02 */ /* 0x000fe40009000f00 */
[----:B------:R-:W-:Y:S01]  /*218c0*/  R2UR UR26, R24 ;  /* 0x00000000181a72ca */ /* 0x000fe200000e0000 */
[----:B------:R3:W-:Y:S04]  /*218d0*/  STL [R1+0x20], R5 ;  /* 0x0000200501007387 */ /* 0x0007e80000100800 */
[----:B------:R-:W5:Y:S04]  /*218e0*/  LDL.LU R24, [R1+0x24] ;  /* 0x0000240001187983 */ /* 0x000f680000300800 */
[----:B------:R-:W2:Y:S01]  /*218f0*/  LDL.LU R26, [R1+0x20] ;  /* 0x00002000011a7983 */ /* 0x000ea20000300800 */
[----:B------:R-:W-:-:S02]  /*21900*/  R2UR.FILL UR21, R13 ;  /* 0x000000000d1572ca */ /* 0x000fc400004e0000 */
[----:B------:R-:W-:Y:S02]  /*21910*/  MOV.SPILL R13, UR64 ;  /* 0x00000040000d7c02 */ /* 0x000fe40009000f00 */
[----:B------:R-:W-:Y:S02]  /*21920*/  R2UR UR64, R17 ;  /* 0x00000000114072ca */ /* 0x000fe400000e0000 */
[----:B------:R-:W-:Y:S01]  /*21930*/  R2UR UR66, R22 ;  /* 0x00000000164272ca */ /* 0x000fe200000e0000 */
[----:B------:R-:W-:Y:S01]  /*21940*/  UMOV UR65, 0x40 ;  /* 0x0000004000417882 */ /* 0x000fe20000000000 */
[----:B------:R-:W-:Y:S02]  /*21950*/  MOV.SPILL R17, UR43 ;  /* 0x0000002b00117c02 */ /* 0x000fe40009000f00 */
[----:B------:R-:W-:Y:S01]  /*21960*/  R2UR UR43, R3 ;  /* 0x00000000032b72ca */ /* 0x000fe200000e0000 */
[----:B------:R-:W-:Y:S01]  /*21970*/  IMAD.U32 R3, RZ, RZ, UR33 ;  /* 0x00000021ff037e24 */ /* 0x000fe2000f8e00ff */
[----:B-1----:R-:W-:-:S02]  /*21980*/  MOV.SPILL R6, UR42 ;  /* 0x0000002a00067c02 */ /* 0x002fc40009000f00 */
[----:B------:R-:W-:Y:S02]  /*21990*/  R2UR UR42, R21 ;  /* 0x00000000152a72ca */ /* 0x000fe400000e0000 */
[----:B------:R-:W-:Y:S02]  /*219a0*/  R2UR UR24, R19 ;  /* 0x00000000131872ca */ /* 0x000fe400000e0000 */
[----:B------:R-:W-:Y:S02]  /*219b0*/  R2UR UR27, R12 ;  /* 0x000000000c1b72ca */ /* 0x000fe400000e0000 */
[----:B------:R-:W-:Y:S02]  /*219c0*/  R2UR.FILL UR20, R14 ;  /* 0x000000000e1472ca */ /* 0x000fe400004e0000 */
[----:B------:R-:W-:Y:S01]  /*219d0*/  MOV.SPILL R14, UR65 ;  /* 0x00000041000e7c02 */ /* 0x000fe20009000f00 */
[----:B------:R-:W-:Y:S01]  /*219e0*/  UMOV UR65, UR33 ;  /* 0x0000002100417c82 */ /* 0x000fe20008000000 */
[----:B------:R-:W-:-:S02]  /*219f0*/  R2UR UR28, R11 ;  /* 0x000000000b1c72ca */ /* 0x000fc400000e0000 */
[----:B------:R-:W-:Y:S02]  /*21a00*/  R2UR UR29, R10 ;  /* 0x000000000a1d72ca */ /* 0x000fe400000e0000 */
[----:B------:R-:W-:Y:S02]  /*21a10*/  MOV.SPILL R21, UR69 ;  /* 0x0000004500157c02 */ /* 0x000fe40009000f00 */
[----:B------:R-:W-:Y:S02]  /*21a20*/  MOV.SPILL R19, UR68 ;  /* 0x0000004400137c02 */ /* 0x000fe40009000f00 */
[----:B------:R-:W-:Y:S01]  /*21a30*/  MOV.SPILL R12, UR66 ;  /* 0x00000042000c7c02 */ /* 0x000fe20009000f00 */
[----:B------:R-:W-:Y:S01]  /*21a40*/  UTMASTG.5D [UR16], [UR4] ;  /* 0x00000010040073b5 */ /* 0x000fe20008020000 */
[----:B------:R-:W-:Y:S02]  /*21a50*/  MOV.SPILL R11, UR65 ;  /* 0x00000041000b7c02 */ /* 0x000fe40009000f00 */
[----:B------:R-:W-:-:S02]  /*21a60*/  MOV.SPILL R10, UR64 ;  /* 0x00000040000a7c02 */ /* 0x000fc40009000f00 */
[----:B------:R-:W-:Y:S02]  /*21a70*/  R2UR UR64, R18 ;  /* 0x00000000124072ca */ /* 0x000fe400000e0000 */
[----:B------:R-:W-:Y:S01]  /*21a80*/  R2UR UR65, R3 ;  /* 0x00000000034172ca */ /* 0x000fe200000e0000 */
[----:B------:R1:W-:Y:S01]  /*21a90*/  UTMASTG.5D [UR24], [UR4] ;  /* 0x00000018040073b5 */ /* 0x0003e20008020000 */
[----:B------:R-:W-:Y:S02]  /*21aa0*/  R2UR UR66, R23 ;  /* 0x00000000174272ca */ /* 0x000fe400000e0000 */
[----:B------:R-:W-:Y:S02]  /*21ab0*/  R2UR UR68, R8 ;  /* 0x00000000084472ca */ /* 0x000fe400000e0000 */
[----:B------:R-:W-:Y:S02]  /*21ac0*/  R2UR UR69, R7 ;  /* 0x00000000074572ca */ /* 0x000fe400000e0000 */
[----:B------:R-:W-:-:S02]  /*21ad0*/  MOV.SPILL R22, UR44 ;  /* 0x0000002c00167c02 */ /* 0x000fc40009000f00 */
[----:B------:R-:W-:Y:S02]  /*21ae0*/  R2UR.FILL UR12, R29 ;  /* 0x000000001d0c72ca */ /* 0x000fe400004e0000 */
[----:B------:R-:W-:-:S03]  /*21af0*/  R2UR.FILL UR11, R28 ;  /* 0x000000001c0b72ca */ /* 0x000fc600004e0000 */
[----:B------:R-:W-:Y:S01]  /*21b00*/  UMOV UR23, UR66 ;  /* 0x0000004200177c82 */ /* 0x000fe20008000000 */
[----:B------:R-:W-:Y:S02]  /*21b10*/  R2UR UR44, R2 ;  /* 0x00000000022c72ca */ /* 0x000fe400000e0000 */
[----:B---3--:R-:W-:Y:S01]  /*21b20*/  MOV.SPILL R5, UR41 ;  /* 0x0000002900057c02 */ /* 0x008fe20009000f00 */
[----:B------:R-:W-:Y:S01]  /*21b30*/  UMOV UR41, UR33 ;  /* 0x0000002100297c82 */ /* 0x000fe20008000000 */
[----:B------:R-:W-:Y:S01]  /*21b40*/  MOV.SPILL R2, UR31 ;  /* 0x0000001f00027c02 */ /* 0x000fe20009000f00 */
[----:B------:R-:W-:Y:S01]  /*21b50*/  UMOV UR30, UR26 ;  /* 0x0000001a001e7c82 */ /* 0x000fe20008000000 */
[----:B------:R-:W-:Y:S01]  /*21b60*/  UMOV UR74, UR34 ;  /* 0x00000022004a7c82 */ /* 0x000fe20008000000 */
[----:B------:R-:W-:Y:S01]  /*21b70*/  UMOV UR14, UR58 ;  /* 0x0000003a000e7c82 */ /* 0x000fe20008000000 */
[----:B------:R-:W-:Y:S01]  /*21b80*/  R2UR.FILL UR31, R2 ;  /* 0x00000000021f72ca */ /* 0x000fe200004e0000 */
[----:B------:R-:W-:Y:S01]  /*21b90*/  UMOV UR7, UR50 ;  /* 0x0000003200077c82 */ /* 0x000fe20008000000 */
[----:B-1----:R-:W-:Y:S01]  /*21ba0*/  R2UR.FILL UR26, R0 ;  /* 0x00000000001a72ca */ /* 0x002fe200004e0000 */
[----:B------:R-:W-:Y:S01]  /*21bb0*/  UMOV UR25, 0x40 ;  /* 0x0000004000197882 */ /* 0x000fe20000000000 */
[----:B------:R-:W-:Y:S01]  /*21bc0*/  UMOV UR17, 0x40 ;  /* 0x0000004000117882 */ /* 0x000fe20000000000 */
[----:B------:R-:W-:Y:S01]  /*21bd0*/  UMOV UR15, UR42 ;  /* 0x0000002a000f7c82 */ /* 0x000fe20008000000 */
[----:B------:R-:W-:Y:S01]  /*21be0*/  UMOV UR33, 0x80 ;  /* 0x0000008000217882 */ /* 0x000fe20000000000 */
[----:B----4-:R-:W-:-:S02]  /*21bf0*/  R2UR.FILL UR13, R16 ;  /* 0x00000000100d72ca */ /* 0x010fc400004e0000 */
[----:B------:R-:W-:Y:S02]  /*21c00*/  MOV.SPILL R16, UR67 ;  /* 0x0000004300107c02 */ /* 0x000fe40009000f00 */
[----:B------:R-:W-:-:S13]  /*21c10*/  R2UR UR67, R9 ;  /* 0x00000000094372ca */ /* 0x000fda00000e0000 */
[----:B------:R1:W-:Y:S01]  /*21c20*/  UTMASTG.5D [UR64], [UR4] ;  /* 0x00000040040073b5 */ /* 0x0003e20008020000 */
[----:B-----5:R-:W-:Y:S02]  /*21c30*/  R2UR.FILL UR47, R24 ;  /* 0x00000000182f72ca */ /* 0x020fe400004e0000 */
[----:B--2---:R-:W-:Y:S02]  /*21c40*/  R2UR.FILL UR46, R26 ;  /* 0x000000001a2e72ca */ /* 0x004fe400004e0000 */
[----:B-1----:R-:W-:Y:S02]  /*21c50*/  R2UR.FILL UR69, R21 ;  /* 0x00000000154572ca */ /* 0x002fe400004e0000 */
[----:B------:R-:W-:Y:S02]  /*21c60*/  R2UR.FILL UR68, R19 ;  /* 0x00000000134472ca */ /* 0x000fe400004e0000 */
[----:B------:R-:W-:Y:S02]  /*21c70*/  R2UR.FILL UR67, R16 ;  /* 0x00000000104372ca */ /* 0x000fe400004e0000 */
[----:B------:R-:W-:-:S02]  /*21c80*/  R2UR.FILL UR66, R12 ;  /* 0x000000000c4272ca */ /* 0x000fc400004e0000 */
[----:B------:R-:W-:Y:S02]  /*21c90*/  R2UR.FILL UR65, R11 ;  /* 0x000000000b4172ca */ /* 0x000fe400004e0000 */
[----:B------:R-:W-:-:S13]  /*21ca0*/  R2UR.FILL UR64, R10 ;  /* 0x000000000a4072ca */ /* 0x000fda00004e0000 */
[----:B------:R1:W-:Y:S01]  /*21cb0*/  UTMASTG.5D [UR64], [UR4] ;  /* 0x00000040040073b5 */ /* 0x0003e20008020000 */
[----:B------:R-:W-:Y:S01]  /*21cc0*/  UTMASTG.5D [UR8], [UR4] ;  /* 0x00000008040073b5 */ /* 0x000fe20008020000 */
[----:B------:R2:W-:Y:S01]  /*21cd0*/  UTMASTG.5D [UR40], [UR4] ;  /* 0x00000028040073b5 */ /* 0x0005e20008020000 */
[----:B------:R-:W-:Y:S01]  /*21ce0*/  UMOV UR22, UR66 ;  /* 0x0000004200167c82 */ /* 0x000fe20008000000 */
[----:B------:R3:W-:Y:S01]  /*21cf0*/  UTMASTG.5D [UR56], [UR4] ;  /* 0x00000038040073b5 */ /* 0x0007e20008020000 */
[----:B------:R4:W-:Y:S01]  /*21d00*/  UTMASTG.5D [UR48], [UR4] ;  /* 0x00000030040073b5 */ /* 0x0009e20008020000 */
[----:B-1----:R-:W-:Y:S02]  /*21d10*/  R2UR.FILL UR69, R25 ;  /* 0x00000000194572ca */ /* 0x002fe400004e0000 */
[----:B------:R-:W-:Y:S02]  /*21d20*/  R2UR.FILL UR68, R20 ;  /* 0x00000000144472ca */ /* 0x000fe400004e0000 */
[----:B------:R-:W-:-:S02]  /*21d30*/  R2UR.FILL UR67, R15 ;  /* 0x000000000f4372ca */ /* 0x000fc400004e0000 */
[----:B------:R-:W-:Y:S02]  /*21d40*/  R2UR.FILL UR65, R14 ;  /* 0x000000000e4172ca */ /* 0x000fe400004e0000 */
[----:B------:R-:W-:Y:S02]  /*21d50*/  R2UR.FILL UR64, R13 ;  /* 0x000000000d4072ca */ /* 0x000fe400004e0000 */
[----:B--2---:R-:W-:Y:S02]  /*21d60*/  R2UR.FILL UR40, R4 ;  /* 0x00000000042872ca */ /* 0x004fe400004e0000 */
[----:B------:R-:W-:Y:S02]  /*21d70*/  R2UR.FILL UR45, R27 ;  /* 0x000000001b2d72ca */ /* 0x000fe400004e0000 */
[----:B------:R-:W-:Y:S02]  /*21d80*/  R2UR.FILL UR44, R22 ;  /* 0x00000000162c72ca */ /* 0x000fe400004e0000 */
[----:B------:R-:W-:-:S02]  /*21d90*/  R2UR.FILL UR43, R17 ;  /* 0x00000000112b72ca */ /* 0x000fc400004e0000 */
[----:B------:R-:W-:Y:S01]  /*21da0*/  R2UR.FILL UR41, R5 ;  /* 0x00000000052972ca */ /* 0x000fe200004e0000 */
[----:B------:R-:W-:Y:S01]  /*21db0*/  UMOV UR66, UR47 ;  /* 0x0000002f00427c82 */ /* 0x000fe20008000000 */
[----:B------:R-:W-:Y:S03]  /*21dc0*/  UTMASTG.5D [UR72], [UR4] ;  /* 0x00000048040073b5 */ /* 0x000fe60008020000 */
[----:B---3--:R-:W-:Y:S02]  /*21dd0*/  UIADD3 UR56, UPT, UPT, UR40, 0x12400, URZ ;  /* 0x0001240028387890 */ /* 0x008fe4000fffe0ff */
[----:B----4-:R-:W-:Y:S01]  /*21de0*/  UIADD3 UR48, UPT, UPT, UR40, 0x13400, URZ ;  /* 0x0001340028307890 */ /* 0x010fe2000fffe0ff */
[----:B------:R-:W-:-:S03]  /*21df0*/  UMOV UR57, 0x40 ;  /* 0x0000004000397882 */ /* 0x000fc60000000000 */
[----:B------:R-:W-:Y:S01]  /*21e00*/  UMOV UR59, UR43 ;  /* 0x0000002b003b7c82 */ /* 0x000fe20008000000 */
[----:B------:R-:W-:Y:S01]  /*21e10*/  UMOV UR60, UR44 ;  /* 0x0000002c003c7c82 */ /* 0x000fe20008000000 */
[----:B------:R-:W-:Y:S01]  /*21e20*/  UMOV UR61, UR45 ;  /* 0x0000002d003d7c82 */ /* 0x000fe20008000000 */
[----:B------:R-:W-:Y:S01]  /*21e30*/  UMOV UR58, UR46 ;  /* 0x0000002e003a7c82 */ /* 0x000fe20008000000 */
[----:B------:R1:W-:Y:S01]  /*21e40*/  UTMASTG.5D [UR64], [UR4] ;  /* 0x00000040040073b5 */ /* 0x0003e20008020000 */
[----:B------:R-:W-:Y:S01]  /*21e50*/  UMOV UR49, 0x40 ;  /* 0x0000004000317882 */ /* 0x000fe20000000000 */
[----:B------:R-:W-:Y:S01]  /*21e60*/  UMOV UR51, UR43 ;  /* 0x0000002b00337c82 */ /* 0x000fe20008000000 */
[----:B------:R-:W-:Y:S01]  /*21e70*/  UMOV UR52, UR44 ;  /* 0x0000002c00347c82 */ /* 0x000fe20008000000 */
[----:B------:R-:W-:Y:S01]  /*21e80*/  UMOV UR53, UR45 ;  /* 0x0000002d00357c82 */ /* 0x000fe20008000000 */
[----:B------:R-:W-:Y:S01]  /*21e90*/  UIADD3 UR24, UPT, UPT, UR40, 0x14400, URZ ;  /* 0x0001440028187890 */ /* 0x000fe2000fffe0ff */
[----:B------:R-:W-:Y:S01]  /*21ea0*/  UMOV UR50, UR41 ;  /* 0x0000002900327c82 */ /* 0x000fe20008000000 */
[----:B------:R2:W-:Y:S01]  /*21eb0*/  UTMASTG.5D [UR56], [UR4] ;  /* 0x00000038040073b5 */ /* 0x0005e20008020000 */
[----:B------:R-:W-:Y:S01]  /*21ec0*/  UMOV UR27, UR43 ;  /* 0x0000002b001b7c82 */ /* 0x000fe20008000000 */
[----:B------:R-:W-:Y:S01]  /*21ed0*/  UMOV UR28, UR44 ;  /* 0x0000002c001c7c82 */ /* 0x000fe20008000000 */
[----:B------:R-:W-:Y:S01]  /*21ee0*/  UMOV UR29, UR45 ;  /* 0x0000002d001d7c82 */ /* 0x000fe20008000000 */
[----:B------:R3:W-:Y:S01]  /*21ef0*/  UTMASTG.5D [UR48], [UR4] ;  /* 0x00000030040073b5 */ /* 0x0007e20008020000 */
[----:B------:R-:W-:-:S02]  /*21f00*/  UIADD3 UR16, UPT, UPT, UR40, 0x18400, URZ ;  /* 0x0001840028107890 */ /* 0x000fc4000fffe0ff */
[----:B------:R-:W-:Y:S01]  /*21f10*/  UTMASTG.5D [UR24], [UR4] ;  /* 0x00000018040073b5 */ /* 0x000fe20008020000 */
[----:B-1----:R-:W-:Y:S01]  /*21f20*/  UIADD3 UR64, UPT, UPT, UR40, 0x15400, URZ ;  /* 0x0001540028407890 */ /* 0x002fe2000fffe0ff */
[----:B------:R-:W-:Y:S01]  /*21f30*/  UMOV UR65, 0x40 ;  /* 0x0000004000417882 */ /* 0x000fe20000000000 */
[----:B--2---:R-:W-:Y:S01]  /*21f40*/  UIADD3 UR56, UPT, UPT, UR40, 0x16400, URZ ;  /* 0x0001640028387890 */ /* 0x004fe2000fffe0ff */
[----:B------:R-:W-:Y:S01]  /*21f50*/  UMOV UR67, UR43 ;  /* 0x0000002b00437c82 */ /* 0x000fe20008000000 */
[----:B------:R-:W-:Y:S01]  /*21f60*/  UMOV UR68, UR44 ;  /* 0x0000002c00447c82 */ /* 0x000fe20008000000 */
[----:B---3--:R-:W-:Y:S01]  /*21f70*/  UIADD3 UR48, UPT, UPT, UR40, 0x17400, URZ ;  /* 0x0001740028307890 */ /* 0x008fe2000fffe0ff */
[----:B------:R-:W-:Y:S01]  /*21f80*/  UMOV UR69, UR45 ;  /* 0x0000002d00457c82 */ /* 0x000fe20008000000 */
[----:B------:R-:W-:Y:S01]  /*21f90*/  UMOV UR66, UR39 ;  /* 0x0000002700427c82 */ /* 0x000fe20008000000 */
[----:B------:R-:W-:Y:S01]  /*21fa0*/  UMOV UR58, UR38 ;  /* 0x00000026003a7c82 */ /* 0x000fe20008000000 */
[----:B------:R1:W-:Y:S01]  /*21fb0*/  UTMASTG.5D [UR64], [UR4] ;  /* 0x00000040040073b5 */ /* 0x0003e20008020000 */
[----:B------:R-:W-:Y:S01]  /*21fc0*/  UMOV UR50, UR31 ;  /* 0x0000001f00327c82 */ /* 0x000fe20008000000 */
[----:B------:R-:W-:Y:S01]  /*21fd0*/  UMOV UR19, UR43 ;  /* 0x0000002b00137c82 */ /* 0x000fe20008000000 */
[----:B------:R2:W-:Y:S01]  /*21fe0*/  UTMASTG.5D [UR56], [UR4] ;  /* 0x00000038040073b5 */ /* 0x0005e20008020000 */
[----:B------:R-:W-:Y:S01]  /*21ff0*/  UMOV UR20, UR44 ;  /* 0x0000002c00147c82 */ /* 0x000fe20008000000 */
[----:B------:R-:W-:Y:S01]  /*22000*/  UMOV UR21, UR45 ;  /* 0x0000002d00157c82 */ /* 0x000fe20008000000 */
[----:B------:R3:W-:Y:S01]  /*22010*/  UTMASTG.5D [UR48], [UR4] ;  /* 0x00000030040073b5 */ /* 0x0007e20008020000 */
[----:B------:R-:W-:Y:S01]  /*22020*/  UIADD3 UR8, UPT, UPT, UR40, 0x1c400, URZ ;  /* 0x0001c40028087890 */ /* 0x000fe2000fffe0ff */
[----:B------:R-:W-:Y:S01]  /*22030*/  UTMASTG.5D [UR16], [UR4] ;  /* 0x00000010040073b5 */ /* 0x000fe20008020000 */
        /* <DEDUP_REMOVED lines=8> */
[----:B------:R-:W-:Y:S01]  /*220c0*/  UMOV UR9, 0x40 ;  /* 0x0000004000097882 */ /* 0x000fe20000000000 */
[----:B------:R-:W-:-:S05]  /*220d0*/  UMOV UR11, UR43 ;  /* 0x0000002b000b7c82 */ /* 0x000fca0008000000 */
[----:B------:R3:W-:Y:S01]  /*220e0*/  UTMASTG.5D [UR48], [UR4] ;  /* 0x00000030040073b5 */ /* 0x0007e20008020000 */
[----:B------:R-:W-:Y:S01]  /*220f0*/  UMOV UR12, UR44 ;  /* 0x0000002c000c7c82 */ /* 0x000fe20008000000 */
[----:B------:R-:W-:Y:S01]  /*22100*/  UMOV UR13, UR45 ;  /* 0x0000002d000d7c82 */ /* 0x000fe20008000000 */
        /* <DEDUP_REMOVED lines=10> */
[----:B------:R-:W-:Y:S01]  /*221b0*/  UMOV UR35, UR43 ;  /* 0x0000002b00237c82 */ /* 0x000fe20008000000 */
[----:B------:R-:W-:-:S05]  /*221c0*/  UMOV UR36, UR44 ;  /* 0x0000002c00247c82 */ /* 0x000fca0008000000 */
[----:B------:R3:W-:Y:S01]  /*221d0*/  UTMASTG.5D [UR48], [UR4] ;  /* 0x00000030040073b5 */ /* 0x0007e20008020000 */
[----:B------:R-:W-:Y:S01]  /*221e0*/  UMOV UR37, UR45 ;  /* 0x0000002d00257c82 */ /* 0x000fe20008000000 */
[----:B------:R-:W-:Y:S01]  /*221f0*/  UIADD3 UR24, UPT, UPT, UR40, 0x14800, URZ ;  /* 0x0001480028187890 */ /* 0x000fe2000fffe0ff */
[----:B------:R-:W-:Y:S01]  /*22200*/  UTMASTG.5D [UR32], [UR4] ;  /* 0x00000020040073b5 */ /* 0x000fe20008020000 */
[----:B-1----:R-:W-:Y:S01]  /*22210*/  UIADD3 UR64, UPT, UPT, UR40, 0x11800, URZ ;  /* 0x0001180028407890 */ /* 0x002fe2000fffe0ff */
[----:B------:R-:W-:Y:S01]  /*22220*/  UMOV UR65, 0x80 ;  /* 0x0000008000417882 */ /* 0x000fe20000000000 */
[----:B--2---:R-:W-:Y:S01]  /*22230*/  UIADD3 UR56, UPT, UPT, UR40, 0x12800, URZ ;  /* 0x0001280028387890 */ /* 0x004fe2000fffe0ff */
[----:B------:R-:W-:Y:S01]  /*22240*/  UMOV UR66, UR47 ;  /* 0x0000002f00427c82 */ /* 0x000fe20008000000 */
[----:B------:R-:W-:Y:S01]  /*22250*/  UMOV UR57, 0x80 ;  /* 0x0000008000397882 */ /* 0x000fe20000000000 */
[----:B------:R-:W-:-:S04]  /*22260*/  UMOV UR58, UR46 ;  /* 0x0000002e003a7c82 */ /* 0x000fc80008000000 */
[----:B------:R1:W-:Y:S01]  /*22270*/  UTMASTG.5D [UR64], [UR4] ;  /* 0x00000040040073b5 */ /* 0x0003e20008020000 */
[----:B---3--:R-:W-:Y:S01]  /*22280*/  UIADD3 UR48, UPT, UPT, UR40, 0x13800, URZ ;  /* 0x0001380028307890 */ /* 0x008fe2000fffe0ff */
[----:B------:R-:W-:Y:S01]  /*22290*/  UMOV UR49, 0x80 ;  /* 0x0000008000317882 */ /* 0x000fe20000000000 */
[----:B------:R-:W-:Y:S01]  /*222a0*/  UMOV UR50, UR41 ;  /* 0x0000002900327c82 */ /* 0x000fe20008000000 */
[----:B------:R2:W-:Y:S01]  /*222b0*/  UTMASTG.5D [UR56], [UR4] ;  /* 0x00000038040073b5 */ /* 0x0005e20008020000 */
[----:B------:R-:W-:-:S05]  /*222c0*/  UMOV UR25, 0x80 ;  /* 0x0000008000197882 */ /* 0x000fca0000000000 */
        /* <DEDUP_REMOVED lines=11> */
[----:B------:R-:W-:-:S06]  /*22380*/  UMOV UR17, 0x80 ;  /* 0x0000008000117882 */ /* 0x000fcc0000000000 */
[----:B------:R3:W-:Y:S01]  /*22390*/  UTMASTG.5D [UR48], [UR4] ;  /* 0x00000030040073b5 */ /* 0x0007e20008020000 */
[----:B------:R-:W-:Y:S02]  /*223a0*/  UIADD3 UR8, UPT, UPT, UR40, 0x1c800, URZ ;  /* 0x0001c80028087890 */ /* 0x000fe4000fffe0ff */
        /* <DEDUP_REMOVED lines=12> */
[----:B------:R-:W-:Y:S01]  /*22470*/  UMOV UR33, 0xc0 ;  /* 0x000000c000217882 */ /* 0x000fe20000000000 */
        /* <DEDUP_REMOVED lines=9> */
[----:B------:R-:W-:-:S07]  /*22510*/  UMOV UR50, UR7 ;  /* 0x0000000700327c82 */ /* 0x000fce0008000000 */
[----:B------:R3:W-:Y:S01]  /*22520*/  UTMASTG.5D [UR48], [UR4] ;  /* 0x00000030040073b5 */ /* 0x0007e20008020000 */
[----:B------:R4:W-:Y:S01]  /*22530*/  UTMASTG.5D [UR32], [UR4] ;  /* 0x00000020040073b5 */ /* 0x0009e20008020000 */
[----:B------:R-:W-:Y:S01]  /*22540*/  UMOV UR25, 0xc0 ;  /* 0x000000c000197882 */ /* 0x000fe20000000000 */
[----:B-1----:R-:W-:Y:S01]  /*22550*/  UIADD3 UR64, UPT, UPT, UR40, 0x11c00, URZ ;  /* 0x00011c0028407890 */ /* 0x002fe2000fffe0ff */
[----:B------:R-:W-:Y:S01]  /*22560*/  UMOV UR65, 0xc0 ;  /* 0x000000c000417882 */ /* 0x000fe20000000000 */
[----:B--2---:R-:W-:Y:S01]  /*22570*/  UIADD3 UR56, UPT, UPT, UR40, 0x12c00, URZ ;  /* 0x00012c0028387890 */ /* 0x004fe2000fffe0ff */
[----:B------:R-:W-:Y:S01]  /*22580*/  UMOV UR66, UR47 ;  /* 0x0000002f00427c82 */ /* 0x000fe20008000000 */
[----:B------:R-:W-:Y:S01]  /*22590*/  UMOV UR57, 0xc0 ;  /* 0x000000c000397882 */ /* 0x000fe20000000000 */
[----:B------:R-:W-:-:S04]  /*225a0*/  UMOV UR58, UR46 ;  /* 0x0000002e003a7c82 */ /* 0x000fc80008000000 */
[----:B------:R-:W-:Y:S01]  /*225b0*/  UTMASTG.5D [UR64], [UR4] ;  /* 0x00000040040073b5 */ /* 0x000fe20008020000 */
[----:B---3--:R-:W-:Y:S01]  /*225c0*/  UIADD3 UR48, UPT, UPT, UR40, 0x13c00, URZ ;  /* 0x00013c0028307890 */ /* 0x008fe2000fffe0ff */
[----:B------:R-:W-:Y:S01]  /*225d0*/  UMOV UR49, 0xc0 ;  /* 0x000000c000317882 */ /* 0x000fe20000000000 */
[----:B------:R-:W-:Y:S01]  /*225e0*/  UMOV UR50, UR41 ;  /* 0x0000002900327c82 */ /* 0x000fe20008000000 */
[----:B------:R1:W-:Y:S01]  /*225f0*/  UTMASTG.5D [UR56], [UR4] ;  /* 0x00000038040073b5 */ /* 0x0003e20008020000 */
[----:B----4-:R-:W-:Y:S01]  /*22600*/  UIADD3 UR32, UPT, UPT, UR40, 0x14c00, URZ ;  /* 0x00014c0028207890 */ /* 0x010fe2000fffe0ff */
[----:B------:R-:W-:Y:S01]  /*22610*/  UMOV UR34, UR26 ;  /* 0x0000001a00227c82 */ /* 0x000fe20008000000 */
[----:B------:R-:W-:-:S03]  /*22620*/  UMOV UR26, UR39 ;  /* 0x00000027001a7c82 */ /* 0x000fc60008000000 */
[----:B------:R2:W-:Y:S01]  /*22630*/  UTMASTG.5D [UR48], [UR4] ;  /* 0x00000030040073b5 */ /* 0x0005e20008020000 */
[----:B------:R-:W-:-:S03]  /*22640*/  UIADD3 UR16, UPT, UPT, UR40, 0x1ac00, URZ ;  /* 0x0001ac0028107890 */ /* 0x000fc6000fffe0ff */
[----:B------:R3:W-:Y:S01]  /*22650*/  UTMASTG.5D [UR32], [UR4] ;  /* 0x00000020040073b5 */ /* 0x0007e20008020000 */
[----:B------:R4:W-:Y:S01]  /*22660*/  UTMASTG.5D [UR24], [UR4] ;  /* 0x00000018040073b5 */ /* 0x0009e20008020000 */
[----:B------:R-:W-:Y:S01]  /*22670*/  UMOV UR17, 0xc0 ;  /* 0x000000c000117882 */ /* 0x000fe20000000000 */
        /* <DEDUP_REMOVED lines=8> */
[----:B----4-:R-:W-:-:S06]  /*22700*/  UIADD3 UR24, UPT, UPT, UR40, 0x19c00, URZ ;  /* 0x00019c0028187890 */ /* 0x010fcc000fffe0ff */
[----:B------:R2:W-:Y:S01]  /*22710*/  UTMASTG.5D [UR32], [UR4] ;  /* 0x00000020040073b5 */ /* 0x0005e20008020000 */
[----:B------:R-:W-:Y:S01]  /*22720*/  UMOV UR26, UR30 ;  /* 0x0000001e001a7c82 */ /* 0x000fe20008000000 */
[----:B------:R-:W-:Y:S01]  /*22730*/  UMOV UR18, UR23 ;  /* 0x0000001700127c82 */ /* 0x000fe20008000000 */
[----:B------:R-:W-:Y:S01]  /*22740*/  UIADD3 UR8, UPT, UPT, UR40, 0x1fc00, URZ ;  /* 0x0001fc0028087890 */ /* 0x000fe2000fffe0ff */
[----:B------:R3:W-:Y:S01]  /*22750*/  UTMASTG.5D [UR24], [UR4] ;  /* 0x00000018040073b5 */ /* 0x0007e20008020000 */
[----:B------:R4:W-:Y:S01]  /*22760*/  UTMASTG.5D [UR16], [UR4] ;  /* 0x00000010040073b5 */ /* 0x0009e20008020000 */
[----:B------:R-:W-:Y:S01]  /*22770*/  UMOV UR9, 0xc0 ;  /* 0x000000c000097882 */ /* 0x000fe20000000000 */
        /* <DEDUP_REMOVED lines=12> */
[----:B------:R2:W-:Y:S01]  /*22840*/  UTMASTG.5D [UR16], [UR4] ;  /* 0x00000010040073b5 */ /* 0x0005e20008020000 */
[----:B------:R2:W-:Y:S02]  /*22850*/  UTMASTG.5D [UR8], [UR4] ;  /* 0x00000008040073b5 */ /* 0x0005e40008020000 */
[----:B--2---:R-:W-:-:S15]  /*22860*/  R2UR.FILL UR42, R6 ;  /* 0x00000000062a72ca */ /* 0x004fde00004e0000 */
.L_x_393:
[----:B------:R-:W-:Y:S05]  /*22870*/  BSYNC.RECONVERGENT B0 ;  /* 0x0000000000007941 */ /* 0x000fea0003800200 */
.L_x_392:
[----:B------:R0:W-:Y:S01]  /*22880*/  UTMACMDFLUSH ;  /* 0x00000000000079b7 */ /* 0x0001e20000000000 */
[----:B------:R-:W-:-:S04]  /*22890*/  DEPBAR.LE SB0, 0x1 ;  /* 0x000080400000791a */ /* 0x000fc80000000000 */
[----:B------:R-:W-:Y:S05]  /*228a0*/  BRA.U UP6, `(.L_x_394) ;  /* 0x0000000106047547 */ /* 0x000fea000b800000 */
[----:B------:R-:W-:Y:S05]  /*228b0*/  BPT.TRAP 0x1 ;  /* 0x000000040000795c */ /* 0x000fea0000300000 */
.L_x_394:
[----:B------:R-:W-:-:S04]  /*228c0*/  UIADD3 UR4, UPT, UPT, UR40, 0x380c0, URZ ;  /* 0x000380c028047890 */ /* 0x000fc8000fffe0ff */
[----:B------:R-:W-:-:S09]  /*228d0*/  UPRMT UR4, UR6, 0x654, UR4 ;  /* 0x0000065406047896 */ /* 0x000fd20008000004 */
[----:B------:R-:W-:Y:S01]  /*228e0*/  SYNCS.ARRIVE.TRANS64.RED.A1T0 RZ, [UR4], RZ ;  /* 0x000000ffffff79a7 */ /* 0x000fe20008100404 */
[----:B------:R-:W-:-:S04]  /*228f0*/  DEPBAR.LE SB0, 0x0 ;  /* 0x000080000000791a */ /* 0x000fc80000000000 */
[----:B------:R-:W-:Y:S05]  /*22900*/  BRA.U UP6, `(.L_x_395) ;  /* 0x0000000106047547 */ /* 0x000fea000b800000 */
[----:B------:R-:W-:Y:S05]  /*22910*/  BPT.TRAP 0x1 ;  /* 0x000000040000795c */ /* 0x000fea0000300000 */
.L_x_395:
[----:B------:R-:W-:Y:S01]  /*22920*/  UIADD3 UR4, UPT, UPT, UR40, 0x380c8, URZ ;  /* 0x000380c828047890 */ /* 0x000fe2000fffe0ff */
[----:B------:R-:W-:Y:S02]  /*22930*/  IMAD.MOV.U32 R2, RZ, RZ, 0xffff ;  /* 0x0000ffffff027424 */ /* 0x000fe400078e00ff */
[----:B-1----:R-:W-:Y:S01]  /*22940*/  IMAD.MOV.U32 R0, RZ, RZ, 0x1 ;  /* 0x00000001ff007424 */ /* 0x002fe200078e00ff */
[----:B------:R-:W-:-:S09]  /*22950*/  UPRMT UR4, UR6, 0x654, UR4 ;  /* 0x0000065406047896 */ /* 0x000fd20008000004 */
[----:B------:R-:W-:Y:S01]  /*22960*/  SYNCS.ARRIVE.TRANS64.RED.A1T0 RZ, [UR4], RZ ;  /* 0x000000ffffff79a7 */ /* 0x000fe20008100404 */
[----:B------:R-:W1:Y:S01]  /*22970*/  LDS R3, [UR40+0x380e0] ;  /* 0x0380e028ff037984 */ /* 0x000e620008000800 */
[----:B------:R-:W-:Y:S02]  /*22980*/  UMOV UR4, 0x40 ;  /* 0x0000004000047882 */ /* 0x000fe40000000000 */
[----:B------:R-:W-:Y:S01]  /*22990*/  ULEA UR5, UR6, UR4, 0x18 ;  /* 0x0000000406057291 */ /* 0x000fe2000f8ec0ff */
[----:B------:R-:W-:-:S08]  /*229a0*/  NOP ;  /* 0x0000000000007918 */ /* 0x000fd00000000000 */
[----:B------:R-:W2:Y:S01]  /*229b0*/  LDS R5, [UR5+0x14] ;  /* 0x00001405ff057984 */ /* 0x000ea20008000800 */
[----:B-1----:R-:W-:-:S04]  /*229c0*/  LOP3.LUT R3, R3, 0xffff, RZ, 0xc0, !PT ;  /* 0x0000ffff03037812 */ /* 0x002fc800078ec0ff */
[----:B------:R-:W-:-:S04]  /*229d0*/  SHF.R.U32.HI R3, RZ, 0x5, R3 ;  /* 0x00000005ff037819 */ /* 0x000fc80000011603 */
[-C--:B------:R-:W-:Y:S02]  /*229e0*/  SHF.L.U32 R2, R2, R3.reuse, RZ ;  /* 0x0000000302027219 */ /* 0x080fe400000006ff */
[----:B------:R-:W-:Y:S02]  /*229f0*/  SHF.L.U32 R0, R0, R3, RZ ;  /* 0x0000000300007219 */ /* 0x000fe400000006ff */
[----:B--2---:R-:W-:-:S04]  /*22a00*/  LOP3.LUT R5, R5, R2, RZ, 0xc0, !PT ;  /* 0x0000000205057212 */ /* 0x004fc800078ec0ff */
[----:B------:R-:W-:-:S13]  /*22a10*/  ISETP.NE.AND P0, PT, R5, R2, PT ;  /* 0x000000020500720c */ /* 0x000fda0003f05270 */
[----:B------:R-:W-:Y:S05]  /*22a20*/  @P0 BRA `(.L_x_396) ;  /* 0x00000000005c0947 */ /* 0x000fea0003800000 */
[----:B------:R-:W1:Y:S02]  /*22a30*/  LDS R3, [UR5+0x18] ;  /* 0x00001805ff037984 */ /* 0x000e640008000800 */
[----:B-1----:R-:W-:-:S04]  /*22a40*/  LOP3.LUT R3, R3, R0, RZ, 0xc0, !PT ;  /* 0x0000000003037212 */ /* 0x002fc800078ec0ff */
[----:B------:R-:W-:-:S13]  /*22a50*/  ISETP.NE.AND P0, PT, R3, R0, PT ;  /* 0x000000000300720c */ /* 0x000fda0003f05270 */
[----:B------:R-:W-:Y:S05]  /*22a60*/  @P0 BRA `(.L_x_397) ;  /* 0x0000000000400947 */ /* 0x000fea0003800000 */
[----:B------:R-:W-:Y:S01]  /*22a70*/  R2UR UR4, R2 ;  /* 0x00000000020472ca */ /* 0x000fe200000e0000 */
[----:B------:R-:W1:Y:S01]  /*22a80*/  S2R R3, SR_LANEID ;  /* 0x0000000000037919 */ /* 0x000e620000000000 */
[----:B------:R-:W-:-:S04]  /*22a90*/  LOP3.LUT R4, RZ, R0, RZ, 0x33, !PT ;  /* 0x00000000ff047212 */ /* 0x000fc800078e33ff */
[----:B------:R-:W2:Y:S07]  /*22aa0*/  REDUX UR7, R4 ;  /* 0x00000000040773c4 */ /* 0x000eae0000000000 */
[----:B------:R-:W-:-:S03]  /*22ab0*/  ULOP3.LUT UR6, URZ, UR4, URZ, 0x33, !UPT ;  /* 0x00000004ff067292 */ /* 0x000fc6000f8e33ff */
[----:B------:R-:W-:Y:S02]  /*22ac0*/  VOTEU.ANY UR4, UPT, PT ;  /* 0x0000000000047886 */ /* 0x000fe400038e0100 */
[----:B------:R-:W-:Y:S01]  /*22ad0*/  UFLO.U32 UR4, UR4 ;  /* 0x00000004000472bd */ /* 0x000fe200080e0000 */
[----:B------:R-:W-:-:S04]  /*22ae0*/  IMAD.U32 R2, RZ, RZ, UR6 ;  /* 0x00000006ff027e24 */ /* 0x000fc8000f8e00ff */
[----:B------:R-:W3:Y:S02]  /*22af0*/  REDUX UR8, R2 ;  /* 0x00000000020873c4 */ /* 0x000ee40000000000 */
[----:B------:R4:W-:Y:S01]  /*22b00*/  UTCATOMSWS.AND URZ, UR6 ;  /* 0x0000000600ff79e3 */ /* 0x0009e20008000000 */
[----:B--2---:R-:W-:Y:S01]  /*22b10*/  IMAD.U32 R0, RZ, RZ, UR7 ;  /* 0x00000007ff007e24 */ /* 0x004fe2000f8e00ff */
[----:B-1----:R-:W-:Y:S01]  /*22b20*/  ISETP.EQ.U32.AND P0, PT, R3, UR4, PT ;  /* 0x0000000403007c0c */ /* 0x002fe2000bf02070 */
[----:B---3--:R-:W-:-:S12]  /*22b30*/  IMAD.U32 R3, RZ, RZ, UR8 ;  /* 0x00000008ff037e24 */ /* 0x008fd8000f8e00ff */
[----:B------:R4:W-:Y:S04]  /*22b40*/  @P0 ATOMS.AND RZ, [UR5+0x14], R3 ;  /* 0x00001403ffff098c */ /* 0x0009e8000a800005 */
[----:B------:R4:W-:Y:S01]  /*22b50*/  @P0 ATOMS.AND RZ, [UR5+0x18], R0 ;  /* 0x00001800ffff098c */ /* 0x0009e2000a800005 */
[----:B------:R-:W-:Y:S05]  /*22b60*/  BRA `(.L_x_398) ;  /* 0x0000000000147947 */ /* 0x000fea0003800000 */
.L_x_397:
[----:B------:R-:W-:Y:S02]  /*22b70*/  MOV R2, 0x22b90 ;  /* 0x00022b9000027802 */ /* 0x000fe40000000f00 */
[----:B------:R-:W-:Y:S05]  /*22b80*/  CALL.REL.NOINC `($__internal_0_$__cuda_sm10x_tcgen05_guardrail_trap_col_being_dealloced_not_returned_by_alloc) ;  /* 0x00000010008c7944 */ /* 0x000fea0003c00000 */
[----:B------:R-:W-:Y:S05]  /*22b90*/  BRA `(.L_x_398) ;  /* 0x0000000000087947 */ /* 0x000fea0003800000 */
.L_x_396:
[----:B------:R-:W-:Y:S02]  /*22ba0*/  MOV R2, 0x22bc0 ;  /* 0x00022bc000027802 */ /* 0x000fe40000000f00 */
[----:B------:R-:W-:Y:S05]  /*22bb0*/  CALL.REL.NOINC `($__internal_2_$__cuda_sm10x_tcgen05_guardrail_trap_unallocated_columns_being_dealloced) ;  /* 0x0000001000987944 */ /* 0x000fea0003c00000 */
.L_x_398:
[----:B------:R-:W-:Y:S01]  /*22bc0*/  NOP ;  /* 0x0000000000007918 */ /* 0x000fe20000000000 */
[----:B----4-:R-:W-:Y:S05]  /*22bd0*/  EXIT ;  /* 0x000000000000794d */ /* 0x010fea0003800000 */
.L_x_35:
[----:B------:R-:W-:-:S07]  /*22be0*/  MOV R0, UR18 ;  /* 0x0000001200007c02 */ /* 0x000fce0008000f00 */
.L_x_399:
[----:B-1----:R1:W2:Y:S02]  /*22bf0*/  SYNCS.PHASECHK.TRANS64.TRYWAIT P0, [R0+URZ+0x38000], R3 ;  /* 0x03800003000075a7 */ /* 0x0022a400080011ff */
[----:B--2---:R-:W-:Y:S05]  /*22c00*/  @!P0 NANOSLEEP.SYNCS 0x989680 ;  /* 0x009896800000895d */ /* 0x004fea0003900000 */
[----:B------:R-:W2:Y:S02]  /*22c10*/  @!P0 SYNCS.PHASECHK.TRANS64 P0, [R0+URZ+0x38000], R3 ;  /* 0x03800003000085a7 */ /* 0x000ea400080010ff */
[----:B--2---:R-:W-:Y:S05]  /*22c20*/  @!P0 BRA `(.L_x_399) ;  /* 0xfffffffc00f08947 */ /* 0x004fea000383ffff */
[----:B------:R-:W-:Y:S05]  /*22c30*/  BRA `(.L_x_400) ;  /* 0xfffffdec00c47947 */ /* 0x000fea000383ffff */
.L_x_37:
[----:B------:R-:W-:-:S07]  /*22c40*/  MOV R2, UR18 ;  /* 0x0000001200027c02 */ /* 0x000fce0008000f00 */
.L_x_401:
[----:B-1----:R1:W2:Y:S02]  /*22c50*/  SYNCS.PHASECHK.TRANS64.TRYWAIT P0, [R2+URZ+0x38020], R3 ;  /* 0x03802003020075a7 */ /* 0x0022a400080011ff */
[----:B--2---:R-:W-:Y:S05]  /*22c60*/  @!P0 NANOSLEEP.SYNCS 0x989680 ;  /* 0x009896800000895d */ /* 0x004fea0003900000 */
[----:B------:R-:W2:Y:S02]  /*22c70*/  @!P0 SYNCS.PHASECHK.TRANS64 P0, [R2+URZ+0x38020], R3 ;  /* 0x03802003020085a7 */ /* 0x000ea400080010ff */
[----:B--2---:R-:W-:Y:S05]  /*22c80*/  @!P0 BRA `(.L_x_401) ;  /* 0xfffffffc00f08947 */ /* 0x004fea000383ffff */
[----:B------:R-:W-:Y:S05]  /*22c90*/  BRA `(.L_x_402) ;  /* 0xfffffdec00c47947 */ /* 0x000fea000383ffff */
.L_x_39:
[----:B------:R-:W-:-:S07]  /*22ca0*/  MOV R7, UR18 ;  /* 0x0000001200077c02 */ /* 0x000fce0008000f00 */
.L_x_403:
[----:B-1----:R1:W2:Y:S02]  /*22cb0*/  SYNCS.PHASECHK.TRANS64.TRYWAIT P0, [R7+URZ+0x38058], R2 ;  /* 0x03805802070075a7 */ /* 0x0022a400080011ff */
[----:B--2---:R-:W-:Y:S05]  /*22cc0*/  @!P0 NANOSLEEP.SYNCS 0x989680 ;  /* 0x009896800000895d */ /* 0x004fea0003900000 */
[----:B------:R-:W2:Y:S02]  /*22cd0*/  @!P0 SYNCS.PHASECHK.TRANS64 P0, [R7+URZ+0x38058], R2 ;  /* 0x03805802070085a7 */ /* 0x000ea400080010ff */
[----:B--2---:R-:W-:Y:S05]  /*22ce0*/  @!P0 BRA `(.L_x_403) ;  /* 0xfffffffc00f08947 */ /* 0x004fea000383ffff */
[----:B------:R-:W-:Y:S05]  /*22cf0*/  BRA `(.L_x_404) ;  /* 0xfffffdec00d47947 */ /* 0x000fea000383ffff */
.L_x_43:
[----:B------:R-:W-:-:S07]  /*22d00*/  MOV R4, UR18 ;  /* 0x0000001200047c02 */ /* 0x000fce0008000f00 */
.L_x_405:
[----:B-1----:R1:W2:Y:S02]  /*22d10*/  SYNCS.PHASECHK.TRANS64.TRYWAIT P0, [R4+URZ+0x38008], R3 ;  /* 0x03800803040075a7 */ /* 0x0022a400080011ff */
[----:B--2---:R-:W-:Y:S05]  /*22d20*/  @!P0 NANOSLEEP.SYNCS 0x989680 ;  /* 0x009896800000895d */ /* 0x004fea0003900000 */
[----:B------:R-:W2:Y:S02]  /*22d30*/  @!P0 SYNCS.PHASECHK.TRANS64 P0, [R4+URZ+0x38008], R3 ;  /* 0x03800803040085a7 */ /* 0x000ea400080010ff */
[----:B--2---:R-:W-:Y:S05]  /*22d40*/  @!P0 BRA `(.L_x_405) ;  /* 0xfffffffc00f08947 */ /* 0x004fea000383ffff */
[----:B------:R-:W-:Y:S05]  /*22d50*/  BRA `(.L_x_406) ;  /* 0xfffffdf400ac7947 */ /* 0x000fea000383ffff */
.L_x_45:
[----:B------:R-:W-:-:S07]  /*22d60*/  MOV R7, UR18 ;  /* 0x0000001200077c02 */ /* 0x000fce0008000f00 */
.L_x_407:
[----:B-1----:R1:W2:Y:S02]  /*22d70*/  SYNCS.PHASECHK.TRANS64.TRYWAIT P0, [R7+URZ+0x38068], R2 ;  /* 0x03806802070075a7 */ /* 0x0022a400080011ff */
[----:B--2---:R-:W-:Y:S05]  /*22d80*/  @!P0 NANOSLEEP.SYNCS 0x989680 ;  /* 0x009896800000895d */ /* 0x004fea0003900000 */
[----:B------:R-:W2:Y:S02]  /*22d90*/  @!P0 SYNCS.PHASECHK.TRANS64 P0, [R7+URZ+0x38068], R2 ;  /* 0x03806802070085a7 */ /* 0x000ea400080010ff */
[----:B--2---:R-:W-:Y:S05]  /*22da0*/  @!P0 BRA `(.L_x_407) ;  /* 0xfffffffc00f08947 */ /* 0x004fea000383ffff */
[----:B------:R-:W-:Y:S05]  /*22db0*/  BRA `(.L_x_408) ;  /* 0xfffffdf400b87947 */ /* 0x000fea000383ffff */
.L_x_49:
[----:B------:R-:W-:-:S07]  /*22dc0*/  MOV R4, UR18 ;  /* 0x0000001200047c02 */ /* 0x000fce0008000f00 */
.L_x_409:
[----:B---3--:R3:W4:Y:S02]  /*22dd0*/  SYNCS.PHASECHK.TRANS64.TRYWAIT P0, [R4+URZ+0x38028], R3 ;  /* 0x03802803040075a7 */ /* 0x00872400080011ff */
[----:B----4-:R-:W-:Y:S05]  /*22de0*/  @!P0 NANOSLEEP.SYNCS 0x989680 ;  /* 0x009896800000895d */ /* 0x010fea0003900000 */
[----:B------:R-:W4:Y:S02]  /*22df0*/  @!P0 SYNCS.PHASECHK.TRANS64 P0, [R4+URZ+0x38028], R3 ;  /* 0x03802803040085a7 */ /* 0x000f2400080010ff */
[----:B----4-:R-:W-:Y:S05]  /*22e00*/  @!P0 BRA `(.L_x_409) ;  /* 0xfffffffc00f08947 */ /* 0x010fea000383ffff */
[----:B------:R-:W-:Y:S05]  /*22e10*/  BRA `(.L_x_410) ;  /* 0xfffffdfc00787947 */ /* 0x000fea000383ffff */
.L_x_51:
[----:B------:R-:W-:-:S07]  /*22e20*/  MOV R5, UR18 ;  /* 0x0000001200057c02 */ /* 0x000fce0008000f00 */
.L_x_411:
[----:B----4-:R4:W1:Y:S02]  /*22e30*/  SYNCS.PHASECHK.TRANS64.TRYWAIT P0, [R5+URZ+0x380a0], R2 ;  /* 0x0380a002050075a7 */ /* 0x01086400080011ff */
[----:B-1----:R-:W-:Y:S05]  /*22e40*/  @!P0 NANOSLEEP.SYNCS 0x989680 ;  /* 0x009896800000895d */ /* 0x002fea0003900000 */
[----:B------:R-:W1:Y:S02]  /*22e50*/  @!P0 SYNCS.PHASECHK.TRANS64 P0, [R5+URZ+0x380a0], R2 ;  /* 0x0380a002050085a7 */ /* 0x000e6400080010ff */
[----:B-1----:R-:W-:Y:S05]  /*22e60*/  @!P0 BRA `(.L_x_411) ;  /* 0xfffffffc00f08947 */ /* 0x002fea000383ffff */
[----:B------:R-:W-:Y:S05]  /*22e70*/  BRA `(.L_x_412) ;  /* 0xfffffdfc00707947 */ /* 0x000fea000383ffff */
.L_x_53:
[----:B------:R-:W-:-:S07]  /*22e80*/  MOV R6, UR18 ;  /* 0x0000001200067c02 */ /* 0x000fce0008000f00 */
.L_x_413:
[----:B-1----:R1:W3:Y:S02]  /*22e90*/  SYNCS.PHASECHK.TRANS64.TRYWAIT P0, [R6+URZ+0x38058], R3 ;  /* 0x03805803060075a7 */ /* 0x0022e400080011ff */
[----:B---3--:R-:W-:Y:S05]  /*22ea0*/  @!P0 NANOSLEEP.SYNCS 0x989680 ;  /* 0x009896800000895d */ /* 0x008fea0003900000 */
[----:B------:R-:W3:Y:S02]  /*22eb0*/  @!P0 SYNCS.PHASECHK.TRANS64 P0, [R6+URZ+0x38058], R3 ;  /* 0x03805803060085a7 */ /* 0x000ee400080010ff */
[----:B---3--:R-:W-:Y:S05]  /*22ec0*/  @!P0 BRA `(.L_x_413) ;  /* 0xfffffffc00f08947 */ /* 0x008fea000383ffff */
[----:B------:R-:W-:Y:S05]  /*22ed0*/  BRA `(.L_x_414) ;  /* 0xfffffdfc00707947 */ /* 0x000fea000383ffff */
.L_x_57:
[----:B------:R-:W-:Y:S07]  /*22ee0*/  MOV R4, UR5 ;  /* 0x0000000500047c02 */ /* 0x000fee0008000f00 */
.L_x_415:
[----:B-1----:R1:W2:Y:S02]  /*22ef0*/  SYNCS.PHASECHK.TRANS64.TRYWAIT P0, [R4+URZ+0x38020], R5 ;  /* 0x03802005040075a7 */ /* 0x0022a400080011ff */
[----:B--2---:R-:W-:Y:S05]  /*22f00*/  @!P0 NANOSLEEP.SYNCS 0x989680 ;  /* 0x009896800000895d */ /* 0x004fea0003900000 */
[----:B------:R-:W2:Y:S02]  /*22f10*/  @!P0 SYNCS.PHASECHK.TRANS64 P0, [R4+URZ+0x38020], R5 ;  /* 0x03802005040085a7 */ /* 0x000ea400080010ff */
[----:B--2---:R-:W-:Y:S05]  /*22f20*/  @!P0 BRA `(.L_x_415) ;  /* 0xfffffffc00f08947 */ /* 0x004fea000383ffff */
[----:B------:R-:W-:Y:S05]  /*22f30*/  BRA `(.L_x_416) ;  /* 0xfffffe00006c7947 */ /* 0x000fea000383ffff */
.L_x_60:
[----:B------:R-:W-:Y:S07]  /*22f40*/  MOV R2, UR38 ;  /* 0x0000002600027c02 */ /* 0x000fee0008000f00 */
.L_x_417:
[----:B-1----:R1:W3:Y:S02]  /*22f50*/  SYNCS.PHASECHK.TRANS64.TRYWAIT P0, [R2+URZ+0x380a8], R3 ;  /* 0x0380a803020075a7 */ /* 0x0022e400080011ff */
[----:B---3--:R-:W-:Y:S05]  /*22f60*/  @!P0 NANOSLEEP.SYNCS 0x989680 ;  /* 0x009896800000895d */ /* 0x008fea0003900000 */
[----:B------:R-:W3:Y:S02]  /*22f70*/  @!P0 SYNCS.PHASECHK.TRANS64 P0, [R2+URZ+0x380a8], R3 ;  /* 0x0380a803020085a7 */ /* 0x000ee400080010ff */
[----:B---3--:R-:W-:Y:S05]  /*22f80*/  @!P0 BRA `(.L_x_417) ;  /* 0xfffffffc00f08947 */ /* 0x008fea000383ffff */
[----:B------:R-:W-:Y:S05]  /*22f90*/  BRA `(.L_x_418) ;  /* 0xfffffe0800887947 */ /* 0x000fea000383ffff */
.L_x_62:
[----:B------:R-:W-:Y:S07]  /*22fa0*/  MOV R4, UR38 ;  /* 0x0000002600047c02 */ /* 0x000fee0008000f00 */
.L_x_419:
[----:B-1----:R1:W3:Y:S02]  /*22fb0*/  SYNCS.PHASECHK.TRANS64.TRYWAIT P0, [R4+URZ+0x38068], R5 ;  /* 0x03806805040075a7 */ /* 0x0022e400080011ff */
[----:B---3--:R-:W-:Y:S05]  /*22fc0*/  @!P0 NANOSLEEP.SYNCS 0x989680 ;  /* 0x009896800000895d */ /* 0x008fea0003900000 */
[----:B------:R-:W3:Y:S02]  /*22fd0*/  @!P0 SYNCS.PHASECHK.TRANS64 P0, [R4+URZ+0x38068], R5 ;  /* 0x03806805040085a7 */ /* 0x000ee400080010ff */
[----:B---3--:R-:W-:Y:S05]  /*22fe0*/  @!P0 BRA `(.L_x_419) ;  /* 0xfffffffc00f08947 */ /* 0x008fea000383ffff */
[----:B------:R-:W-:Y:S05]  /*22ff0*/  BRA `(.L_x_420) ;  /* 0xfffffe08008c7947 */ /* 0x000fea000383ffff */
.L_x_68:
[----:B------:R-:W-:Y:S07]  /*23000*/  MOV R2, UR4 ;  /* 0x0000000400027c02 */ /* 0x000fee0008000f00 */
.L_x_421:
[----:B--2---:R2:W3:Y:S02]  /*23010*/  SYNCS.PHASECHK.TRANS64.TRYWAIT P0, [R2+URZ+0x38020], R3 ;  /* 0x03802003020075a7 */ /* 0x0044e400080011ff */
[----:B---3--:R-:W-:Y:S05]  /*23020*/  @!P0 NANOSLEEP.SYNCS 0x989680 ;  /* 0x009896800000895d */ /* 0x008fea0003900000 */
[----:B------:R-:W3:Y:S02]  /*23030*/  @!P0 SYNCS.PHASECHK.TRANS64 P0, [R2+URZ+0x38020], R3 ;  /* 0x03802003020085a7 */ /* 0x000ee400080010ff */
[----:B---3--:R-:W-:Y:S05]  /*23040*/  @!P0 BRA `(.L_x_421) ;  /* 0xfffffffc00f08947 */ /* 0x008fea000383ffff */
[----:B------:R-:W-:Y:S05]  /*23050*/  BRA `(.L_x_422) ;  /* 0xfffffe1400507947 */ /* 0x000fea000383ffff */
.L_x_70:
[----:B------:R-:W-:Y:S07]  /*23060*/  MOV R2, UR38 ;  /* 0x0000002600027c02 */ /* 0x000fee0008000f00 */
.L_x_423:
[----:B--2---:R2:W3:Y:S02]  /*23070*/  SYNCS.PHASECHK.TRANS64.TRYWAIT P0, [R2+URZ+0x380a0], R3 ;  /* 0x0380a003020075a7 */ /* 0x0044e400080011ff */
[----:B---3--:R-:W-:Y:S05]  /*23080*/  @!P0 NANOSLEEP.SYNCS 0x989680 ;  /* 0x009896800000895d */ /* 0x008fea0003900000 */
[----:B------:R-:W3:Y:S02]  /*23090*/  @!P0 SYNCS.PHASECHK.TRANS64 P0, [R2+URZ+0x380a0], R3 ;  /* 0x0380a003020085a7 */ /* 0x000ee400080010ff */
[----:B---3--:R-:W-:Y:S05]  /*230a0*/  @!P0 BRA `(.L_x_423) ;  /* 0xfffffffc00f08947 */ /* 0x008fea000383ffff */
[----:B------:R-:W-:Y:S05]  /*230b0*/  BRA `(.L_x_424) ;  /* 0xfffffe14004c7947 */ /* 0x000fea000383ffff */
.L_x_72:
[----:B------:R-:W-:Y:S07]  /*230c0*/  MOV R2, UR38 ;  /* 0x0000002600027c02 */ /* 0x000fee0008000f00 */
.L_x_425:
[----:B--2---:R2:W3:Y:S02]  /*230d0*/  SYNCS.PHASECHK.TRANS64.TRYWAIT P0, [R2+URZ+0x38058], R3 ;  /* 0x03805803020075a7 */ /* 0x0044e400080011ff */
[----:B---3--:R-:W-:Y:S05]  /*230e0*/  @!P0 NANOSLEEP.SYNCS 0x989680 ;  /* 0x009896800000895d */ /* 0x008fea0003900000 */
[----:B------:R-:W3:Y:S02]  /*230f0*/  @!P0 SYNCS.PHASECHK.TRANS64 P0, [R2+URZ+0x38058], R3 ;  /* 0x03805803020085a7 */ /* 0x000ee400080010ff */
[----:B---3--:R-:W-:Y:S05]  /*23100*/  @!P0 BRA `(.L_x_425) ;  /* 0xfffffffc00f08947 */ /* 0x008fea000383ffff */
[----:B------:R-:W-:Y:S05]  /*23110*/  BRA `(.L_x_426) ;  /* 0xfffffe1400507947 */ /* 0x000fea000383ffff */
.L_x_80:
[----:B------:R-:W-:-:S07]  /*23120*/  MOV R0, UR12 ;  /* 0x0000000c00007c02 */ /* 0x000fce0008000f00 */
.L_x_427:
[----:B-1----:R1:W2:Y:S02]  /*23130*/  SYNCS.PHASECHK.TRANS64.TRYWAIT P0, [R0+URZ+0x380a8], R11 ;  /* 0x0380a80b000075a7 */ /* 0x0022a400080011ff */
[----:B--2---:R-:W-:Y:S05]  /*23140*/  @!P0 NANOSLEEP.SYNCS 0x989680 ;  /* 0x009896800000895d */ /* 0x004fea0003900000 */
[----:B------:R-:W2:Y:S02]  /*23150*/  @!P0 SYNCS.PHASECHK.TRANS64 P0, [R0+URZ+0x380a8], R11 ;  /* 0x0380a80b000085a7 */ /* 0x000ea400080010ff */
[----:B--2---:R-:W-:Y:S05]  /*23160*/  @!P0 BRA `(.L_x_427) ;  /* 0xfffffffc00f08947 */ /* 0x004fea000383ffff */
[----:B------:R-:W-:Y:S05]  /*23170*/  BRA `(.L_x_428) ;  /* 0xfffffe1800747947 */ /* 0x000fea000383ffff */
.L_x_82:
[----:B------:R-:W-:-:S07]  /*23180*/  MOV R4, UR12 ;  /* 0x0000000c00047c02 */ /* 0x000fce0008000f00 */
.L_x_429:
[----:B-1----:R1:W2:Y:S02]  /*23190*/  SYNCS.PHASECHK.TRANS64.TRYWAIT P0, [R4+URZ+0x38068], R5 ;  /* 0x03806805040075a7 */ /* 0x0022a400080011ff */
[----:B--2---:R-:W-:Y:S05]  /*231a0*/  @!P0 NANOSLEEP.SYNCS 0x989680 ;  /* 0x009896800000895d */ /* 0x004fea0003900000 */
[----:B------:R-:W2:Y:S02]  /*231b0*/  @!P0 SYNCS.PHASECHK.TRANS64 P0, [R4+URZ+0x38068], R5 ;  /* 0x03806805040085a7 */ /* 0x000ea400080010ff */
[----:B--2---:R-:W-:Y:S05]  /*231c0*/  @!P0 BRA `(.L_x_429) ;  /* 0xfffffffc00f08947 */ /* 0x004fea000383ffff */
[----:B------:R-:W-:Y:S05]  /*231d0*/  BRA `(.L_x_430) ;  /* 0xfffffe18007c7947 */ /* 0x000fea000383ffff */
.L_x_89:
[----:B-1----:R1:W2:Y:S02]  /*231e0*/  SYNCS.PHASECHK.TRANS64.TRYWAIT P0, [R16+URZ+0x380c0], R3 ;  /* 0x0380c003100075a7 */ /* 0x0022a400080011ff */
[----:B--2---:R-:W-:Y:S05]  /*231f0*/  @!P0 NANOSLEEP.SYNCS 0x989680 ;  /* 0x009896800000895d */ /* 0x004fea0003900000 */
[----:B------:R-:W2:Y:S02]  /*23200*/  @!P0 SYNCS.PHASECHK.TRANS64 P0, [R16+URZ+0x380c0], R3 ;  /* 0x0380c003100085a7 */ /* 0x000ea400080010ff */
[----:B--2---:R-:W-:Y:S05]  /*23210*/  @!P0 BRA `(.L_x_89) ;  /* 0xfffffffc00f08947 */ /* 0x004fea000383ffff */
[----:B------:R-:W-:Y:S05]  /*23220*/  BRA `(.L_x_431) ;  /* 0xfffffe1c009c7947 */ /* 0x000fea000383ffff */
.L_x_155:
[----:B--2---:R2:W3:Y:S02]  /*23230*/  SYNCS.PHASECHK.TRANS64.TRYWAIT P0, [R16+URZ+0x380c8], R3 ;  /* 0x0380c803100075a7 */ /* 0x0044e400080011ff */
[----:B---3--:R-:W-:Y:S05]  /*23240*/  @!P0 NANOSLEEP.SYNCS 0x989680 ;  /* 0x009896800000895d */ /* 0x008fea0003900000 */
[----:B------:R-:W3:Y:S02]  /*23250*/  @!P0 SYNCS.PHASECHK.TRANS64 P0, [R16+URZ+0x380c8], R3 ;  /* 0x0380c803100085a7 */ /* 0x000ee400080010ff */
[----:B---3--:R-:W-:Y:S05]  /*23260*/  @!P0 BRA `(.L_x_155) ;  /* 0xfffffffc00f08947 */ /* 0x008fea000383ffff */
[----:B------:R-:W-:Y:S05]  /*23270*/  BRA `(.L_x_432) ;  /* 0xfffffe98006c7947 */ /* 0x000fea000383ffff */
.L_x_160:
[----:B-1----:R-:W-:-:S04]  /*23280*/  MOV R0, UR36 ;  /* 0x0000002400007c02 */ /* 0x002fc80008000f00 */
[----:B------:R1:W2:Y:S03]  /*23290*/  SYNCS.PHASECHK.TRANS64.TRYWAIT P0, [R0+URZ+0x38070], R3 ;  /* 0x03807003000075a7 */ /* 0x0002a600080011ff */
[----:B--2---:R-:W-:Y:S05]  /*232a0*/  @!P0 NANOSLEEP.SYNCS 0x989680 ;  /* 0x009896800000895d */ /* 0x004fea0003900000 */
[----:B------:R-:W2:Y:S02]  /*232b0*/  @!P0 SYNCS.PHASECHK.TRANS64 P0, [R0+URZ+0x38070], R3 ;  /* 0x03807003000085a7 */ /* 0x000ea400080010ff */
[----:B--2---:R-:W-:Y:S05]  /*232c0*/  @!P0 BRA `(.L_x_160) ;  /* 0xfffffffc00ec8947 */ /* 0x004fea000383ffff */
[----:B------:R-:W-:Y:S05]  /*232d0*/  BRA `(.L_x_433) ;  /* 0xfffffe9c00407947 */ /* 0x000fea000383ffff */
.L_x_163:
[----:B-1----:R-:W-:-:S04]  /*232e0*/  MOV R0, UR36 ;  /* 0x0000002400007c02 */ /* 0x002fc80008000f00 */
[----:B------:R1:W2:Y:S03]  /*232f0*/  SYNCS.PHASECHK.TRANS64.TRYWAIT P0, [R0+URZ+0x38080], R3 ;  /* 0x03808003000075a7 */ /* 0x0002a600080011ff */
[----:B--2---:R-:W-:Y:S05]  /*23300*/  @!P0 NANOSLEEP.SYNCS 0x989680 ;  /* 0x009896800000895d */ /* 0x004fea0003900000 */
[----:B------:R-:W2:Y:S02]  /*23310*/  @!P0 SYNCS.PHASECHK.TRANS64 P0, [R0+URZ+0x38080], R3 ;  /* 0x03808003000085a7 */ /* 0x000ea400080010ff */
[----:B--2---:R-:W-:Y:S05]  /*23320*/  @!P0 BRA `(.L_x_163) ;  /* 0xfffffffc00ec8947 */ /* 0x004fea000383ffff */
[----:B------:R-:W-:Y:S05]  /*23330*/  BRA `(.L_x_434) ;  /* 0xfffffe9c00587947 */ /* 0x000fea000383ffff */
.L_x_166:
[----:B-1----:R-:W-:-:S04]  /*23340*/  MOV R0, UR36 ;  /* 0x0000002400007c02 */ /* 0x002fc80008000f00 */
[----:B------:R1:W2:Y:S03]  /*23350*/  SYNCS.PHASECHK.TRANS64.TRYWAIT P0, [R0+URZ+0x38070], R3 ;  /* 0x03807003000075a7 */ /* 0x0002a600080011ff */
[----:B--2---:R-:W-:Y:S05]  /*23360*/  @!P0 NANOSLEEP.SYNCS 0x989680 ;  /* 0x009896800000895d */ /* 0x004fea0003900000 */
[----:B------:R-:W2:Y:S02]  /*23370*/  @!P0 SYNCS.PHASECHK.TRANS64 P0, [R0+URZ+0x38070], R3 ;  /* 0x03807003000085a7 */ /* 0x000ea400080010ff */
[----:B--2---:R-:W-:Y:S05]  /*23380*/  @!P0 BRA `(.L_x_166) ;  /* 0xfffffffc00ec8947 */ /* 0x004fea000383ffff */
[----:B------:R-:W-:Y:S05]  /*23390*/  BRA `(.L_x_435) ;  /* 0xfffffea000187947 */ /* 0x000fea000383ffff */
.L_x_168:
[----:B-1----:R-:W-:-:S04]  /*233a0*/  MOV R0, UR36 ;  /* 0x0000002400007c02 */ /* 0x002fc80008000f00 */
[----:B------:R1:W2:Y:S03]  /*233b0*/  SYNCS.PHASECHK.TRANS64.TRYWAIT P0, [R0+URZ+0x38090], R3 ;  /* 0x03809003000075a7 */ /* 0x0002a600080011ff */
[----:B--2---:R-:W-:Y:S05]  /*233c0*/  @!P0 NANOSLEEP.SYNCS 0x989680 ;  /* 0x009896800000895d */ /* 0x004fea0003900000 */
[----:B------:R-:W2:Y:S02]  /*233d0*/  @!P0 SYNCS.PHASECHK.TRANS64 P0, [R0+URZ+0x38090], R3 ;  /* 0x03809003000085a7 */ /* 0x000ea400080010ff */
[----:B--2---:R-:W-:Y:S05]  /*233e0*/  @!P0 BRA `(.L_x_168) ;  /* 0xfffffffc00ec8947 */ /* 0x004fea000383ffff */
[----:B------:R-:W-:Y:S05]  /*233f0*/  BRA `(.L_x_436) ;  /* 0xfffffea000587947 */ /* 0x000fea000383ffff */
.L_x_205:
[----:B-1----:R-:W-:-:S04]  /*23400*/  MOV R0, UR36 ;  /* 0x0000002400007c02 */ /* 0x002fc80008000f00 */
[----:B------:R1:W3:Y:S03]  /*23410*/  SYNCS.PHASECHK.TRANS64.TRYWAIT P1, [R0+URZ+0x38080], R3 ;  /* 0x03808003000075a7 */ /* 0x0002e600080211ff */
[----:B---3--:R-:W-:Y:S05]  /*23420*/  @!P1 NANOSLEEP.SYNCS 0x989680 ;  /* 0x009896800000995d */ /* 0x008fea0003900000 */
[----:B------:R-:W3:Y:S02]  /*23430*/  @!P1 SYNCS.PHASECHK.TRANS64 P1, [R0+URZ+0x38080], R3 ;  /* 0x03808003000095a7 */ /* 0x000ee400080210ff */
[----:B---3--:R-:W-:Y:S05]  /*23440*/  @!P1 BRA `(.L_x_205) ;  /* 0xfffffffc00ec9947 */ /* 0x008fea000383ffff */
[----:B------:R-:W-:Y:S05]  /*23450*/  BRA `(.L_x_437) ;  /* 0xfffffed000347947 */ /* 0x000fea000383ffff */
.L_x_208:
[----:B-1----:R-:W-:-:S04]  /*23460*/  MOV R0, UR36 ;  /* 0x0000002400007c02 */ /* 0x002fc80008000f00 */
[----:B------:R1:W3:Y:S03]  /*23470*/  SYNCS.PHASECHK.TRANS64.TRYWAIT P0, [R0+URZ+0x38098], R3 ;  /* 0x03809803000075a7 */ /* 0x0002e600080011ff */
[----:B---3--:R-:W-:Y:S05]  /*23480*/  @!P0 NANOSLEEP.SYNCS 0x989680 ;  /* 0x009896800000895d */ /* 0x008fea0003900000 */
[----:B------:R-:W3:Y:S02]  /*23490*/  @!P0 SYNCS.PHASECHK.TRANS64 P0, [R0+URZ+0x38098], R3 ;  /* 0x03809803000085a7 */ /* 0x000ee400080010ff */
[----:B---3--:R-:W-:Y:S05]  /*234a0*/  @!P0 BRA `(.L_x_208) ;  /* 0xfffffffc00ec8947 */ /* 0x008fea000383ffff */
[----:B------:R-:W-:Y:S05]  /*234b0*/  BRA `(.L_x_438) ;  /* 0xfffffed000bc7947 */ /* 0x000fea000383ffff */
.L_x_247:
[----:B-1----:R-:W-:-:S04]  /*234c0*/  MOV R0, UR36 ;  /* 0x0000002400007c02 */ /* 0x002fc80008000f00 */
[----:B------:R1:W2:Y:S03]  /*234d0*/  SYNCS.PHASECHK.TRANS64.TRYWAIT P0, [R0+URZ+0x38070], R3 ;  /* 0x03807003000075a7 */ /* 0x0002a600080011ff */
[----:B--2---:R-:W-:Y:S05]  /*234e0*/  @!P0 NANOSLEEP.SYNCS 0x989680 ;  /* 0x009896800000895d */ /* 0x004fea0003900000 */
[----:B------:R-:W2:Y:S02]  /*234f0*/  @!P0 SYNCS.PHASECHK.TRANS64 P0, [R0+URZ+0x38070], R3 ;  /* 0x03807003000085a7 */ /* 0x000ea400080010ff */
[----:B--2---:R-:W-:Y:S05]  /*23500*/  @!P0 BRA `(.L_x_247) ;  /* 0xfffffffc00ec8947 */ /* 0x004fea000383ffff */
[----:B------:R-:W-:Y:S05]  /*23510*/  BRA `(.L_x_439) ;  /* 0xffffff0000b87947 */ /* 0x000fea000383ffff */
.L_x_250:
[----:B-1----:R-:W-:-:S04]  /*23520*/  MOV R0, UR36 ;  /* 0x0000002400007c02 */ /* 0x002fc80008000f00 */
[----:B------:R1:W2:Y:S03]  /*23530*/  SYNCS.PHASECHK.TRANS64.TRYWAIT P0, [R0+URZ+0x38090], R3 ;  /* 0x03809003000075a7 */ /* 0x0002a600080011ff */
[----:B--2---:R-:W-:Y:S05]  /*23540*/  @!P0 NANOSLEEP.SYNCS 0x989680 ;  /* 0x009896800000895d */ /* 0x004fea0003900000 */
[----:B------:R-:W2:Y:S02]  /*23550*/  @!P0 SYNCS.PHASECHK.TRANS64 P0, [R0+URZ+0x38090], R3 ;  /* 0x03809003000085a7 */ /* 0x000ea400080010ff */
[----:B--2---:R-:W-:Y:S05]  /*23560*/  @!P0 BRA `(.L_x_250) ;  /* 0xfffffffc00ec8947 */ /* 0x004fea000383ffff */
[----:B------:R-:W-:Y:S05]  /*23570*/  BRA `(.L_x_440) ;  /* 0xffffff0000d47947 */ /* 0x000fea000383ffff */
.L_x_252:
[----:B-1----:R-:W-:-:S04]  /*23580*/  MOV R0, UR36 ;  /* 0x0000002400007c02 */ /* 0x002fc80008000f00 */
[----:B------:R1:W2:Y:S03]  /*23590*/  SYNCS.PHASECHK.TRANS64.TRYWAIT P0, [R0+URZ+0x380c0], R5 ;  /* 0x0380c005000075a7 */ /* 0x0002a600080011ff */
[----:B--2---:R-:W-:Y:S05]  /*235a0*/  @!P0 NANOSLEEP.SYNCS 0x989680 ;  /* 0x009896800000895d */ /* 0x004fea0003900000 */
[----:B------:R-:W2:Y:S02]  /*235b0*/  @!P0 SYNCS.PHASECHK.TRANS64 P0, [R0+URZ+0x380c0], R5 ;  /* 0x0380c005000085a7 */ /* 0x000ea400080010ff */
[----:B--2---:R-:W-:Y:S05]  /*235c0*/  @!P0 BRA `(.L_x_252) ;  /* 0xfffffffc00ec8947 */ /* 0x004fea000383ffff */
[----:B------:R-:W-:Y:S05]  /*235d0*/  BRA `(.L_x_441) ;  /* 0xffffff0000dc7947 */ /* 0x000fea000383ffff */
.L_x_276:
[----:B-1----:R-:W-:-:S04]  /*235e0*/  MOV R0, UR36 ;  /* 0x0000002400007c02 */ /* 0x002fc80008000f00 */
[----:B------:R1:W3:Y:S03]  /*235f0*/  SYNCS.PHASECHK.TRANS64.TRYWAIT P1, [R0+URZ+0x38080], R3 ;  /* 0x03808003000075a7 */ /* 0x0002e600080211ff */
[----:B---3--:R-:W-:Y:S05]  /*23600*/  @!P1 NANOSLEEP.SYNCS 0x989680 ;  /* 0x009896800000995d */ /* 0x008fea0003900000 */
[----:B------:R-:W3:Y:S02]  /*23610*/  @!P1 SYNCS.PHASECHK.TRANS64 P1, [R0+URZ+0x38080], R3 ;  /* 0x03808003000095a7 */ /* 0x000ee400080210ff */
[----:B---3--:R-:W-:Y:S05]  /*23620*/  @!P1 BRA `(.L_x_276) ;  /* 0xfffffffc00ec9947 */ /* 0x008fea000383ffff */
[----:B------:R-:W-:Y:S05]  /*23630*/  BRA `(.L_x_442) ;  /* 0xffffff3800f87947 */ /* 0x000fea000383ffff */
.L_x_280:
[----:B-1----:R-:W-:-:S04]  /*23640*/  MOV R0, UR36 ;  /* 0x0000002400007c02 */ /* 0x002fc80008000f00 */
[----:B------:R1:W2:Y:S03]  /*23650*/  SYNCS.PHASECHK.TRANS64.TRYWAIT P0, [R0+URZ+0x38098], R3 ;  /* 0x03809803000075a7 */ /* 0x0002a600080011ff */
[----:B--2---:R-:W-:Y:S05]  /*23660*/  @!P0 NANOSLEEP.SYNCS 0x989680 ;  /* 0x009896800000895d */ /* 0x004fea0003900000 */
[----:B------:R-:W2:Y:S02]  /*23670*/  @!P0 SYNCS.PHASECHK.TRANS64 P0, [R0+URZ+0x38098], R3 ;  /* 0x03809803000085a7 */ /* 0x000ea400080010ff */
[----:B--2---:R-:W-:Y:S05]  /*23680*/  @!P0 BRA `(.L_x_280) ;  /* 0xfffffffc00ec8947 */ /* 0x004fea000383ffff */
[----:B------:R-:W-:Y:S05]  /*23690*/  BRA `(.L_x_443) ;  /* 0xffffff3c00607947 */ /* 0x000fea000383ffff */
.L_x_282:
[----:B-1----:R-:W-:-:S04]  /*236a0*/  MOV R0, UR36 ;  /* 0x0000002400007c02 */ /* 0x002fc80008000f00 */
[----:B------:R1:W2:Y:S03]  /*236b0*/  SYNCS.PHASECHK.TRANS64.TRYWAIT P0, [R0+URZ+0x380c8], R3 ;  /* 0x0380c803000075a7 */ /* 0x0002a600080011ff */
[----:B--2---:R-:W-:Y:S05]  /*236c0*/  @!P0 NANOSLEEP.SYNCS 0x989680 ;  /* 0x009896800000895d */ /* 0x004fea0003900000 */
[----:B------:R-:W2:Y:S02]  /*236d0*/  @!P0 SYNCS.PHASECHK.TRANS64 P0, [R0+URZ+0x380c8], R3 ;  /* 0x0380c803000085a7 */ /* 0x000ea400080010ff */
[----:B--2---:R-:W-:Y:S05]  /*236e0*/  @!P0 BRA `(.L_x_282) ;  /* 0xfffffffc00ec8947 */ /* 0x004fea000383ffff */
[----:B------:R-:W-:Y:S05]  /*236f0*/  BRA `(.L_x_444) ;  /* 0xffffff3c00687947 */ /* 0x000fea000383ffff */
.L_x_306:
[----:B-1----:R-:W-:-:S04]  /*23700*/  MOV R0, UR51 ;  /* 0x0000003300007c02 */ /* 0x002fc80008000f00 */
[----:B------:R1:W2:Y:S03]  /*23710*/  SYNCS.PHASECHK.TRANS64.TRYWAIT P0, [R0+URZ], R3 ;  /* 0x00000003000075a7 */ /* 0x0002a600080011ff */
[----:B--2---:R-:W-:Y:S05]  /*23720*/  @!P0 NANOSLEEP.SYNCS 0x989680 ;  /* 0x009896800000895d */ /* 0x004fea0003900000 */
[----:B------:R-:W2:Y:S02]  /*23730*/  @!P0 SYNCS.PHASECHK.TRANS64 P0, [R0+URZ], R3 ;  /* 0x00000003000085a7 */ /* 0x000ea400080010ff */
[----:B--2---:R-:W-:Y:S05]  /*23740*/  @!P0 BRA `(.L_x_306) ;  /* 0xfffffffc00ec8947 */ /* 0x004fea000383ffff */
[----:B------:R-:W-:Y:S05]  /*23750*/  BRA `(.L_x_445) ;  /* 0xffffff74004c7947 */ /* 0x000fea000383ffff */
.L_x_309:
[----:B-1----:R-:W-:-:S04]  /*23760*/  MOV R0, UR50 ;  /* 0x0000003200007c02 */ /* 0x002fc80008000f00 */
[----:B------:R1:W3:Y:S03]  /*23770*/  SYNCS.PHASECHK.TRANS64.TRYWAIT P1, [R0+URZ], R3 ;  /* 0x00000003000075a7 */ /* 0x0002e600080211ff */
[----:B---3--:R-:W-:Y:S05]  /*23780*/  @!P1 NANOSLEEP.SYNCS 0x989680 ;  /* 0x009896800000995d */ /* 0x008fea0003900000 */
[----:B------:R-:W3:Y:S02]  /*23790*/  @!P1 SYNCS.PHASECHK.TRANS64 P1, [R0+URZ], R3 ;  /* 0x00000003000095a7 */ /* 0x000ee400080210ff */
[----:B---3--:R-:W-:Y:S05]  /*237a0*/  @!P1 BRA `(.L_x_309) ;  /* 0xfffffffc00ec9947 */ /* 0x008fea000383ffff */
[----:B------:R-:W-:Y:S05]  /*237b0*/  BRA `(.L_x_446) ;  /* 0xffffff7400f07947 */ /* 0x000fea000383ffff */
.L_x_314:
[----:B-1----:R-:W-:-:S04]  /*237c0*/  MOV R4, UR52 ;  /* 0x0000003400047c02 */ /* 0x002fc80008000f00 */
[----:B------:R1:W2:Y:S03]  /*237d0*/  SYNCS.PHASECHK.TRANS64.TRYWAIT P2, [R4+URZ], R3 ;  /* 0x00000003040075a7 */ /* 0x0002a600080411ff */
[----:B--2---:R-:W-:Y:S05]  /*237e0*/  @!P2 NANOSLEEP.SYNCS 0x989680 ;  /* 0x009896800000a95d */ /* 0x004fea0003900000 */
[----:B------:R-:W2:Y:S02]  /*237f0*/  @!P2 SYNCS.PHASECHK.TRANS64 P2, [R4+URZ], R3 ;  /* 0x000000030400a5a7 */ /* 0x000ea400080410ff */
[----:B--2---:R-:W-:Y:S05]  /*23800*/  @!P2 BRA `(.L_x_314) ;  /* 0xfffffffc00eca947 */ /* 0x004fea000383ffff */
[----:B------:R-:W-:Y:S05]  /*23810*/  BRA `(.L_x_447) ;  /* 0xffffff7c00e07947 */ /* 0x000fea000383ffff */
.L_x_318:
[----:B-1----:R-:W-:-:S04]  /*23820*/  MOV R3, UR51 ;  /* 0x0000003300037c02 */ /* 0x002fc80008000f00 */
[----:B------:R1:W3:Y:S03]  /*23830*/  SYNCS.PHASECHK.TRANS64.TRYWAIT P2, [R3+URZ], R0 ;  /* 0x00000000030075a7 */ /* 0x0002e600080411ff */
[----:B---3--:R-:W-:Y:S05]  /*23840*/  @!P2 NANOSLEEP.SYNCS 0x989680 ;  /* 0x009896800000a95d */ /* 0x008fea0003900000 */
[----:B------:R-:W3:Y:S02]  /*23850*/  @!P2 SYNCS.PHASECHK.TRANS64 P2, [R3+URZ], R0 ;  /* 0x000000000300a5a7 */ /* 0x000ee400080410ff */
[----:B---3--:R-:W-:Y:S05]  /*23860*/  @!P2 BRA `(.L_x_318) ;  /* 0xfffffffc00eca947 */ /* 0x008fea000383ffff */
[----:B------:R-:W-:Y:S05]  /*23870*/  BRA `(.L_x_448) ;  /* 0xffffff9400587947 */ /* 0x000fea000383ffff */
.L_x_323:
[----:B-1----:R-:W-:-:S04]  /*23880*/  MOV R0, UR50 ;  /* 0x0000003200007c02 */ /* 0x002fc80008000f00 */
[----:B------:R1:W3:Y:S03]  /*23890*/  SYNCS.PHASECHK.TRANS64.TRYWAIT P1, [R0+URZ], R3 ;  /* 0x00000003000075a7 */ /* 0x0002e600080211ff */
[----:B---3--:R-:W-:Y:S05]  /*238a0*/  @!P1 NANOSLEEP.SYNCS 0x989680 ;  /* 0x009896800000995d */ /* 0x008fea0003900000 */
[----:B------:R-:W3:Y:S02]  /*238b0*/  @!P1 SYNCS.PHASECHK.TRANS64 P1, [R0+URZ], R3 ;  /* 0x00000003000095a7 */ /* 0x000ee400080210ff */
[----:B---3--:R-:W-:Y:S05]  /*238c0*/  @!P1 BRA `(.L_x_323) ;  /* 0xfffffffc00ec9947 */ /* 0x008fea000383ffff */
[----:B------:R-:W-:Y:S05]  /*238d0*/  BRA `(.L_x_449) ;  /* 0xffffff9800047947 */ /* 0x000fea000383ffff */
.L_x_328:
[----:B-1----:R-:W-:-:S04]  /*238e0*/  MOV R0, UR51 ;  /* 0x0000003300007c02 */ /* 0x002fc80008000f00 */
[----:B------:R1:W4:Y:S03]  /*238f0*/  SYNCS.PHASECHK.TRANS64.TRYWAIT P0, [R0+URZ], R3 ;  /* 0x00000003000075a7 */ /* 0x00032600080011ff */
[----:B----4-:R-:W-:Y:S05]  /*23900*/  @!P0 NANOSLEEP.SYNCS 0x989680 ;  /* 0x009896800000895d */ /* 0x010fea0003900000 */
[----:B------:R-:W4:Y:S02]  /*23910*/  @!P0 SYNCS.PHASECHK.TRANS64 P0, [R0+URZ], R3 ;  /* 0x00000003000085a7 */ /* 0x000f2400080010ff */
[----:B----4-:R-:W-:Y:S05]  /*23920*/  @!P0 BRA `(.L_x_328) ;  /* 0xfffffffc00ec8947 */ /* 0x010fea000383ffff */
[----:B------:R-:W-:Y:S05]  /*23930*/  BRA `(.L_x_450) ;  /* 0xffffff9800a07947 */ /* 0x000fea000383ffff */
.L_x_332:
[----:B------:R-:W-:-:S07]  /*23940*/  MOV R0, UR8 ;  /* 0x0000000800007c02 */ /* 0x000fce0008000f00 */
.L_x_451:
[----:B-1----:R1:W2:Y:S02]  /*23950*/  SYNCS.PHASECHK.TRANS64.TRYWAIT P1, [R0+URZ+0x38010], R5 ;  /* 0x03801005000075a7 */ /* 0x0022a400080211ff */
[----:B--2---:R-:W-:Y:S05]  /*23960*/  @!P1 NANOSLEEP.SYNCS 0x989680 ;  /* 0x009896800000995d */ /* 0x004fea0003900000 */
[----:B------:R-:W2:Y:S02]  /*23970*/  @!P1 SYNCS.PHASECHK.TRANS64 P1, [R0+URZ+0x38010], R5 ;  /* 0x03801005000095a7 */ /* 0x000ea400080210ff */
[----:B--2---:R-:W-:Y:S05]  /*23980*/  @!P1 BRA `(.L_x_451) ;  /* 0xfffffffc00f09947 */ /* 0x004fea000383ffff */
[----:B------:R-:W-:Y:S05]  /*23990*/  BRA `(.L_x_452) ;  /* 0xffffff9c00a07947 */ /* 0x000fea000383ffff */
.L_x_338:
[----:B-1----:R-:W-:-:S07]  /*239a0*/  MOV R0, UR8 ;  /* 0x0000000800007c02 */ /* 0x002fce0008000f00 */
.L_x_453:
[----:B-1----:R1:W2:Y:S02]  /*239b0*/  SYNCS.PHASECHK.TRANS64.TRYWAIT P1, [R0+URZ+0x38038], R5 ;  /* 0x03803805000075a7 */ /* 0x0022a400080211ff */
[----:B--2---:R-:W-:Y:S05]  /*239c0*/  @!P1 NANOSLEEP.SYNCS 0x989680 ;  /* 0x009896800000995d */ /* 0x004fea0003900000 */
[----:B------:R-:W2:Y:S02]  /*239d0*/  @!P1 SYNCS.PHASECHK.TRANS64 P1, [R0+URZ+0x38038], R5 ;  /* 0x03803805000095a7 */ /* 0x000ea400080210ff */
[----:B--2---:R-:W-:Y:S05]  /*239e0*/  @!P1 BRA `(.L_x_453) ;  /* 0xfffffffc00f09947 */ /* 0x004fea000383ffff */
[----:B------:R-:W-:Y:S05]  /*239f0*/  BRA `(.L_x_454) ;  /* 0xffffffa000547947 */ /* 0x000fea000383ffff */
.L_x_344:
[----:B-1----:R-:W-:-:S07]  /*23a00*/  MOV R0, UR8 ;  /* 0x0000000800007c02 */ /* 0x002fce0008000f00 */
.L_x_455:
[----:B-1----:R1:W2:Y:S02]  /*23a10*/  SYNCS.PHASECHK.TRANS64.TRYWAIT P1, [R0+URZ+0x38018], R5 ;  /* 0x03801805000075a7 */ /* 0x0022a400080211ff */
[----:B--2---:R-:W-:Y:S05]  /*23a20*/  @!P1 NANOSLEEP.SYNCS 0x989680 ;  /* 0x009896800000995d */ /* 0x004fea0003900000 */
[----:B------:R-:W2:Y:S02]  /*23a30*/  @!P1 SYNCS.PHASECHK.TRANS64 P1, [R0+URZ+0x38018], R5 ;  /* 0x03801805000095a7 */ /* 0x000ea400080210ff */
[----:B--2---:R-:W-:Y:S05]  /*23a40*/  @!P1 BRA `(.L_x_455) ;  /* 0xfffffffc00f09947 */ /* 0x004fea000383ffff */
[----:B------:R-:W-:Y:S05]  /*23a50*/  BRA `(.L_x_456) ;  /* 0xffffffa000fc7947 */ /* 0x000fea000383ffff */
.L_x_350:
[----:B-1----:R-:W-:-:S07]  /*23a60*/  MOV R0, UR8 ;  /* 0x0000000800007c02 */ /* 0x002fce0008000f00 */
.L_x_457:
[----:B-1----:R1:W2:Y:S02]  /*23a70*/  SYNCS.PHASECHK.TRANS64.TRYWAIT P1, [R0+URZ+0x38040], R5 ;  /* 0x03804005000075a7 */ /* 0x0022a400080211ff */
[----:B--2---:R-:W-:Y:S05]  /*23a80*/  @!P1 NANOSLEEP.SYNCS 0x989680 ;  /* 0x009896800000995d */ /* 0x004fea0003900000 */
[----:B------:R-:W2:Y:S02]  /*23a90*/  @!P1 SYNCS.PHASECHK.TRANS64 P1, [R0+URZ+0x38040], R5 ;  /* 0x03804005000095a7 */ /* 0x000ea400080210ff */
[----:B--2---:R-:W-:Y:S05]  /*23aa0*/  @!P1 BRA `(.L_x_457) ;  /* 0xfffffffc00f09947 */ /* 0x004fea000383ffff */
[----:B------:R-:W-:Y:S05]  /*23ab0*/  BRA `(.L_x_458) ;  /* 0xffffffa400b47947 */ /* 0x000fea000383ffff */
.L_x_356:
[----:B-1----:R-:W-:-:S07]  /*23ac0*/  MOV R0, UR49 ;  /* 0x0000003100007c02 */ /* 0x002fce0008000f00 */
.L_x_459:
[----:B-1----:R1:W2:Y:S02]  /*23ad0*/  SYNCS.PHASECHK.TRANS64.TRYWAIT P1, [R0+URZ+0x38038], R3 ;  /* 0x03803803000075a7 */ /* 0x0022a400080211ff */
[----:B--2---:R-:W-:Y:S05]  /*23ae0*/  @!P1 NANOSLEEP.SYNCS 0x989680 ;  /* 0x009896800000995d */ /* 0x004fea0003900000 */
[----:B------:R-:W2:Y:S02]  /*23af0*/  @!P1 SYNCS.PHASECHK.TRANS64 P1, [R0+URZ+0x38038], R3 ;  /* 0x03803803000095a7 */ /* 0x000ea400080210ff */
[----:B--2---:R-:W-:Y:S05]  /*23b00*/  @!P1 BRA `(.L_x_459) ;  /* 0xfffffffc00f09947 */ /* 0x004fea000383ffff */
[----:B------:R-:W-:Y:S05]  /*23b10*/  BRA `(.L_x_460) ;  /* 0xffffffa800b87947 */ /* 0x000fea000383ffff */
.L_x_361:
[----:B------:R-:W-:-:S07]  /*23b20*/  MOV R0, UR49 ;  /* 0x0000003100007c02 */ /* 0x000fce0008000f00 */
.L_x_461:
[----:B-1----:R1:W2:Y:S02]  /*23b30*/  SYNCS.PHASECHK.TRANS64.TRYWAIT P1, [R0+URZ+0x38038], R3 ;  /* 0x03803803000075a7 */ /* 0x0022a400080211ff */
[----:B--2---:R-:W-:Y:S05]  /*23b40*/  @!P1 NANOSLEEP.SYNCS 0x989680 ;  /* 0x009896800000995d */ /* 0x004fea0003900000 */
[----:B------:R-:W2:Y:S02]  /*23b50*/  @!P1 SYNCS.PHASECHK.TRANS64 P1, [R0+URZ+0x38038], R3 ;  /* 0x03803803000095a7 */ /* 0x000ea400080210ff */
[----:B--2---:R-:W-:Y:S05]  /*23b60*/  @!P1 BRA `(.L_x_461) ;  /* 0xfffffffc00f09947 */ /* 0x004fea000383ffff */
[----:B------:R-:W-:Y:S05]  /*23b70*/  BRA `(.L_x_462) ;  /* 0xffffffac006c7947 */ /* 0x000fea000383ffff */
.L_x_366:
[----:B------:R-:W-:-:S07]  /*23b80*/  MOV R0, UR41 ;  /* 0x0000002900007c02 */ /* 0x000fce0008000f00 */
.L_x_463:
[----:B-1----:R1:W2:Y:S02]  /*23b90*/  SYNCS.PHASECHK.TRANS64.TRYWAIT P1, [R0+URZ+0x38038], R3 ;  /* 0x03803803000075a7 */ /* 0x0022a400080211ff */
[----:B--2---:R-:W-:Y:S05]  /*23ba0*/  @!P1 NANOSLEEP.SYNCS 0x989680 ;  /* 0x009896800000995d */ /* 0x004fea0003900000 */
[----:B------:R-:W2:Y:S02]  /*23bb0*/  @!P1 SYNCS.PHASECHK.TRANS64 P1, [R0+URZ+0x38038], R3 ;  /* 0x03803803000095a7 */ /* 0x000ea400080210ff */
[----:B--2---:R-:W-:Y:S05]  /*23bc0*/  @!P1 BRA `(.L_x_463) ;  /* 0xfffffffc00f09947 */ /* 0x004fea000383ffff */
[----:B------:R-:W-:Y:S05]  /*23bd0*/  BRA `(.L_x_464) ;  /* 0xffffffb000207947 */ /* 0x000fea000383ffff */
.L_x_371:
[----:B------:R-:W-:-:S07]  /*23be0*/  MOV R0, UR41 ;  /* 0x0000002900007c02 */ /* 0x000fce0008000f00 */
.L_x_465:
[----:B-1----:R1:W2:Y:S02]  /*23bf0*/  SYNCS.PHASECHK.TRANS64.TRYWAIT P1, [R0+URZ+0x38038], R3 ;  /* 0x03803803000075a7 */ /* 0x0022a400080211ff */
[----:B--2---:R-:W-:Y:S05]  /*23c00*/  @!P1 NANOSLEEP.SYNCS 0x989680 ;  /* 0x009896800000995d */ /* 0x004fea0003900000 */
[----:B------:R-:W2:Y:S02]  /*23c10*/  @!P1 SYNCS.PHASECHK.TRANS64 P1, [R0+URZ+0x38038], R3 ;  /* 0x03803803000095a7 */ /* 0x000ea400080210ff */
[----:B--2---:R-:W-:Y:S05]  /*23c20*/  @!P1 BRA `(.L_x_465) ;  /* 0xfffffffc00f09947 */ /* 0x004fea000383ffff */
[----:B------:R-:W-:Y:S05]  /*23c30*/  BRA `(.L_x_466) ;  /* 0xffffffb000d87947 */ /* 0x000fea000383ffff */
.L_x_377:
[----:B------:R-:W-:-:S07]  /*23c40*/  MOV R0, UR41 ;  /* 0x0000002900007c02 */ /* 0x000fce0008000f00 */
.L_x_467:
[----:B-1----:R1:W2:Y:S02]  /*23c50*/  SYNCS.PHASECHK.TRANS64.TRYWAIT P1, [R0+URZ+0x38038], R3 ;  /* 0x03803803000075a7 */ /* 0x0022a400080211ff */
[----:B--2---:R-:W-:Y:S05]  /*23c60*/  @!P1 NANOSLEEP.SYNCS 0x989680 ;  /* 0x009896800000995d */ /* 0x004fea0003900000 */
[----:B------:R-:W2:Y:S02]  /*23c70*/  @!P1 SYNCS.PHASECHK.TRANS64 P1, [R0+URZ+0x38038], R3 ;  /* 0x03803803000095a7 */ /* 0x000ea400080210ff */
[----:B--2---:R-:W-:Y:S05]  /*23c80*/  @!P1 BRA `(.L_x_467) ;  /* 0xfffffffc00f09947 */ /* 0x004fea000383ffff */
[----:B------:R-:W-:Y:S05]  /*23c90*/  BRA `(.L_x_468) ;  /* 0xffffffb400b47947 */ /* 0x000fea000383ffff */
.L_x_382:
[----:B------:R-:W-:-:S07]  /*23ca0*/  MOV R0, UR33 ;  /* 0x0000002100007c02 */ /* 0x000fce0008000f00 */
.L_x_469:
[----:B-1----:R1:W2:Y:S02]  /*23cb0*/  SYNCS.PHASECHK.TRANS64.TRYWAIT P1, [R0+URZ+0x38038], R3 ;  /* 0x03803803000075a7 */ /* 0x0022a400080211ff */
[----:B--2---:R-:W-:Y:S05]  /*23cc0*/  @!P1 NANOSLEEP.SYNCS 0x989680 ;  /* 0x009896800000995d */ /* 0x004fea0003900000 */
[----:B------:R-:W2:Y:S02]  /*23cd0*/  @!P1 SYNCS.PHASECHK.TRANS64 P1, [R0+URZ+0x38038], R3 ;  /* 0x03803803000095a7 */ /* 0x000ea400080210ff */
[----:B--2---:R-:W-:Y:S05]  /*23ce0*/  @!P1 BRA `(.L_x_469) ;  /* 0xfffffffc00f09947 */ /* 0x004fea000383ffff */
[----:B------:R-:W-:Y:S05]  /*23cf0*/  BRA `(.L_x_470) ;  /* 0xffffffb8006c7947 */ /* 0x000fea000383ffff */
.L_x_387:
[----:B------:R-:W-:-:S07]  /*23d00*/  MOV R3, UR40 ;  /* 0x0000002800037c02 */ /* 0x000fce0008000f00 */
.L_x_471:
[----:B-1----:R1:W2:Y:S02]  /*23d10*/  SYNCS.PHASECHK.TRANS64.TRYWAIT P0, [R3+URZ+0x380b0], R0 ;  /* 0x0380b000030075a7 */ /* 0x0022a400080011ff */
[----:B--2---:R-:W-:Y:S05]  /*23d20*/  @!P0 NANOSLEEP.SYNCS 0x989680 ;  /* 0x009896800000895d */ /* 0x004fea0003900000 */
[----:B------:R-:W2:Y:S02]  /*23d30*/  @!P0 SYNCS.PHASECHK.TRANS64 P0, [R3+URZ+0x380b0], R0 ;  /* 0x0380b000030085a7 */ /* 0x000ea400080010ff */
[----:B--2---:R-:W-:Y:S05]  /*23d40*/  @!P0 BRA `(.L_x_471) ;  /* 0xfffffffc00f08947 */ /* 0x004fea000383ffff */
[----:B------:R-:W-:Y:S05]  /*23d50*/  BRA `(.L_x_472) ;  /* 0xffffffbc00a87947 */ /* 0x000fea000383ffff */
.L_x_391:
[----:B-1----:R-:W-:-:S07]  /*23d60*/  MOV R3, UR40 ;  /* 0x0000002800037c02 */ /* 0x002fce0008000f00 */
.L_x_473:
[----:B-1----:R1:W2:Y:S02]  /*23d70*/  SYNCS.PHASECHK.TRANS64.TRYWAIT P0, [R3+URZ+0x380b8], R0 ;  /* 0x0380b800030075a7 */ /* 0x0022a400080011ff */
[----:B--2---:R-:W-:Y:S05]  /*23d80*/  @!P0 NANOSLEEP.SYNCS 0x989680 ;  /* 0x009896800000895d */ /* 0x004fea0003900000 */
[----:B------:R-:W2:Y:S02]  /*23d90*/  @!P0 SYNCS.PHASECHK.TRANS64 P0, [R3+URZ+0x380b8], R0 ;  /* 0x0380b800030085a7 */ /* 0x000ea400080010ff */
[----:B--2---:R-:W-:Y:S05]  /*23da0*/  @!P0 BRA `(.L_x_473) ;  /* 0xfffffffc00f08947 */ /* 0x004fea000383ffff */
[----:B------:R-:W-:Y:S05]  /*23db0*/  BRA `(.L_x_474) ;  /* 0xffffffd000487947 */ /* 0x000fea000383ffff */
        .weak           $__internal_0_$__cuda_sm10x_tcgen05_guardrail_trap_col_being_dealloced_not_returned_by_alloc
        .type           $__internal_0_$__cuda_sm10x_tcgen05_guardrail_trap_col_being_dealloced_not_returned_by_alloc,@function
        .size           $__internal_0_$__cuda_sm10x_tcgen05_guardrail_trap_col_being_dealloced_not_returned_by_alloc,($__internal_1_$__cuda_sm10x_tcgen05_guardrail_trap_phase_invalid_during_alloc - $__internal_0_$__cuda_sm10x_tcgen05_guardrail_trap_col_being_dealloced_not_returned_by_alloc)
$__internal_0_$__cuda_sm10x_tcgen05_guardrail_trap_col_being_dealloced_not_returned_by_alloc:
[----:B------:R-:W-:Y:S05]  /*23dc0*/  BPT.TRAP 0x1 ;  /* 0x000000040000795c */ /* 0x000fea0000300000 */
[----:B------:R-:W-:-:S04]  /*23dd0*/  HFMA2 R3, -RZ, RZ, 0, 0 ;  /* 0x00000000ff037431 */ /* 0x000fc800000001ff */
[----:B------:R-:W-:Y:S05]  /*23de0*/  RET.REL.NODEC R2 `(_ZN7cutlass13device_kernelINS_4fmha6kernel36Sm100FmhaFwdKernelTmaWarpspecializedIN4cute5tupleIJiiiNS5_IJNS5_IJiiEEEiEEEEEENS1_10collective38Sm100FmhaFwdMainloopTmaWarpspecializedINS_10bfloat16_tEffNS5_IJNS4_1CILi256EEENSC_ILi64EEESD_EEENS5_IJiNSC_ILi1EEES7_EEENS5_IJiSG_NS5_IJNS5_IJNSC_ILi0EEEiEEEiEEEEEESL_NS9_6NoMaskENS5_IJNSC_ILi2EEESG_SG_EEENSC_ILb0EEEEENS9_38Sm100FmhaFwdEpilogueTmaWarpspecializedINS_6half_tEfNS5_IJNSC_ILi128EEESD_SE_EEESH_NS5_IJSG_S7_EEESP_EENS2_23IndividualTileSchedulerENS2_41Sm100FmhaCtxKernelWarpspecializedScheduleEEEEEvNT_6ParamsE) ;  /* 0xfffffdc002847950 */ /* 0x000fea0003c3ffff */
        .weak           $__internal_1_$__cuda_sm10x_tcgen05_guardrail_trap_phase_invalid_during_alloc
        .type           $__internal_1_$__cuda_sm10x_tcgen05_guardrail_trap_phase_invalid_during_alloc,@function
        .size           $__internal_1_$__cuda_sm10x_tcgen05_guardrail_trap_phase_invalid_during_alloc,($__internal_2_$__cuda_sm10x_tcgen05_guardrail_trap_unallocated_columns_being_dealloced - $__internal_1_$__cuda_sm10x_tcgen05_guardrail_trap_phase_invalid_during_alloc)
$__internal_1_$__cuda_sm10x_tcgen05_guardrail_trap_phase_invalid_during_alloc:
[----:B------:R-:W-:Y:S05]  /*23df0*/  BPT.TRAP 0x1 ;  /* 0x000000040000795c */ /* 0x000fea0000300000 */
[----:B------:R-:W-:-:S04]  /*23e00*/  MOV R3, 0x0 ;  /* 0x0000000000037802 */ /* 0x000fc80000000f00 */
[----:B------:R-:W-:Y:S05]  /*23e10*/  RET.REL.NODEC R2 `(_ZN7cutlass13device_kernelINS_4fmha6kernel36Sm100FmhaFwdKernelTmaWarpspecializedIN4cute5tupleIJiiiNS5_IJNS5_IJiiEEEiEEEEEENS1_10collective38Sm100FmhaFwdMainloopTmaWarpspecializedINS_10bfloat16_tEffNS5_IJNS4_1CILi256EEENSC_ILi64EEESD_EEENS5_IJiNSC_ILi1EEES7_EEENS5_IJiSG_NS5_IJNS5_IJNSC_ILi0EEEiEEEiEEEEEESL_NS9_6NoMaskENS5_IJNSC_ILi2EEESG_SG_EEENSC_ILb0EEEEENS9_38Sm100FmhaFwdEpilogueTmaWarpspecializedINS_6half_tEfNS5_IJNSC_ILi128EEESD_SE_EEESH_NS5_IJSG_S7_EEESP_EENS2_23IndividualTileSchedulerENS2_41Sm100FmhaCtxKernelWarpspecializedScheduleEEEEEvNT_6ParamsE) ;  /* 0xfffffdc002787950 */ /* 0x000fea0003c3ffff */
        .weak           $__internal_2_$__cuda_sm10x_tcgen05_guardrail_trap_unallocated_columns_being_dealloced
        .type           $__internal_2_$__cuda_sm10x_tcgen05_guardrail_trap_unallocated_columns_being_dealloced,@function
        .size           $__internal_2_$__cuda_sm10x_tcgen05_guardrail_trap_unallocated_columns_being_dealloced,($__internal_3_$__cuda_sm3x_div_rn_noftz_f32_slowpath - $__internal_2_$__cuda_sm10x_tcgen05_guardrail_trap_unallocated_columns_being_dealloced)
$__internal_2_$__cuda_sm10x_tcgen05_guardrail_trap_unallocated_columns_being_dealloced:
[----:B------:R-:W-:Y:S05]  /*23e20*/  BPT.TRAP 0x1 ;  /* 0x000000040000795c */ /* 0x000fea0000300000 */
[----:B------:R-:W-:-:S04]  /*23e30*/  HFMA2 R3, -RZ, RZ, 0, 0 ;  /* 0x00000000ff037431 */ /* 0x000fc800000001ff */
[----:B------:R-:W-:Y:S05]  /*23e40*/  RET.REL.NODEC R2 `(_ZN7cutlass13device_kernelINS_4fmha6kernel36Sm100FmhaFwdKernelTmaWarpspecializedIN4cute5tupleIJiiiNS5_IJNS5_IJiiEEEiEEEEEENS1_10collective38Sm100FmhaFwdMainloopTmaWarpspecializedINS_10bfloat16_tEffNS5_IJNS4_1CILi256EEENSC_ILi64EEESD_EEENS5_IJiNSC_ILi1EEES7_EEENS5_IJiSG_NS5_IJNS5_IJNSC_ILi0EEEiEEEiEEEEEESL_NS9_6NoMaskENS5_IJNSC_ILi2EEESG_SG_EEENSC_ILb0EEEEENS9_38Sm100FmhaFwdEpilogueTmaWarpspecializedINS_6half_tEfNS5_IJNSC_ILi128EEESD_SE_EEESH_NS5_IJSG_S7_EEESP_EENS2_23IndividualTileSchedulerENS2_41Sm100FmhaCtxKernelWarpspecializedScheduleEEEEEvNT_6ParamsE) ;  /* 0xfffffdc0026c7950 */ /* 0x000fea0003c3ffff */
        .weak           $__internal_3_$__cuda_sm3x_div_rn_noftz_f32_slowpath
        .type           $__internal_3_$__cuda_sm3x_div_rn_noftz_f32_slowpath,@function
        .size           $__internal_3_$__cuda_sm3x_div_rn_noftz_f32_slowpath,(.L_x_491 - $__internal_3_$__cuda_sm3x_div_rn_noftz_f32_slowpath)
$__internal_3_$__cuda_sm3x_div_rn_noftz_f32_slowpath:
[--C-:B------:R-:W-:Y:S01]  /*23e50*/  SHF.R.U32.HI R3, RZ, 0x17, R24.reuse ;  /* 0x00000017ff037819 */ /* 0x100fe20000011618 */
[----:B------:R-:W-:Y:S01]  /*23e60*/  BSSY.RECONVERGENT B1, `(.L_x_475) ;  /* 0x0000065000017945 */ /* 0x000fe20003800200 */
[--C-:B------:R-:W-:Y:S01]  /*23e70*/  SHF.R.U32.HI R8, RZ, 0x17, R33.reuse ;  /* 0x00000017ff087819 */ /* 0x100fe20000011621 */
[----:B------:R-:W-:Y:S01]  /*23e80*/  IMAD.MOV.U32 R7, RZ, RZ, R33 ;  /* 0x000000ffff077224 */ /* 0x000fe200078e0021 */
[----:B------:R-:W-:Y:S01]  /*23e90*/  LOP3.LUT R3, R3, 0xff, RZ, 0xc0, !PT ;  /* 0x000000ff03037812 */ /* 0x000fe200078ec0ff */
[----:B------:R-:W-:Y:S01]  /*23ea0*/  IMAD.MOV.U32 R6, RZ, RZ, R24 ;  /* 0x000000ffff067224 */ /* 0x000fe200078e0018 */
[----:B------:R-:W-:-:S03]  /*23eb0*/  LOP3.LUT R8, R8, 0xff, RZ, 0xc0, !PT ;  /* 0x000000ff08087812 */ /* 0x000fc600078ec0ff */
[----:B------:R-:W-:Y:S02]  /*23ec0*/  VIADD R0, R3, 0xffffffff ;  /* 0xffffffff03007836 */ /* 0x000fe40000000000 */
[----:B------:R-:W-:-:S03]  /*23ed0*/  VIADD R5, R8, 0xffffffff ;  /* 0xffffffff08057836 */ /* 0x000fc60000000000 */
[----:B------:R-:W-:-:S04]  /*23ee0*/  ISETP.GT.U32.AND P0, PT, R0, 0xfd, PT ;  /* 0x000000fd0000780c */ /* 0x000fc80003f04070 */
[----:B------:R-:W-:-:S13]  /*23ef0*/  ISETP.GT.U32.OR P0, PT, R5, 0xfd, P0 ;  /* 0x000000fd0500780c */ /* 0x000fda0000704470 */
[----:B------:R-:W-:Y:S01]  /*23f00*/  @!P0 IMAD.MOV.U32 R10, RZ, RZ, RZ ;  /* 0x000000ffff0a8224 */ /* 0x000fe200078e00ff */
[----:B------:R-:W-:Y:S06]  /*23f10*/  @!P0 BRA `(.L_x_476) ;  /* 0x00000000005c8947 */ /* 0x000fec0003800000 */
[----:B------:R-:W-:Y:S02]  /*23f20*/  FSETP.GTU.FTZ.AND P2, PT, |R33|, +INF , PT ;  /* 0x7f8000002100780b */ /* 0x000fe40003f5c200 */
[----:B------:R-:W-:-:S04]  /*23f30*/  FSETP.GTU.FTZ.AND P0, PT, |R24|, +INF , PT ;  /* 0x7f8000001800780b */ /* 0x000fc80003f1c200 */
[----:B------:R-:W-:-:S13]  /*23f40*/  PLOP3.LUT P0, PT, P2, P0, PT, 0xf8, 0x8f ;  /* 0x00000000008f781c */ /* 0x000fda0001701f70 */
[----:B------:R-:W-:Y:S05]  /*23f50*/  @P0 BRA `(.L_x_477) ;  /* 0x0000000400500947 */ /* 0x000fea0003800000 */
[----:B------:R-:W-:-:S13]  /*23f60*/  LOP3.LUT P0, RZ, R6, 0x7fffffff, R7, 0xc8, !PT ;  /* 0x7fffffff06ff7812 */ /* 0x000fda000780c807 */
[----:B------:R-:W-:Y:S05]  /*23f70*/  @!P0 BRA `(.L_x_478) ;  /* 0x0000000400408947 */ /* 0x000fea0003800000 */
[C---:B------:R-:W-:Y:S02]  /*23f80*/  FSETP.NEU.FTZ.AND P0, PT, |R33|.reuse, +INF , PT ;  /* 0x7f8000002100780b */ /* 0x040fe40003f1d200 */
[----:B------:R-:W-:Y:S02]  /*23f90*/  FSETP.NEU.FTZ.AND P2, PT, |R24|, +INF , PT ;  /* 0x7f8000001800780b */ /* 0x000fe40003f5d200 */
[----:B------:R-:W-:-:S11]  /*23fa0*/  FSETP.NEU.FTZ.AND P3, PT, |R33|, +INF , PT ;  /* 0x7f8000002100780b */ /* 0x000fd60003f7d200 */
[----:B------:R-:W-:Y:S05]  /*23fb0*/  @!P2 BRA !P0, `(.L_x_478) ;  /* 0x000000040030a947 */ /* 0x000fea0004000000 */
[----:B------:R-:W-:-:S04]  /*23fc0*/  LOP3.LUT P0, RZ, R7, 0x7fffffff, RZ, 0xc0, !PT ;  /* 0x7fffffff07ff7812 */ /* 0x000fc8000780c0ff */
[----:B------:R-:W-:-:S13]  /*23fd0*/  PLOP3.LUT P0, PT, P2, P0, PT, 0x2f, 0xf2 ;  /* 0x0000000000f2781c */ /* 0x000fda0001700577 */
[----:B------:R-:W-:Y:S05]  /*23fe0*/  @P0 BRA `(.L_x_479) ;  /* 0x00000004001c0947 */ /* 0x000fea0003800000 */
[----:B------:R-:W-:-:S04]  /*23ff0*/  LOP3.LUT P0, RZ, R6, 0x7fffffff, RZ, 0xc0, !PT ;  /* 0x7fffffff06ff7812 */ /* 0x000fc8000780c0ff */
[----:B------:R-:W-:-:S13]  /*24000*/  PLOP3.LUT P0, PT, P3, P0, PT, 0x2f, 0xf2 ;  /* 0x0000000000f2781c */ /* 0x000fda0001f00577 */
[----:B------:R-:W-:Y:S05]  /*24010*/  @P0 BRA `(.L_x_480) ;  /* 0x0000000400040947 */ /* 0x000fea0003800000 */
[----:B------:R-:W-:Y:S02]  /*24020*/  ISETP.GE.AND P2, PT, R5, RZ, PT ;  /* 0x000000ff0500720c */ /* 0x000fe40003f46270 */
[----:B------:R-:W-:-:S11]  /*24030*/  ISETP.GE.AND P0, PT, R0, RZ, PT ;  /* 0x000000ff0000720c */ /* 0x000fd60003f06270 */
[----:B------:R-:W-:Y:S01]  /*24040*/  @P2 MOV R10, RZ ;  /* 0x000000ff000a2202 */ /* 0x000fe20000000f00 */
[----:B------:R-:W-:Y:S01]  /*24050*/  @!P2 FFMA R7, R33, 1.84467440737095516160e+19, RZ ;  /* 0x5f8000002107a823 */ /* 0x000fe200000000ff */
[----:B------:R-:W-:Y:S01]  /*24060*/  @!P2 MOV R10, 0xffffffc0 ;  /* 0xffffffc0000aa802 */ /* 0x000fe20000000f00 */
[----:B------:R-:W-:-:S03]  /*24070*/  @!P0 FFMA R6, R24, 1.84467440737095516160e+19, RZ ;  /* 0x5f80000018068823 */ /* 0x000fc600000000ff */
[----:B------:R-:W-:-:S07]  /*24080*/  @!P0 IADD3 R10, PT, PT, R10, 0x40, RZ ;  /* 0x000000400a0a8810 */ /* 0x000fce0007ffe0ff */
.L_x_476:
[----:B------:R-:W-:Y:S01]  /*24090*/  LEA R11, R3, 0xc0800000, 0x17 ;  /* 0xc0800000030b7811 */ /* 0x000fe200078eb8ff */
[----:B------:R-:W-:Y:S01]  /*240a0*/  BSSY.RECONVERGENT B0, `(.L_x_481) ;  /* 0x0000036000007945 */ /* 0x000fe20003800200 */
[----:B------:R-:W-:Y:S02]  /*240b0*/  IADD3 R8, PT, PT, R8, -0x7f, RZ ;  /* 0xffffff8108087810 */ /* 0x000fe40007ffe0ff */
[----:B------:R-:W-:-:S03]  /*240c0*/  IADD3 R11, PT, PT, -R11, R6, RZ ;  /* 0x000000060b0b7210 */ /* 0x000fc60007ffe1ff */
[----:B------:R-:W-:Y:S01]  /*240d0*/  IMAD R9, R8, -0x800000, R7 ;  /* 0xff80000008097824 */ /* 0x000fe200078e0207 */
[----:B------:R-:W1:Y:S01]  /*240e0*/  MUFU.RCP R5, R11 ;  /* 0x0000000b00057308 */ /* 0x000e620000001000 */
[----:B------:R-:W-:-:S04]  /*240f0*/  FADD.FTZ R6, -R11, -RZ ;  /* 0x800000ff0b067221 */ /* 0x000fc80000010100 */
[----:B-1----:R-:W-:-:S04]  /*24100*/  FFMA R0, R5, R6, 1 ;  /* 0x3f80000005007423 */ /* 0x002fc80000000006 */
[----:B------:R-:W-:-:S04]  /*24110*/  FFMA R0, R5, R0, R5 ;  /* 0x0000000005007223 */ /* 0x000fc80000000005 */
[----:B------:R-:W-:-:S04]  /*24120*/  FFMA R7, R9, R0, RZ ;  /* 0x0000000009077223 */ /* 0x000fc800000000ff */
[----:B------:R-:W-:-:S04]  /*24130*/  FFMA R5, R6, R7, R9 ;  /* 0x0000000706057223 */ /* 0x000fc80000000009 */
[----:B------:R-:W-:-:S04]  /*24140*/  FFMA R5, R0, R5, R7 ;  /* 0x0000000500057223 */ /* 0x000fc80000000007 */
[----:B------:R-:W-:Y:S01]  /*24150*/  FFMA R6, R6, R5, R9 ;  /* 0x0000000506067223 */ /* 0x000fe20000000009 */
[----:B------:R-:W-:-:S03]  /*24160*/  IADD3 R9, PT, PT, R8, 0x7f, -R3 ;  /* 0x0000007f08097810 */ /* 0x000fc60007ffe803 */
[----:B------:R-:W-:Y:S01]  /*24170*/  FFMA R7, R0, R6, R5 ;  /* 0x0000000600077223 */ /* 0x000fe20000000005 */
[----:B------:R-:W-:-:S04]  /*24180*/  IADD3 R10, PT, PT, R9, R10, RZ ;  /* 0x0000000a090a7210 */ /* 0x000fc80007ffe0ff */
[----:B------:R-:W-:-:S04]  /*24190*/  SHF.R.U32.HI R3, RZ, 0x17, R7 ;  /* 0x00000017ff037819 */ /* 0x000fc80000011607 */
[----:B------:R-:W-:-:S04]  /*241a0*/  LOP3.LUT R3, R3, 0xff, RZ, 0xc0, !PT ;  /* 0x000000ff03037812 */ /* 0x000fc800078ec0ff */
[----:B------:R-:W-:-:S04]  /*241b0*/  IADD3 R3, PT, PT, R3, R10, RZ ;  /* 0x0000000a03037210 */ /* 0x000fc80007ffe0ff */
[----:B------:R-:W-:-:S04]  /*241c0*/  IADD3 R8, PT, PT, R3, -0x1, RZ ;  /* 0xffffffff03087810 */ /* 0x000fc80007ffe0ff */
[----:B------:R-:W-:-:S13]  /*241d0*/  ISETP.GE.U32.AND P0, PT, R8, 0xfe, PT ;  /* 0x000000fe0800780c */ /* 0x000fda0003f06070 */
[----:B------:R-:W-:Y:S05]  /*241e0*/  @!P0 BRA `(.L_x_482) ;  /* 0x0000000000808947 */ /* 0x000fea0003800000 */
[----:B------:R-:W-:-:S13]  /*241f0*/  ISETP.GT.AND P0, PT, R3, 0xfe, PT ;  /* 0x000000fe0300780c */ /* 0x000fda0003f04270 */
[----:B------:R-:W-:Y:S05]  /*24200*/  @P0 BRA `(.L_x_483) ;  /* 0x00000000006c0947 */ /* 0x000fea0003800000 */
[----:B------:R-:W-:-:S13]  /*24210*/  ISETP.GE.AND P0, PT, R3, 0x1, PT ;  /* 0x000000010300780c */ /* 0x000fda0003f06270 */
[----:B------:R-:W-:Y:S05]  /*24220*/  @P0 BRA `(.L_x_484) ;  /* 0x0000000000740947 */ /* 0x000fea0003800000 */
[----:B------:R-:W-:Y:S02]  /*24230*/  ISETP.GE.AND P0, PT, R3, -0x18, PT ;  /* 0xffffffe80300780c */ /* 0x000fe40003f06270 */
[----:B------:R-:W-:-:S11]  /*24240*/  LOP3.LUT R7, R7, 0x80000000, RZ, 0xc0, !PT ;  /* 0x8000000007077812 */ /* 0x000fd600078ec0ff */
[----:B------:R-:W-:Y:S05]  /*24250*/  @!P0 BRA `(.L_x_484) ;  /* 0x0000000000688947 */ /* 0x000fea0003800000 */
[CCC-:B------:R-:W-:Y:S01]  /*24260*/  FFMA.RZ R8, R0.reuse, R6.reuse, R5.reuse ;  /* 0x0000000600087223 */ /* 0x1c0fe2000000c005 */
[CCC-:B------:R-:W-:Y:S01]  /*24270*/  FFMA.RP R9, R0.reuse, R6.reuse, R5.reuse ;  /* 0x0000000600097223 */ /* 0x1c0fe20000008005 */
[----:B------:R-:W-:Y:S01]  /*24280*/  FFMA.RM R6, R0, R6, R5 ;  /* 0x0000000600067223 */ /* 0x000fe20000004005 */
[C---:B------:R-:W-:Y:S01]  /*24290*/  VIADD R0, R3.reuse, 0x20 ;  /* 0x0000002003007836 */ /* 0x040fe20000000000 */
[C---:B------:R-:W-:Y:S02]  /*242a0*/  ISETP.NE.AND P0, PT, R3.reuse, RZ, PT ;  /* 0x000000ff0300720c */ /* 0x040fe40003f05270 */
[----:B------:R-:W-:Y:S02]  /*242b0*/  LOP3.LUT R8, R8, 0x7fffff, RZ, 0xc0, !PT ;  /* 0x007fffff08087812 */ /* 0x000fe400078ec0ff */
[----:B------:R-:W-:Y:S01]  /*242c0*/  ISETP.NE.AND P2, PT, R3, RZ, PT ;  /* 0x000000ff0300720c */ /* 0x000fe20003f45270 */
[----:B------:R-:W-:Y:S01]  /*242d0*/  IMAD.MOV R3, RZ, RZ, -R3 ;  /* 0x000000ffff037224 */ /* 0x000fe200078e0a03 */
[----:B------:R-:W-:-:S02]  /*242e0*/  LOP3.LUT R5, R8, 0x800000, RZ, 0xfc, !PT ;  /* 0x0080000008057812 */ /* 0x000fc400078efcff */
[----:B------:R-:W-:Y:S02]  /*242f0*/  FSETP.NEU.FTZ.AND P3, PT, R9, R6, PT ;  /* 0x000000060900720b */ /* 0x000fe40003f7d000 */
[----:B------:R-:W-:Y:S02]  /*24300*/  SHF.L.U32 R0, R5, R0, RZ ;  /* 0x0000000005007219 */ /* 0x000fe400000006ff */
[----:B------:R-:W-:Y:S02]  /*24310*/  SEL R6, R3, RZ, P0 ;  /* 0x000000ff03067207 */ /* 0x000fe40000000000 */
[----:B------:R-:W-:Y:S02]  /*24320*/  ISETP.NE.AND P2, PT, R0, RZ, P2 ;  /* 0x000000ff0000720c */ /* 0x000fe40001745270 */
[----:B------:R-:W-:Y:S02]  /*24330*/  SHF.R.U32.HI R5, RZ, R6, R5 ;  /* 0x00000006ff057219 */ /* 0x000fe40000011605 */
[----:B------:R-:W-:-:S02]  /*24340*/  PLOP3.LUT P2, PT, P3, P2, PT, 0xf8, 0x8f ;  /* 0x00000000008f781c */ /* 0x000fc40001f45f70 */
[----:B------:R-:W-:Y:S02]  /*24350*/  SHF.R.U32.HI R3, RZ, 0x1, R5 ;  /* 0x00000001ff037819 */ /* 0x000fe40000011605 */
[----:B------:R-:W-:-:S04]  /*24360*/  SEL R0, RZ, 0x1, !P2 ;  /* 0x00000001ff007807 */ /* 0x000fc80005000000 */
[----:B------:R-:W-:-:S04]  /*24370*/  LOP3.LUT R0, R0, 0x1, R3, 0xf8, !PT ;  /* 0x0000000100007812 */ /* 0x000fc800078ef803 */
[----:B------:R-:W-:-:S05]  /*24380*/  LOP3.LUT R0, R0, R5, RZ, 0xc0, !PT ;  /* 0x0000000500007212 */ /* 0x000fca00078ec0ff */
[----:B------:R-:W-:-:S05]  /*24390*/  IMAD.IADD R0, R3, 0x1, R0 ;  /* 0x0000000103007824 */ /* 0x000fca00078e0200 */
[----:B------:R-:W-:Y:S01]  /*243a0*/  LOP3.LUT R7, R0, R7, RZ, 0xfc, !PT ;  /* 0x0000000700077212 */ /* 0x000fe200078efcff */
[----:B------:R-:W-:Y:S05]  /*243b0*/  BRA `(.L_x_484) ;  /* 0x0000000000107947 */ /* 0x000fea0003800000 */
.L_x_483:
[----:B------:R-:W-:-:S04]  /*243c0*/  LOP3.LUT R7, R7, 0x80000000, RZ, 0xc0, !PT ;  /* 0x8000000007077812 */ /* 0x000fc800078ec0ff */
[----:B------:R-:W-:Y:S01]  /*243d0*/  LOP3.LUT R7, R7, 0x7f800000, RZ, 0xfc, !PT ;  /* 0x7f80000007077812 */ /* 0x000fe200078efcff */
[----:B------:R-:W-:Y:S05]  /*243e0*/  BRA `(.L_x_484) ;  /* 0x0000000000047947 */ /* 0x000fea0003800000 */
.L_x_482:
[----:B------:R-:W-:Y:S02]  /*243f0*/  LEA R7, R10, R7, 0x17 ;  /* 0x000000070a077211 */ /* 0x000fe400078eb8ff */
.L_x_484:
[----:B------:R-:W-:Y:S05]  /*24400*/  BSYNC.RECONVERGENT B0 ;  /* 0x0000000000007941 */ /* 0x000fea0003800200 */
.L_x_481:
[----:B------:R-:W-:Y:S01]  /*24410*/  MOV R32, R7 ;  /* 0x0000000700207202 */ /* 0x000fe20000000f00 */
[----:B------:R-:W-:Y:S05]  /*24420*/  BRA `(.L_x_485) ;  /* 0x0000000000207947 */ /* 0x000fea0003800000 */
.L_x_480:
[----:B------:R-:W-:-:S04]  /*24430*/  LOP3.LUT R6, R6, 0x80000000, R7, 0x48, !PT ;  /* 0x8000000006067812 */ /* 0x000fc800078e4807 */
[----:B------:R-:W-:Y:S01]  /*24440*/  LOP3.LUT R32, R6, 0x7f800000, RZ, 0xfc, !PT ;  /* 0x7f80000006207812 */ /* 0x000fe200078efcff */
[----:B------:R-:W-:Y:S05]  /*24450*/  BRA `(.L_x_485) ;  /* 0x0000000000147947 */ /* 0x000fea0003800000 */
.L_x_479:
[----:B------:R-:W-:Y:S01]  /*24460*/  LOP3.LUT R32, R6, 0x80000000, R7, 0x48, !PT ;  /* 0x8000000006207812 */ /* 0x000fe200078e4807 */
[----:B------:R-:W-:Y:S05]  /*24470*/  BRA `(.L_x_485) ;  /* 0x00000000000c7947 */ /* 0x000fea0003800000 */
.L_x_478:
[----:B------:R-:W1:Y:S01]  /*24480*/  MUFU.RSQ R32, -QNAN ;  /* 0xffc0000000207908 */ /* 0x000e620000001400 */
[----:B------:R-:W-:Y:S05]  /*24490*/  BRA `(.L_x_485) ;  /* 0x0000000000047947 */ /* 0x000fea0003800000 */
.L_x_477:
[----:B------:R-:W-:-:S07]  /*244a0*/  FADD.FTZ R32, R33, R24 ;  /* 0x0000001821207221 */ /* 0x000fce0000010000 */
.L_x_485:
[----:B------:R-:W-:Y:S05]  /*244b0*/  BSYNC.RECONVERGENT B1 ;  /* 0x0000000000017941 */ /* 0x000fea0003800200 */
.L_x_475:
[----:B------:R-:W-:-:S04]  /*244c0*/  HFMA2 R5, -RZ, RZ, 0, 0 ;  /* 0x00000000ff057431 */ /* 0x000fc800000001ff */
[----:B-1----:R-:W-:Y:S05]  /*244d0*/  RET.REL.NODEC R4 `(_ZN7cutlass13device_kernelINS_4fmha6kernel36Sm100FmhaFwdKernelTmaWarpspecializedIN4cute5tupleIJiiiNS5_IJNS5_IJiiEEEiEEEEEENS1_10collective38Sm100FmhaFwdMainloopTmaWarpspecializedINS_10bfloat16_tEffNS5_IJNS4_1CILi256EEENSC_ILi64EEESD_EEENS5_IJiNSC_ILi1EEES7_EEENS5_IJiSG_NS5_IJNS5_IJNSC_ILi0EEEiEEEiEEEEEESL_NS9_6NoMaskENS5_IJNSC_ILi2EEESG_SG_EEENSC_ILb0EEEEENS9_38Sm100FmhaFwdEpilogueTmaWarpspecializedINS_6half_tEfNS5_IJNSC_ILi128EEESD_SE_EEESH_NS5_IJSG_S7_EEESP_EENS2_23IndividualTileSchedulerENS2_41Sm100FmhaCtxKernelWarpspecializedScheduleEEEEEvNT_6ParamsE) ;  /* 0xfffffdb804c87950 */ /* 0x002fea0003c3ffff */
.L_x_486:
[----:B------:R-:W-:-:S00]  /*244e0*/  BRA `(.L_x_486) ;  /* 0xfffffffc00fc7947 */ /* 0x000fc0000383ffff */
[----:B------:R-:W-:-:S00]  /*244f0*/  NOP ;  /* 0x0000000000007918 */ /* 0x000fc00000000000 */
        /* <DEDUP_REMOVED lines=8> */
.L_x_491:


//--------------------- .nv.global.init           --------------------------
	.section	.nv.global.init,"aw",@progbits
.nv.global.init:
	.type		$str$23,@object
	.size		$str$23,($str$37 - $str$23)
$str$23:
        /*0000*/ 	.byte	0x0a, 0x00
	.type		$str$37,@object
	.size		$str$37,($str$32 - $str$37)
$str$37:
        /*0002*/ 	.byte	0x3a, 0x00
	.type		$str$32,@object
	.size		$str$32,($str$29 - $str$32)
$str$32:
        /*0004*/ 	.byte	0x5f, 0x00
	.type		$str$29,@object
	.size		$str$29,($str$28 - $str$29)
$str$29:
        /*0006*/ 	.byte	0x25, 0x64, 0x00
	.type		$str$28,@object
	.size		$str$28,($str$30 - $str$28)
$str$28:
        /*0009*/ 	.byte	0x25, 0x63, 0x00
	.type		$str$30,@object
	.size		$str$30,($str$31 - $str$30)
$str$30:
        /*000c*/ 	.byte	0x25, 0x73, 0x00
	.type		$str$31,@object
	.size		$str$31,($str$35 - $str$31)
$str$31:
        /*000f*/ 	.byte	0x20, 0x6f, 0x20, 0x00
	.type		$str$35,@object
	.size		$str$35,($str$22 - $str$35)
$str$35:
        /*0013*/ 	.byte	0x70, 0x74, 0x72, 0x5b, 0x00
	.type		$str$22,@object
	.size		$str$22,($str$34 - $str$22)
$str$22:
        /*0018*/ 	.byte	0x73, 0x4f, 0x3a, 0x20, 0x00
	.type		$str$34,@object
	.size		$str$34,($str$36 - $str$34)
$str$34:
        /*001d*/ 	.byte	0x73, 0x6d, 0x65, 0x6d, 0x5f, 0x00
	.type		$str$36,@object
	.size		$str$36,($str$33 - $str$36)
$str$36:
        /*0023*/ 	.byte	0x62, 0x5d, 0x28, 0x25, 0x70, 0x29, 0x00
	.type		$str$33,@object
	.size		$str$33,($str$27 - $str$33)
$str$33:
        /*002a*/ 	.byte	0x53, 0x77, 0x3c, 0x25, 0x64, 0x2c, 0x25, 0x64, 0x2c, 0x25, 0x64, 0x3e, 0x00
	.type		$str$27,@object
	.size		$str$27,($str$26 - $str$27)
$str$27:
        /*0037*/ 	.byte	0x2f, 0x74, 0x6d, 0x70, 0x2f, 0x63, 0x75, 0x74, 0x6c, 0x61, 0x73, 0x73, 0x5f, 0x73, 0x77, 0x65
        /*0047*/ 	.byte	0x65, 0x70, 0x5f, 0x73, 0x72, 0x63, 0x2f, 0x69, 0x6e, 0x63, 0x6c, 0x75, 0x64, 0x65, 0x2f, 0x63
        /*0057*/ 	.byte	0x75, 0x74, 0x65, 0x2f, 0x61, 0x74, 0x6f, 0x6d, 0x2f, 0x63, 0x6f, 0x70, 0x79, 0x5f, 0x74, 0x72
        /*0067*/ 	.byte	0x61, 0x69, 0x74, 0x73, 0x5f, 0x73, 0x6d, 0x31, 0x30, 0x30, 0x2e, 0x68, 0x70, 0x70, 0x00
	.type		$str$26,@object
	.size		$str$26,(__unnamed_4 - $str$26)
$str$26:
        /*0076*/ 	.byte	0x28, 0x28, 0x75, 0x69, 0x6e, 0x74, 0x33, 0x32, 0x5f, 0x74, 0x28, 0x74, 0x68, 0x72, 0x65, 0x61
        /*0086*/ 	.byte	0x64, 0x49, 0x64, 0x78, 0x2e, 0x78, 0x29, 0x20, 0x2f, 0x20, 0x33, 0x32, 0x29, 0x20, 0x25, 0x20
        /*0096*/ 	.byte	0x34, 0x29, 0x20, 0x3d, 0x3d, 0x20, 0x28, 0x28, 0x28, 0x74, 0x6d, 0x65, 0x6d, 0x5f, 0x61, 0x64
        /*00a6*/ 	.byte	0x64, 0x72, 0x20, 0x3e, 0x3e, 0x20, 0x31, 0x36, 0x29, 0x20, 0x2f, 0x20, 0x33, 0x32, 0x29, 0x20
        /*00b6*/ 	.byte	0x25, 0x20, 0x34, 0x29, 0x00
	.type		__unnamed_4,@object
	.size		__unnamed_4,(__unnamed_1 - __unnamed_4)
__unnamed_4:
        /* <DEDUP_REMOVED lines=37> */
        /*030b*/ 	.byte	0x30, 0x3e, 0x3e, 0x3e, 0x3e, 0x5d, 0x00
	.type		__unnamed_1,@object
	.size		__unnamed_1,(__unnamed_5 - __unnamed_1)
__unnamed_1:
        /* <DEDUP_REMOVED lines=37> */
        /*0562*/ 	.byte	0x3a, 0x43, 0x3c, 0x30, 0x3e, 0x3e, 0x3e, 0x3e, 0x5d, 0x00
	.type		__unnamed_5,@object
	.size		__unnamed_5,(__unnamed_6 - __unnamed_5)
__unnamed_5:
        /* <DEDUP_REMOVED lines=38> */
	.type		__unnamed_6,@object
	.size		__unnamed_6,(__unnamed_7 - __unnamed_6)
__unnamed_6:
        /* <DEDUP_REMOVED lines=37> */
        /*0a16*/ 	.byte	0x74, 0x65, 0x3a, 0x3a, 0x43, 0x3c, 0x30, 0x3e, 0x3e, 0x3e, 0x3e, 0x5d, 0x00
	.type		__unnamed_7,@object
	.size		__unnamed_7,(__unnamed_2 - __unnamed_7)
__unnamed_7:
        /* <DEDUP_REMOVED lines=37> */
        /*0c73*/ 	.byte	0x63, 0x75, 0x74, 0x65, 0x3a, 0x3a, 0x43, 0x3c, 0x30, 0x3e, 0x3e, 0x3e, 0x3e, 0x5d, 0x00
	.type		__unnamed_2,@object
	.size		__unnamed_2,(__unnamed_3 - __unnamed_2)
__unnamed_2:
        /* <DEDUP_REMOVED lines=38> */
	.type		__unnamed_3,@object
	.size		__unnamed_3,(.L_3 - __unnamed_3)
__unnamed_3:
        /* <DEDUP_REMOVED lines=39> */
.L_3:


//--------------------- .nv.shared._ZN7cutlass13device_kernelINS_4fmha6kernel36Sm100FmhaFwdKernelTmaWarpspecializedIN4cute5tupleIJiiiNS5_IJNS5_IJiiEEEiEEEEEENS1_10collective38Sm100FmhaFwdMainloopTmaWarpspecializedINS_10bfloat16_tEffNS5_IJNS4_1CILi256EEENSC_ILi64EEESD_EEENS5_IJiNSC_ILi1EEES7_EEENS5_IJiSG_NS5_IJNS5_IJNSC_ILi0EEEiEEEiEEEEEESL_NS9_6NoMaskENS5_IJNSC_ILi2EEESG_SG_EEENSC_ILb0EEEEENS9_38Sm100FmhaFwdEpilogueTmaWarpspecializedINS_6half_tEfNS5_IJNSC_ILi128EEESD_SE_EEESH_NS5_IJSG_S7_EEESP_EENS2_23IndividualTileSchedulerENS2_41Sm100FmhaCtxKernelWarpspecializedScheduleEEEEEvNT_6ParamsE --------------------------
	.section	.nv.shared._ZN7cutlass13device_kernelINS_4fmha6kernel36Sm100FmhaFwdKernelTmaWarpspecializedIN4cute5tupleIJiiiNS5_IJNS5_IJiiEEEiEEEEEENS1_10collective38Sm100FmhaFwdMainloopTmaWarpspecializedINS_10bfloat16_tEffNS5_IJNS4_1CILi256EEENSC_ILi64EEESD_EEENS5_IJiNSC_ILi1EEES7_EEENS5_IJiSG_NS5_IJNS5_IJNSC_ILi0EEEiEEEiEEEEEESL_NS9_6NoMaskENS5_IJNSC_ILi2EEESG_SG_EEENSC_ILb0EEEEENS9_38Sm100FmhaFwdEpilogueTmaWarpspecializedINS_6half_tEfNS5_IJNSC_ILi128EEESD_SE_EEESH_NS5_IJSG_S7_EEESP_EENS2_23IndividualTileSchedulerENS2_41Sm100FmhaCtxKernelWarpspecializedScheduleEEEEEvNT_6ParamsE,"aw",@nobits
	.sectionflags	@""
	.align	16
	.zero		1024


//--------------------- .nv.shared.reserved.0     --------------------------
	.section	.nv.shared.reserved.0,"aw",@nobits
	.weak		__nv_reservedSMEM_offset_0_alias
	.size		__nv_reservedSMEM_offset_0_alias, 0, 64
	.other		__nv_reservedSMEM_offset_0_alias,@"STO_CUDA_RESERVED_SHARED STV_DEFAULT"
__nv_reservedSMEM_offset_0_alias:
	.zero		0
.nv.shared.reserved.0:
	.zero		64
	.weak		__nv_reservedSMEM_tcgen05_partition
	.type		__nv_reservedSMEM_tcgen05_partition,@object
	.size		__nv_reservedSMEM_tcgen05_partition,(.L_0 - __nv_reservedSMEM_tcgen05_partition)
__nv_reservedSMEM_tcgen05_partition:
	.zero		32
.L_0:


//--------------------- .nv.global                --------------------------
	.section	.nv.global,"aw",@nobits
.nv.global:
	.type		_ZN39_INTERNAL_889612bd_4_k_cu_cd8d8b16_38224cute1_E,@object
	.size		_ZN39_INTERNAL_889612bd_4_k_cu_cd8d8b16_38224cute1_E,(_ZN39_INTERNAL_889612bd_4_k_cu_cd8d8b16_38224cuda3std3__45__cpo6cbeginE - _ZN39_INTERNAL_889612bd_4_k_cu_cd8d8b16_38224cute1_E)
_ZN39_INTERNAL_889612bd_4_k_cu_cd8d8b16_38224cute1_E:
	.zero		1
	.type		_ZN39_INTERNAL_889612bd_4_k_cu_cd8d8b16_38224cuda3std3__45__cpo6cbeginE,@object
	.size		_ZN39_INTERNAL_889612bd_4_k_cu_cd8d8b16_38224cuda3std3__45__cpo6cbeginE,(_ZN39_INTERNAL_889612bd_4_k_cu_cd8d8b16_38224cuda3std3__48in_placeE - _ZN39_INTERNAL_889612bd_4_k_cu_cd8d8b16_38224cuda3std3__45__cpo6cbeginE)
_ZN39_INTERNAL_889612bd_4_k_cu_cd8d8b16_38224cuda3std3__45__cpo6cbeginE:
	.zero		1
	.type		_ZN39_INTERNAL_889612bd_4_k_cu_cd8d8b16_38224cuda3std3__48in_placeE,@object
	.size		_ZN39_INTERNAL_889612bd_4_k_cu_cd8d8b16_38224cuda3std3__48in_placeE,(_ZN39_INTERNAL_889612bd_4_k_cu_cd8d8b16_38224cuda3std6ranges3__45__cpo9iter_moveE - _ZN39_INTERNAL_889612bd_4_k_cu_cd8d8b16_38224cuda3std3__48in_placeE)
_ZN39_INTERNAL_889612bd_4_k_cu_cd8d8b16_38224cuda3std3__48in_placeE:
	.zero		1
	.type		_ZN39_INTERNAL_889612bd_4_k_cu_cd8d8b16_38224cuda3std6ranges3__45__cpo9iter_moveE,@object
	.size		_ZN39_INTERNAL_889612bd_4_k_cu_cd8d8b16_38224cuda3std6ranges3__45__cpo9iter_moveE,(_ZN39_INTERNAL_889612bd_4_k_cu_cd8d8b16_38224cuda3std3__45__cpo5beginE - _ZN39_INTERNAL_889612bd_4_k_cu_cd8d8b16_38224cuda3std6ranges3__45__cpo9iter_moveE)
_ZN39_INTERNAL_889612bd_4_k_cu_cd8d8b16_38224cuda3std6ranges3__45__cpo9iter_moveE:
	.zero		1
	.type		_ZN39_INTERNAL_889612bd_4_k_cu_cd8d8b16_38224cuda3std3__45__cpo5beginE,@object
	.size		_ZN39_INTERNAL_889612bd_4_k_cu_cd8d8b16_38224cuda3std3__45__cpo5beginE,(_ZN39_INTERNAL_889612bd_4_k_cu_cd8d8b16_38224cuda3std3__441_GLOBAL__N__889612bd_4_k_cu_cd8d8b16_38226ignoreE - _ZN39_INTERNAL_889612bd_4_k_cu_cd8d8b16_38224cuda3std3__45__cpo5beginE)
_ZN39_INTERNAL_889612bd_4_k_cu_cd8d8b16_38224cuda3std3__45__cpo5beginE:
	.zero		1
	.type		_ZN39_INTERNAL_889612bd_4_k_cu_cd8d8b16_38224cuda3std3__441_GLOBAL__N__889612bd_4_k_cu_cd8d8b16_38226ignoreE,@object
	.size		_ZN39_INTERNAL_889612bd_4_k_cu_cd8d8b16_38224cuda3std3__441_GLOBAL__N__889612bd_4_k_cu_cd8d8b16_38226ignoreE,(_ZN39_INTERNAL_889612bd_4_k_cu_cd8d8b16_38224cute7productE - _ZN39_INTERNAL_889612bd_4_k_cu_cd8d8b16_38224cuda3std3__441_GLOBAL__N__889612bd_4_k_cu_cd8d8b16_38226ignoreE)
_ZN39_INTERNAL_889612bd_4_k_cu_cd8d8b16_38224cuda3std3__441_GLOBAL__N__889612bd_4_k_cu_cd8d8b16_38226ignoreE:
	.zero		1
	.type		_ZN39_INTERNAL_889612bd_4_k_cu_cd8d8b16_38224cute7productE,@object
	.size		_ZN39_INTERNAL_889612bd_4_k_cu_cd8d8b16_38224cute7productE,(_ZN39_INTERNAL_889612bd_4_k_cu_cd8d8b16_38224cuda3std3__45__cpo3endE - _ZN39_INTERNAL_889612bd_4_k_cu_cd8d8b16_38224cute7productE)
_ZN39_INTERNAL_889612bd_4_k_cu_cd8d8b16_38224cute7productE:
	.zero		1
	.type		_ZN39_INTERNAL_889612bd_4_k_cu_cd8d8b16_38224cuda3std3__45__cpo3endE,@object
	.size		_ZN39_INTERNAL_889612bd_4_k_cu_cd8d8b16_38224cuda3std3__45__cpo3endE,(_ZN39_INTERNAL_889612bd_4_k_cu_cd8d8b16_38224cuda3std3__419piecewise_constructE - _ZN39_INTERNAL_889612bd_4_k_cu_cd8d8b16_38224cuda3std3__45__cpo3endE)
_ZN39_INTERNAL_889612bd_4_k_cu_cd8d8b16_38224cuda3std3__45__cpo3endE:
	.zero		1
	.type		_ZN39_INTERNAL_889612bd_4_k_cu_cd8d8b16_38224cuda3std3__419piecewise_constructE,@object
	.size		_ZN39_INTERNAL_889612bd_4_k_cu_cd8d8b16_38224cuda3std3__419piecewise_constructE,(_ZN39_INTERNAL_889612bd_4_k_cu_cd8d8b16_38224cuda3std3__45__cpo4cendE - _ZN39_INTERNAL_889612bd_4_k_cu_cd8d8b16_38224cuda3std3__419piecewise_constructE)
_ZN39_INTERNAL_889612bd_4_k_cu_cd8d8b16_38224cuda3std3__419piecewise_constructE:
	.zero		1
	.type		_ZN39_INTERNAL_889612bd_4_k_cu_cd8d8b16_38224cuda3std3__45__cpo4cendE,@object
	.size		_ZN39_INTERNAL_889612bd_4_k_cu_cd8d8b16_38224cuda3std3__45__cpo4cendE,(_ZN39_INTERNAL_889612bd_4_k_cu_cd8d8b16_38224cuda3std6ranges3__45__cpo4swapE - _ZN39_INTERNAL_889612bd_4_k_cu_cd8d8b16_38224cuda3std3__45__cpo4cendE)
_ZN39_INTERNAL_889612bd_4_k_cu_cd8d8b16_38224cuda3std3__45__cpo4cendE:
	.zero		1
	.type		_ZN39_INTERNAL_889612bd_4_k_cu_cd8d8b16_38224cuda3std6ranges3__45__cpo4swapE,@object
	.size		_ZN39_INTERNAL_889612bd_4_k_cu_cd8d8b16_38224cuda3std6ranges3__45__cpo4swapE,(.L_15 - _ZN39_INTERNAL_889612bd_4_k_cu_cd8d8b16_38224cuda3std6ranges3__45__cpo4swapE)
_ZN39_INTERNAL_889612bd_4_k_cu_cd8d8b16_38224cuda3std6ranges3__45__cpo4swapE:
	.zero		1
.L_15:


//--------------------- .nv.constant0._ZN7cutlass13device_kernelINS_4fmha6kernel36Sm100FmhaFwdKernelTmaWarpspecializedIN4cute5tupleIJiiiNS5_IJNS5_IJiiEEEiEEEEEENS1_10collective38Sm100FmhaFwdMainloopTmaWarpspecializedINS_10bfloat16_tEffNS5_IJNS4_1CILi256EEENSC_ILi64EEESD_EEENS5_IJiNSC_ILi1EEES7_EEENS5_IJiSG_NS5_IJNS5_IJNSC_ILi0EEEiEEEiEEEEEESL_NS9_6NoMaskENS5_IJNSC_ILi2EEESG_SG_EEENSC_ILb0EEEEENS9_38Sm100FmhaFwdEpilogueTmaWarpspecializedINS_6half_tEfNS5_IJNSC_ILi128EEESD_SE_EEESH_NS5_IJSG_S7_EEESP_EENS2_23IndividualTileSchedulerENS2_41Sm100FmhaCtxKernelWarpspecializedScheduleEEEEEvNT_6ParamsE --------------------------
	.section	.nv.constant0._ZN7cutlass13device_kernelINS_4fmha6kernel36Sm100FmhaFwdKernelTmaWarpspecializedIN4cute5tupleIJiiiNS5_IJNS5_IJiiEEEiEEEEEENS1_10collective38Sm100FmhaFwdMainloopTmaWarpspecializedINS_10bfloat16_tEffNS5_IJNS4_1CILi256EEENSC_ILi64EEESD_EEENS5_IJiNSC_ILi1EEES7_EEENS5_IJiSG_NS5_IJNS5_IJNSC_ILi0EEEiEEEiEEEEEESL_NS9_6NoMaskENS5_IJNSC_ILi2EEESG_SG_EEENSC_ILb0EEEEENS9_38Sm100FmhaFwdEpilogueTmaWarpspecializedINS_6half_tEfNS5_IJNSC_ILi128EEESD_SE_EEESH_NS5_IJSG_S7_EEESP_EENS2_23IndividualTileSchedulerENS2_41Sm100FmhaCtxKernelWarpspecializedScheduleEEEEEvNT_6ParamsE,"a",@progbits
	.sectionflags	@""
	.align	4
.nv.constant0._ZN7cutlass13device_kernelINS_4fmha6kernel36Sm100FmhaFwdKernelTmaWarpspecializedIN4cute5tupleIJiiiNS5_IJNS5_IJiiEEEiEEEEEENS1_10collective38Sm100FmhaFwdMainloopTmaWarpspecializedINS_10bfloat16_tEffNS5_IJNS4_1CILi256EEENSC_ILi64EEESD_EEENS5_IJiNSC_ILi1EEES7_EEENS5_IJiSG_NS5_IJNS5_IJNSC_ILi0EEEiEEEiEEEEEESL_NS9_6NoMaskENS5_IJNSC_ILi2EEESG_SG_EEENSC_ILb0EEEEENS9_38Sm100FmhaFwdEpilogueTmaWarpspecializedINS_6half_tEfNS5_IJNSC_ILi128EEESD_SE_EEESH_NS5_IJSG_S7_EEESP_EENS2_23IndividualTileSchedulerENS2_41Sm100FmhaCtxKernelWarpspecializedScheduleEEEEEvNT_6ParamsE:
	.zero		2432


//--------------------- SYMBOLS --------------------------

	.type		.nv.reservedSmem.offset0,@object
	.size		.nv.reservedSmem.offset0,0x4
	.type		.nv.reservedSmem.cap,@object
	.size		.nv.reservedSmem.cap,0x4
	.type		vprintf,@function
	.type		__assertfail,@function
